def matmul_kernel(
    a_ptr,
    b_ptr,
    c_ptr,
    M,
    N,
    K,
    stride_am,
    stride_ak,
    stride_bk,
    stride_bn,
    stride_cm,
    stride_cn,
    BLOCK_M: tl.constexpr,
    BLOCK_N: tl.constexpr,
    BLOCK_K: tl.constexpr,
    GROUP_M: tl.constexpr,
):
    pid = tl.program_id(axis=0)
    num_pid_m = tl.cdiv(M, BLOCK_M)
    num_pid_n = tl.cdiv(N, BLOCK_N)
    num_pid_in_group = GROUP_M * num_pid_n
    group_id = pid // num_pid_in_group
    first_pid_m = group_id * GROUP_M
    group_size_m = min(num_pid_m - first_pid_m, GROUP_M)
    pid_m = first_pid_m + ((pid % num_pid_in_group) % group_size_m)
    pid_n = (pid % num_pid_in_group) // group_size_m

    offs_am = (pid_m * BLOCK_M + tl.arange(0, BLOCK_M)) % M
    offs_bn = (pid_n * BLOCK_N + tl.arange(0, BLOCK_N)) % N
    offs_k = tl.arange(0, BLOCK_K)
    a_ptrs = a_ptr + offs_am[:, None] * stride_am + offs_k[None, :] * stride_ak
    b_ptrs = b_ptr + offs_k[:, None] * stride_bk + offs_bn[None, :] * stride_bn

    acc = tl.zeros((BLOCK_M, BLOCK_N), dtype=tl.float32)
    for kk in range(0, tl.cdiv(K, BLOCK_K)):
        a = tl.load(a_ptrs, mask=offs_k[None, :] < K - kk * BLOCK_K, other=0.0)
        b = tl.load(b_ptrs, mask=offs_k[:, None] < K - kk * BLOCK_K, other=0.0)
        acc = tl.dot(a, b, acc)
        a_ptrs += BLOCK_K * stride_ak
        b_ptrs += BLOCK_K * stride_bk

    c = acc.to(c_ptr.dtype.element_ty)
    offs_cm = pid_m * BLOCK_M + tl.arange(0, BLOCK_M)
    offs_cn = pid_n * BLOCK_N + tl.arange(0, BLOCK_N)
    c_ptrs = c_ptr + offs_cm[:, None] * stride_cm + offs_cn[None, :] * stride_cn
    mask = (offs_cm[:, None] < M) & (offs_cn[None, :] < N)
    tl.store(c_ptrs, c, mask=mask)

# config = {"BLOCK_K": 64, "BLOCK_M": 256, "BLOCK_N": 64, "GROUP_M": 8, "arch": "sm_80", "dtype": "fp16", "num_ctas": 1, "num_stages": 3, "num_warps": 1}
# arch = sm_80


// ===== COMPILED SASS (sm_80) =====

	.target	sm_80

	.elftype	@"ET_EXEC"


//--------------------- .note.nv.tkinfo           --------------------------
	.section	.note.nv.tkinfo,"",@"SHT_NOTE"
	.sectionflags	@"SHF_NOTE_NV_TKINFO"
	.tkinfo
        /*0018*/ 	.word	0x00000002
        /*0030*/ 	.string	""
        /*0030*/ 	.string	"ptxas"
        /*0030*/ 	.string	"Cuda compilation tools, release 13.0, V13.0.88"
        /*0030*/ 	.string	"Build cuda_13.0.r13.0/compiler.36424714_0"
        /*0030*/ 	.string	"-v  -suppress-debug-info  -lineinfo  -arch sm_80 "



//--------------------- .note.nv.cuinfo           --------------------------
	.section	.note.nv.cuinfo,"",@"SHT_NOTE"
	.sectionflags	@"SHF_NOTE_NV_CUINFO"
        /*0018*/ 	.short	0x0002
        /*001a*/ 	.short	0x0050
        /*001c*/ 	.short	0x0082
	.zero		2


//--------------------- .nv.info                  --------------------------
	.section	.nv.info,"",@"SHT_CUDA_INFO"
	.align	4


	//----- nvinfo : EIATTR_REGCOUNT
	.align		4
        /*0000*/ 	.byte	0x04, 0x2f
        /*0002*/ 	.short	(.L_1 - .L_0)
	.align		4
.L_0:
        /*0004*/ 	.word	index@(matmul_kernel)
        /*0008*/ 	.word	0x00000040


	//----- nvinfo : EIATTR_FRAME_SIZE
	.align		4
.L_1:
        /*000c*/ 	.byte	0x04, 0x11
        /*000e*/ 	.short	(.L_3 - .L_2)
	.align		4
.L_2:
        /*0010*/ 	.word	index@(matmul_kernel)
        /*0014*/ 	.word	0x00003e80


	//----- nvinfo : EIATTR_MIN_STACK_SIZE
	.align		4
.L_3:
        /*0018*/ 	.byte	0x04, 0x12
        /*001a*/ 	.short	(.L_5 - .L_4)
	.align		4
.L_4:
        /*001c*/ 	.word	index@(matmul_kernel)
        /*0020*/ 	.word	0x00003e80
.L_5:


//--------------------- .nv.info.matmul_kernel    --------------------------
	.section	.nv.info.matmul_kernel,"",@"SHT_CUDA_INFO"
	.sectionflags	@""
	.align	4


	//----- nvinfo : EIATTR_CUDA_API_VERSION
	.align		4
        /*0000*/ 	.byte	0x04, 0x37
        /*0002*/ 	.short	(.L_7 - .L_6)
.L_6:
        /*0004*/ 	.word	0x00000082


	//----- nvinfo : EIATTR_SW2861232_WAR
	.align		4
.L_7:
        /*0008*/ 	.byte	0x01, 0x35
	.zero		2


	//----- nvinfo : EIATTR_PARAM_CBANK
	.align		4
        /*000c*/ 	.byte	0x04, 0x0a
        /*000e*/ 	.short	(.L_9 - .L_8)
	.align		4
.L_8:
        /*0010*/ 	.word	index@(.nv.constant0.matmul_kernel)
        /*0014*/ 	.short	0x0160
        /*0016*/ 	.short	0x0050


	//----- nvinfo : EIATTR_CBANK_PARAM_SIZE
	.align		4
.L_9:
        /*0018*/ 	.byte	0x03, 0x19
        /*001a*/ 	.short	0x0050


	//----- nvinfo : EIATTR_KPARAM_INFO
	.align		4
        /*001c*/ 	.byte	0x04, 0x17
        /*001e*/ 	.short	(.L_11 - .L_10)
.L_10:
        /*0020*/ 	.word	0x00000000
        /*0024*/ 	.short	0x000d
        /*0026*/ 	.short	0x0048
        /*0028*/ 	.byte	0x00, 0xf4, 0x21, 0x00


	//----- nvinfo : EIATTR_KPARAM_INFO
	.align		4
.L_11:
        /*002c*/ 	.byte	0x04, 0x17
        /*002e*/ 	.short	(.L_13 - .L_12)
.L_12:
        /*0030*/ 	.word	0x00000000
        /*0034*/ 	.short	0x000c
        /*0036*/ 	.short	0x0040
        /*0038*/ 	.byte	0x00, 0xf4, 0x21, 0x00


	//----- nvinfo : EIATTR_KPARAM_INFO
	.align		4
.L_13:
        /*003c*/ 	.byte	0x04, 0x17
        /*003e*/ 	.short	(.L_15 - .L_14)
.L_14:
        /*0040*/ 	.word	0x00000000
        /*0044*/ 	.short	0x000b
        /*0046*/ 	.short	0x0038
        /*0048*/ 	.byte	0x00, 0xf0, 0x11, 0x00


	//----- nvinfo : EIATTR_KPARAM_INFO
	.align		4
.L_15:
        /*004c*/ 	.byte	0x04, 0x17
        /*004e*/ 	.short	(.L_17 - .L_16)
.L_16:
        /*0050*/ 	.word	0x00000000
        /*0054*/ 	.short	0x000a
        /*0056*/ 	.short	0x0034
        /*0058*/ 	.byte	0x00, 0xf0, 0x11, 0x00


	//----- nvinfo : EIATTR_KPARAM_INFO
	.align		4
.L_17:
        /*005c*/ 	.byte	0x04, 0x17
        /*005e*/ 	.short	(.L_19 - .L_18)
.L_18:
        /*0060*/ 	.word	0x00000000
        /*0064*/ 	.short	0x0009
        /*0066*/ 	.short	0x0030
        /*0068*/ 	.byte	0x00, 0xf0, 0x11, 0x00


	//----- nvinfo : EIATTR_KPARAM_INFO
	.align		4
.L_19:
        /*006c*/ 	.byte	0x04, 0x17
        /*006e*/ 	.short	(.L_21 - .L_20)
.L_20:
        /*0070*/ 	.word	0x00000000
        /*0074*/ 	.short	0x0008
        /*0076*/ 	.short	0x002c
        /*0078*/ 	.byte	0x00, 0xf0, 0x11, 0x00


	//----- nvinfo : EIATTR_KPARAM_INFO
	.align		4
.L_21:
        /*007c*/ 	.byte	0x04, 0x17
        /*007e*/ 	.short	(.L_23 - .L_22)
.L_22:
        /*0080*/ 	.word	0x00000000
        /*0084*/ 	.short	0x0007
        /*0086*/ 	.short	0x0028
        /*0088*/ 	.byte	0x00, 0xf0, 0x11, 0x00


	//----- nvinfo : EIATTR_KPARAM_INFO
	.align		4
.L_23:
        /*008c*/ 	.byte	0x04, 0x17
        /*008e*/ 	.short	(.L_25 - .L_24)
.L_24:
        /*0090*/ 	.word	0x00000000
        /*0094*/ 	.short	0x0006
        /*0096*/ 	.short	0x0024
        /*0098*/ 	.byte	0x00, 0xf0, 0x11, 0x00


	//----- nvinfo : EIATTR_KPARAM_INFO
	.align		4
.L_25:
        /*009c*/ 	.byte	0x04, 0x17
        /*009e*/ 	.short	(.L_27 - .L_26)
.L_26:
        /*00a0*/ 	.word	0x00000000
        /*00a4*/ 	.short	0x0005
        /*00a6*/ 	.short	0x0020
        /*00a8*/ 	.byte	0x00, 0xf0, 0x11, 0x00


	//----- nvinfo : EIATTR_KPARAM_INFO
	.align		4
.L_27:
        /*00ac*/ 	.byte	0x04, 0x17
        /*00ae*/ 	.short	(.L_29 - .L_28)
.L_28:
        /*00b0*/ 	.word	0x00000000
        /*00b4*/ 	.short	0x0004
        /*00b6*/ 	.short	0x001c
        /*00b8*/ 	.byte	0x00, 0xf0, 0x11, 0x00


	//----- nvinfo : EIATTR_KPARAM_INFO
	.align		4
.L_29:
        /*00bc*/ 	.byte	0x04, 0x17
        /*00be*/ 	.short	(.L_31 - .L_30)
.L_30:
        /*00c0*/ 	.word	0x00000000
        /*00c4*/ 	.short	0x0003
        /*00c6*/ 	.short	0x0018
        /*00c8*/ 	.byte	0x00, 0xf0, 0x11, 0x00


	//----- nvinfo : EIATTR_KPARAM_INFO
	.align		4
.L_31:
        /*00cc*/ 	.byte	0x04, 0x17
        /*00ce*/ 	.short	(.L_33 - .L_32)
.L_32:
        /*00d0*/ 	.word	0x00000000
        /*00d4*/ 	.short	0x0002
        /*00d6*/ 	.short	0x0010
        /*00d8*/ 	.byte	0x00, 0xf4, 0x21, 0x00


	//----- nvinfo : EIATTR_KPARAM_INFO
	.align		4
.L_33:
        /*00dc*/ 	.byte	0x04, 0x17
        /*00de*/ 	.short	(.L_35 - .L_34)
.L_34:
        /*00e0*/ 	.word	0x00000000
        /*00e4*/ 	.short	0x0001
        /*00e6*/ 	.short	0x0008
        /*00e8*/ 	.byte	0x00, 0xf4, 0x21, 0x00


	//----- nvinfo : EIATTR_KPARAM_INFO
	.align		4
.L_35:
        /*00ec*/ 	.byte	0x04, 0x17
        /*00ee*/ 	.short	(.L_37 - .L_36)
.L_36:
        /*00f0*/ 	.word	0x00000000
        /*00f4*/ 	.short	0x0000
        /*00f6*/ 	.short	0x0000
        /*00f8*/ 	.byte	0x00, 0xf4, 0x21, 0x00


	//----- nvinfo : EIATTR_MAXREG_COUNT
	.align		4
.L_37:
        /*00fc*/ 	.byte	0x03, 0x1b
        /*00fe*/ 	.short	0x00ff


	//----- nvinfo : EIATTR_NUM_BARRIERS
	.align		4
        /*0100*/ 	.byte	0x02, 0x4c
        /*0102*/ 	.byte	0x01
	.zero		1


	//----- nvinfo : EIATTR_ANNOTATIONS
	.align		4
        /*0104*/ 	.byte	0x04, 0x55
        /*0106*/ 	.short	(.L_39 - .L_38)


	//   ....[0]....
.L_38:
        /*0108*/ 	.word	0x00000001
        /*010c*/ 	.byte	0x10, 0x05, 0x00, 0x00, 0x01, 0x00, 0x00, 0x00, 0x40, 0x05, 0x00, 0x00, 0x01, 0x00, 0x00, 0x00
        /* <DEDUP_REMOVED lines=2811> */
        /*b0cc*/ 	.byte	0xf0, 0x9e, 0x02, 0x00


	//----- nvinfo : EIATTR_MERCURY_ISA_VERSION
	.align		4
.L_39:
        /*b0d0*/ 	.byte	0x03, 0x5f
        /*b0d2*/ 	.short	0x0000


	//----- nvinfo : EIATTR_COOP_GROUP_MASK_REGIDS
	.align		4
        /*b0d4*/ 	.byte	0x04, 0x29
        /*b0d6*/ 	.short	(.L_41 - .L_40)


	//   ....[0]....
.L_40:
        /*b0d8*/ 	.word	0xffffffff


	//   ....[1]....
        /*b0dc*/ 	.word	0xffffffff


	//   ....[2]....
        /*b0e0*/ 	.word	0xffffffff


	//   ....[3]....
        /*b0e4*/ 	.word	0xffffffff


	//   ....[4]....
        /*b0e8*/ 	.word	0xffffffff


	//   ....[5]....
        /*b0ec*/ 	.word	0xffffffff


	//   ....[6]....
        /*b0f0*/ 	.word	0xffffffff


	//   ....[7]....
        /*b0f4*/ 	.word	0xffffffff


	//   ....[8]....
        /*b0f8*/ 	.word	0xffffffff


	//   ....[9]....
        /*b0fc*/ 	.word	0xffffffff


	//   ....[10]....
        /*b100*/ 	.word	0xffffffff


	//   ....[11]....
        /*b104*/ 	.word	0xffffffff


	//   ....[12]....
        /*b108*/ 	.word	0xffffffff


	//   ....[13]....
        /*b10c*/ 	.word	0xffffffff


	//   ....[14]....
        /*b110*/ 	.word	0xffffffff


	//   ....[15]....
        /*b114*/ 	.word	0xffffffff


	//   ....[16]....
        /*b118*/ 	.word	0xffffffff


	//   ....[17]....
        /*b11c*/ 	.word	0xffffffff


	//   ....[18]....
        /*b120*/ 	.word	0xffffffff


	//   ....[19]....
        /*b124*/ 	.word	0xffffffff


	//   ....[20]....
        /*b128*/ 	.word	0xffffffff


	//   ....[21]....
        /*b12c*/ 	.word	0xffffffff


	//   ....[22]....
        /*b130*/ 	.word	0xffffffff


	//   ....[23]....
        /*b134*/ 	.word	0xffffffff


	//   ....[24]....
        /*b138*/ 	.word	0xffffffff


	//   ....[25]....
        /*b13c*/ 	.word	0xffffffff


	//   ....[26]....
        /*b140*/ 	.word	0xffffffff


	//   ....[27]....
        /*b144*/ 	.word	0xffffffff


	//   ....[28]....
        /*b148*/ 	.word	0xffffffff


	//   ....[29]....
        /*b14c*/ 	.word	0xffffffff


	//   ....[30]....
        /*b150*/ 	.word	0xffffffff


	//----- nvinfo : EIATTR_COOP_GROUP_INSTR_OFFSETS
	.align		4
.L_41:
        /*b154*/ 	.byte	0x04, 0x28
        /*b156*/ 	.short	(.L_43 - .L_42)


	//   ....[0]....
.L_42:
        /*b158*/ 	.word	0x00055850


	//   ....[1]....
        /*b15c*/ 	.word	0x00055960


	//   ....[2]....
        /*b160*/ 	.word	0x00055a80


	//   ....[3]....
        /*b164*/ 	.word	0x00055af0


	//   ....[4]....
        /*b168*/ 	.word	0x00055b40


	//   ....[5]....
        /*b16c*/ 	.word	0x00055c10


	//   ....[6]....
        /*b170*/ 	.word	0x00055d80


	//   ....[7]....
        /*b174*/ 	.word	0x00055df0


	//   ....[8]....
        /*b178*/ 	.word	0x000560e0


	//   ....[9]....
        /*b17c*/ 	.word	0x00056150


	//   ....[10]....
        /*b180*/ 	.word	0x000561d0


	//   ....[11]....
        /*b184*/ 	.word	0x00056300


	//   ....[12]....
        /*b188*/ 	.word	0x000563a0


	//   ....[13]....
        /*b18c*/ 	.word	0x00056410


	//   ....[14]....
        /*b190*/ 	.word	0x000567b0


	//   ....[15]....
        /*b194*/ 	.word	0x00056800


	//   ....[16]....
        /*b198*/ 	.word	0x00056880


	//   ....[17]....
        /*b19c*/ 	.word	0x000568f0


	//   ....[18]....
        /*b1a0*/ 	.word	0x00056aa0


	//   ....[19]....
        /*b1a4*/ 	.word	0x00056b10


	//   ....[20]....
        /*b1a8*/ 	.word	0x00056cc0


	//   ....[21]....
        /*b1ac*/ 	.word	0x00056d30


	//   ....[22]....
        /*b1b0*/ 	.word	0x00056ee0


	//   ....[23]....
        /*b1b4*/ 	.word	0x00056f50


	//   ....[24]....
        /*b1b8*/ 	.word	0x00057100


	//   ....[25]....
        /*b1bc*/ 	.word	0x00057170


	//   ....[26]....
        /*b1c0*/ 	.word	0x00057330


	//   ....[27]....
        /*b1c4*/ 	.word	0x000574d0


	//   ....[28]....
        /*b1c8*/ 	.word	0x00057520


	//   ....[29]....
        /*b1cc*/ 	.word	0x00057570


	//   ....[30]....
        /*b1d0*/ 	.word	0x00057810


	//----- nvinfo : EIATTR_EXIT_INSTR_OFFSETS
	.align		4
.L_43:
        /*b1d4*/ 	.byte	0x04, 0x1c
        /*b1d6*/ 	.short	(.L_45 - .L_44)


	//   ....[0]....
.L_44:
        /*b1d8*/ 	.word	0x00060290


	//   ....[1]....
        /*b1dc*/ 	.word	0x000602c0


	//----- nvinfo : EIATTR_REQNTID
	.align		4
.L_45:
        /*b1e0*/ 	.byte	0x04, 0x10
        /*b1e2*/ 	.short	(.L_47 - .L_46)
.L_46:
        /*b1e4*/ 	.word	0x00000020
        /*b1e8*/ 	.word	0x00000001
        /*b1ec*/ 	.word	0x00000001
.L_47:


//--------------------- .nv.callgraph             --------------------------
	.section	.nv.callgraph,"",@"SHT_CUDA_CALLGRAPH"
	.align	4
	.sectionentsize	8
	.align		4
        /*0000*/ 	.word	0x00000000
	.align		4
        /*0004*/ 	.word	0xffffffff
	.align		4
        /*0008*/ 	.word	0x00000000
	.align		4
        /*000c*/ 	.word	0xfffffffe
	.align		4
        /*0010*/ 	.word	0x00000000
	.align		4
        /*0014*/ 	.word	0xfffffffd
	.align		4
        /*0018*/ 	.word	0x00000000
	.align		4
        /*001c*/ 	.word	0xfffffffc


//--------------------- .nv.rel.action            --------------------------
	.section	.nv.rel.action,"",@"SHT_CUDA_RELOCINFO"
	.align	8
	.sectionentsize	8
        /*0000*/ 	.byte	0x73, 0x00, 0x00, 0x00, 0x00, 0x00, 0x00, 0x00, 0x00, 0x00, 0x00, 0x11, 0x25, 0x00, 0x05, 0x36


//--------------------- .nv.constant0.matmul_kernel --------------------------
	.section	.nv.constant0.matmul_kernel,"a",@progbits
	.sectionflags	@""
	.align	4
.nv.constant0.matmul_kernel:
	.zero		432


//--------------------- .text.matmul_kernel       --------------------------
	.section	.text.matmul_kernel,"ax",@progbits
	.sectioninfo	@"SHI_REGISTERS=64"
	.align	128
        .global         matmul_kernel
        .type           matmul_kernel,@function
        .size           matmul_kernel,(.L_x_5 - matmul_kernel)
        .other          matmul_kernel,@"STO_CUDA_ENTRY STV_DEFAULT"
matmul_kernel:
.text.matmul_kernel:
[----:B------:R-:W-:-:S03]  /*0000*/  IMAD.MOV.U32 R1, RZ, RZ, c[0x0][0x28] ;  /* 0x00000a00ff017624 */ /* 0x000fc600078e00ff */
[----:B------:R-:W-:Y:S01]  /*0010*/  IMAD.MOV.U32 R0, RZ, RZ, c[0x0][0x17c] ;  /* 0x00005f00ff007624 */ /* 0x000fe200078e00ff */
[----:B------:R-:W0:Y:S01]  /*0020*/  S2R R5, SR_CTAID.X ;  /* 0x0000000000057919 */ /* 0x000e220000002500 */
[----:B------:R-:W-:Y:S01]  /*0030*/  IADD3 R1, R1, -0x3e80, RZ ;  /* 0xffffc18001017810 */ /* 0x000fe20007ffe0ff */
[----:B------:R-:W-:Y:S02]  /*0040*/  ULDC.64 UR4, c[0x0][0x118] ;  /* 0x0000460000047ab9 */ /* 0x000fe40000000a00 */
[----:B------:R-:W-:Y:S01]  /*0050*/  IADD3 R0, R0, 0x3f, RZ ;  /* 0x0000003f00007810 */ /* 0x000fe20007ffe0ff */
[----:B------:R-:W1:Y:S03]  /*0060*/  S2R R12, SR_TID.X ;  /* 0x00000000000c7919 */ /* 0x000e660000002100 */
[----:B------:R-:W-:-:S04]  /*0070*/  SHF.R.S32.HI R3, RZ, 0x1f, R0 ;  /* 0x0000001fff037819 */ /* 0x000fc80000011400 */
[----:B------:R-:W-:-:S04]  /*0080*/  LEA.HI R3, R3, R0, RZ, 0x6 ;  /* 0x0000000003037211 */ /* 0x000fc800078f30ff */
[----:B------:R-:W-:-:S05]  /*0090*/  SHF.R.S32.HI R3, RZ, 0x6, R3 ;  /* 0x00000006ff037819 */ /* 0x000fca0000011403 */
[----:B------:R-:W-:Y:S01]  /*00a0*/  IMAD.SHL.U32 R4, R3, 0x8, RZ ;  /* 0x0000000803047824 */ /* 0x000fe200078e00ff */
[----:B0-----:R-:W-:-:S04]  /*00b0*/  IABS R8, R5 ;  /* 0x0000000500087213 */ /* 0x001fc80000000000 */
[-C--:B------:R-:W-:Y:S02]  /*00c0*/  IABS R7, R4.reuse ;  /* 0x0000000400077213 */ /* 0x080fe40000000000 */
[----:B------:R-:W-:Y:S02]  /*00d0*/  IABS R10, R4 ;  /* 0x00000004000a7213 */ /* 0x000fe40000000000 */
[----:B------:R-:W0:Y:S01]  /*00e0*/  I2F.RP R0, R7 ;  /* 0x0000000700007306 */ /* 0x000e220000209400 */
[----:B-1----:R-:W-:-:S07]  /*00f0*/  LOP3.LUT R13, R12, 0x1f, RZ, 0xc0, !PT ;  /* 0x0000001f0c0d7812 */ /* 0x002fce00078ec0ff */
[----:B0-----:R-:W0:Y:S02]  /*0100*/  MUFU.RCP R0, R0 ;  /* 0x0000000000007308 */ /* 0x001e240000001000 */
[----:B0-----:R-:W-:Y:S01]  /*0110*/  IADD3 R2, R0, 0xffffffe, RZ ;  /* 0x0ffffffe00027810 */ /* 0x001fe20007ffe0ff */
[----:B------:R-:W-:-:S05]  /*0120*/  IMAD.MOV R0, RZ, RZ, -R10 ;  /* 0x000000ffff007224 */ /* 0x000fca00078e0a0a */
[----:B------:R0:W1:Y:S02]  /*0130*/  F2I.FTZ.U32.TRUNC.NTZ R3, R2 ;  /* 0x0000000200037305 */ /* 0x000064000021f000 */
[----:B0-----:R-:W-:Y:S02]  /*0140*/  IMAD.MOV.U32 R2, RZ, RZ, RZ ;  /* 0x000000ffff027224 */ /* 0x001fe400078e00ff */
[----:B-1----:R-:W-:-:S04]  /*0150*/  IMAD.MOV R6, RZ, RZ, -R3 ;  /* 0x000000ffff067224 */ /* 0x002fc800078e0a03 */
[----:B------:R-:W-:Y:S02]  /*0160*/  IMAD R9, R6, R7, RZ ;  /* 0x0000000706097224 */ /* 0x000fe400078e02ff */
[----:B------:R-:W-:Y:S02]  /*0170*/  IMAD.MOV.U32 R6, RZ, RZ, R8 ;  /* 0x000000ffff067224 */ /* 0x000fe400078e0008 */
[----:B------:R-:W-:-:S06]  /*0180*/  IMAD.HI.U32 R3, R3, R9, R2 ;  /* 0x0000000903037227 */ /* 0x000fcc00078e0002 */
[----:B------:R-:W-:-:S04]  /*0190*/  IMAD.HI.U32 R3, R3, R6, RZ ;  /* 0x0000000603037227 */ /* 0x000fc800078e00ff */
[----:B------:R-:W-:-:S05]  /*01a0*/  IMAD R0, R3, R0, R6 ;  /* 0x0000000003007224 */ /* 0x000fca00078e0206 */
[----:B------:R-:W-:-:S13]  /*01b0*/  ISETP.GT.U32.AND P1, PT, R7, R0, PT ;  /* 0x000000000700720c */ /* 0x000fda0003f24070 */
[----:B------:R-:W-:Y:S01]  /*01c0*/  @!P1 IMAD.IADD R0, R0, 0x1, -R7 ;  /* 0x0000000100009824 */ /* 0x000fe200078e0a07 */
[----:B------:R-:W-:Y:S02]  /*01d0*/  @!P1 IADD3 R3, R3, 0x1, RZ ;  /* 0x0000000103039810 */ /* 0x000fe40007ffe0ff */
[----:B------:R-:W-:Y:S02]  /*01e0*/  ISETP.NE.AND P1, PT, R4, RZ, PT ;  /* 0x000000ff0400720c */ /* 0x000fe40003f25270 */
[----:B------:R-:W-:Y:S02]  /*01f0*/  ISETP.GE.U32.AND P0, PT, R0, R7, PT ;  /* 0x000000070000720c */ /* 0x000fe40003f06070 */
[----:B------:R-:W-:-:S04]  /*0200*/  LOP3.LUT R0, R5, R4, RZ, 0x3c, !PT ;  /* 0x0000000405007212 */ /* 0x000fc800078e3cff */
[----:B------:R-:W-:Y:S01]  /*0210*/  ISETP.GE.AND P2, PT, R0, RZ, PT ;  /* 0x000000ff0000720c */ /* 0x000fe20003f46270 */
[----:B------:R-:W-:-:S05]  /*0220*/  IMAD.MOV.U32 R0, RZ, RZ, c[0x0][0x178] ;  /* 0x00005e00ff007624 */ /* 0x000fca00078e00ff */
[----:B------:R-:W-:Y:S02]  /*0230*/  IADD3 R0, R0, 0xff, RZ ;  /* 0x000000ff00007810 */ /* 0x000fe40007ffe0ff */
[----:B------:R-:W-:-:S05]  /*0240*/  @P0 IADD3 R3, R3, 0x1, RZ ;  /* 0x0000000103030810 */ /* 0x000fca0007ffe0ff */
[----:B------:R-:W-:Y:S01]  /*0250*/  IMAD.MOV.U32 R2, RZ, RZ, R3 ;  /* 0x000000ffff027224 */ /* 0x000fe200078e0003 */
[----:B------:R-:W-:-:S03]  /*0260*/  SHF.R.S32.HI R3, RZ, 0x1f, R0 ;  /* 0x0000001fff037819 */ /* 0x000fc60000011400 */
[----:B------:R-:W-:Y:S01]  /*0270*/  @!P2 IMAD.MOV R2, RZ, RZ, -R2 ;  /* 0x000000ffff02a224 */ /* 0x000fe200078e0a02 */
[----:B------:R-:W-:Y:S02]  /*0280*/  @!P1 LOP3.LUT R2, RZ, R4, RZ, 0x33, !PT ;  /* 0x00000004ff029212 */ /* 0x000fe400078e33ff */
[----:B------:R-:W-:-:S03]  /*0290*/  LEA.HI R3, R3, R0, RZ, 0x8 ;  /* 0x0000000003037211 */ /* 0x000fc600078f40ff */
[----:B------:R-:W-:Y:S02]  /*02a0*/  IMAD.SHL.U32 R6, R2, 0x8, RZ ;  /* 0x0000000802067824 */ /* 0x000fe400078e00ff */
[----:B------:R-:W-:-:S03]  /*02b0*/  IMAD.MOV R2, RZ, RZ, -R2 ;  /* 0x000000ffff027224 */ /* 0x000fc600078e0a02 */
[----:B------:R-:W-:Y:S01]  /*02c0*/  LEA.HI.SX32 R3, R3, -R6, 0x18 ;  /* 0x8000000603037211 */ /* 0x000fe200078fc2ff */
[----:B------:R-:W-:-:S03]  /*02d0*/  IMAD R4, R4, R2, R5 ;  /* 0x0000000204047224 */ /* 0x000fc600078e0205 */
[----:B------:R-:W-:Y:S02]  /*02e0*/  IMNMX R11, R3, 0x8, PT ;  /* 0x00000008030b7817 */ /* 0x000fe40003800200 */
[----:B------:R-:W-:Y:S02]  /*02f0*/  IABS R9, R4 ;  /* 0x0000000400097213 */ /* 0x000fe40000000000 */
[----:B------:R-:W-:-:S04]  /*0300*/  IABS R7, R11 ;  /* 0x0000000b00077213 */ /* 0x000fc80000000000 */
[----:B------:R-:W0:Y:S08]  /*0310*/  I2F.RP R0, R7 ;  /* 0x0000000700007306 */ /* 0x000e300000209400 */
[----:B0-----:R-:W0:Y:S02]  /*0320*/  MUFU.RCP R0, R0 ;  /* 0x0000000000007308 */ /* 0x001e240000001000 */
[----:B0-----:R-:W-:-:S06]  /*0330*/  IADD3 R3, R0, 0xffffffe, RZ ;  /* 0x0ffffffe00037810 */ /* 0x001fcc0007ffe0ff */
[----:B------:R-:W0:Y:S02]  /*0340*/  F2I.FTZ.U32.TRUNC.NTZ R3, R3 ;  /* 0x0000000300037305 */ /* 0x000e24000021f000 */
[----:B0-----:R-:W-:-:S04]  /*0350*/  IMAD.MOV R8, RZ, RZ, -R3 ;  /* 0x000000ffff087224 */ /* 0x001fc800078e0a03 */
[----:B------:R-:W-:Y:S01]  /*0360*/  IMAD.MOV.U32 R2, RZ, RZ, R8 ;  /* 0x000000ffff027224 */ /* 0x000fe200078e0008 */
[----:B------:R-:W-:-:S03]  /*0370*/  IABS R8, R11 ;  /* 0x0000000b00087213 */ /* 0x000fc60000000000 */
[----:B------:R-:W-:Y:S02]  /*0380*/  IMAD R5, R2, R7, RZ ;  /* 0x0000000702057224 */ /* 0x000fe400078e02ff */
[----:B------:R-:W-:Y:S02]  /*0390*/  IMAD.MOV.U32 R2, RZ, RZ, RZ ;  /* 0x000000ffff027224 */ /* 0x000fe400078e00ff */
[----:B------:R-:W-:Y:S02]  /*03a0*/  IMAD.MOV R0, RZ, RZ, -R8 ;  /* 0x000000ffff007224 */ /* 0x000fe400078e0a08 */
[----:B------:R-:W-:-:S04]  /*03b0*/  IMAD.HI.U32 R2, R3, R5, R2 ;  /* 0x0000000503027227 */ /* 0x000fc800078e0002 */
[----:B------:R-:W-:Y:S02]  /*03c0*/  IMAD.MOV.U32 R3, RZ, RZ, 0x3f ;  /* 0x0000003fff037424 */ /* 0x000fe400078e00ff */
[----:B------:R-:W-:-:S03]  /*03d0*/  IMAD.HI.U32 R2, R2, R9, RZ ;  /* 0x0000000902027227 */ /* 0x000fc600078e00ff */
[----:B------:R-:W-:Y:S01]  /*03e0*/  IADD3 R15, R3, c[0x0][0x180], RZ ;  /* 0x00006000030f7a10 */ /* 0x000fe20007ffe0ff */
[----:B------:R-:W-:-:S05]  /*03f0*/  IMAD R0, R2, R0, R9 ;  /* 0x0000000002007224 */ /* 0x000fca00078e0209 */
[----:B------:R-:W-:-:S13]  /*0400*/  ISETP.GT.U32.AND P1, PT, R7, R0, PT ;  /* 0x000000000700720c */ /* 0x000fda0003f24070 */
[----:B------:R-:W-:Y:S01]  /*0410*/  @!P1 IMAD.IADD R0, R0, 0x1, -R7 ;  /* 0x0000000100009824 */ /* 0x000fe200078e0a07 */
[----:B------:R-:W-:Y:S02]  /*0420*/  @!P1 IADD3 R2, R2, 0x1, RZ ;  /* 0x0000000102029810 */ /* 0x000fe40007ffe0ff */
[----:B------:R-:W-:Y:S02]  /*0430*/  ISETP.NE.AND P1, PT, R11, RZ, PT ;  /* 0x000000ff0b00720c */ /* 0x000fe40003f25270 */
[----:B------:R-:W-:Y:S02]  /*0440*/  ISETP.GE.U32.AND P0, PT, R0, R7, PT ;  /* 0x000000070000720c */ /* 0x000fe40003f06070 */
[----:B------:R-:W-:-:S04]  /*0450*/  LOP3.LUT R0, R4, R11, RZ, 0x3c, !PT ;  /* 0x0000000b04007212 */ /* 0x000fc800078e3cff */
[----:B------:R-:W-:-:S07]  /*0460*/  ISETP.GE.AND P2, PT, R0, RZ, PT ;  /* 0x000000ff0000720c */ /* 0x000fce0003f46270 */
[----:B------:R-:W-:Y:S02]  /*0470*/  @P0 IADD3 R2, R2, 0x1, RZ ;  /* 0x0000000102020810 */ /* 0x000fe40007ffe0ff */
[----:B------:R-:W-:-:S04]  /*0480*/  ISETP.GT.AND P0, PT, R15, 0x3f, PT ;  /* 0x0000003f0f00780c */ /* 0x000fc80003f04270 */
[----:B------:R-:W-:Y:S01]  /*0490*/  @!P2 IMAD.MOV R2, RZ, RZ, -R2 ;  /* 0x000000ffff02a224 */ /* 0x000fe200078e0a02 */
[----:B------:R-:W-:-:S05]  /*04a0*/  @!P1 LOP3.LUT R2, RZ, R11, RZ, 0x33, !PT ;  /* 0x0000000bff029212 */ /* 0x000fca00078e33ff */
[----:B------:R-:W-:Y:S02]  /*04b0*/  IMAD.MOV R0, RZ, RZ, -R2 ;  /* 0x000000ffff007224 */ /* 0x000fe400078e0a02 */
[----:B------:R-:W-:Y:S02]  /*04c0*/  IMAD.SHL.U32 R14, R2, 0x40, RZ ;  /* 0x00000040020e7824 */ /* 0x000fe400078e00ff */
[----:B------:R-:W-:-:S03]  /*04d0*/  IMAD R0, R11, R0, R4 ;  /* 0x000000000b007224 */ /* 0x000fc600078e0204 */
[----:B------:R-:W-:Y:S01]  /*04e0*/  IADD3 R4, R14, 0x2, RZ ;  /* 0x000000020e047810 */ /* 0x000fe20007ffe0ff */
[----:B------:R-:W-:Y:S01]  /*04f0*/  IMAD.IADD R2, R6, 0x1, R0 ;  /* 0x0000000106027824 */ /* 0x000fe200078e0200 */
[C---:B------:R-:W-:Y:S01]  /*0500*/  IADD3 R0, R14.reuse, 0x1, RZ ;  /* 0x000000010e007810 */ /* 0x040fe20007ffe0ff */
[----:B------:R-:W-:Y:S01]  /*0510*/  STL [R1+0xf94], R14 ;  /* 0x000f940e01007387 */ /* 0x000fe20000100800 */
[C---:B------:R-:W-:Y:S02]  /*0520*/  IADD3 R3, R14.reuse, 0x3, RZ ;  /* 0x000000030e037810 */ /* 0x040fe40007ffe0ff */
[C---:B------:R-:W-:Y:S01]  /*0530*/  IADD3 R61, R14.reuse, 0x23, RZ ;  /* 0x000000230e3d7810 */ /* 0x040fe20007ffe0ff */
[----:B------:R0:W-:Y:S01]  /*0540*/  STL [R1+0x2390], R0 ;  /* 0x0023900001007387 */ /* 0x0001e20000100800 */
[C---:B------:R-:W-:Y:S02]  /*0550*/  IADD3 R60, R14.reuse, 0x3c, RZ ;  /* 0x0000003c0e3c7810 */ /* 0x040fe40007ffe0ff */
[C---:B------:R-:W-:Y:S01]  /*0560*/  IADD3 R5, R14.reuse, 0x3f, RZ ;  /* 0x0000003f0e057810 */ /* 0x040fe20007ffe0ff */
[----:B------:R1:W-:Y:S04]  /*0570*/  STL [R1+0x238c], R4 ;  /* 0x00238c0401007387 */ /* 0x0003e80000100800 */
[----:B------:R2:W-:Y:S01]  /*0580*/  STL [R1+0x2388], R3 ;  /* 0x0023880301007387 */ /* 0x0005e20000100800 */
[----:B0-----:R-:W-:-:S02]  /*0590*/  IADD3 R0, R14, 0x4, RZ ;  /* 0x000000040e007810 */ /* 0x001fc40007ffe0ff */
[----:B-1----:R-:W-:-:S03]  /*05a0*/  IADD3 R4, R14, 0x5, RZ ;  /* 0x000000050e047810 */ /* 0x002fc60007ffe0ff */
[----:B------:R0:W-:Y:S01]  /*05b0*/  STL [R1+0x2384], R0 ;  /* 0x0023840001007387 */ /* 0x0001e20000100800 */
[----:B--2---:R-:W-:-:S03]  /*05c0*/  IADD3 R3, R14, 0x6, RZ ;  /* 0x000000060e037810 */ /* 0x004fc60007ffe0ff */
[----:B------:R1:W-:Y:S04]  /*05d0*/  STL [R1+0x2380], R4 ;  /* 0x0023800401007387 */ /* 0x0003e80000100800 */
[----:B------:R2:W-:Y:S01]  /*05e0*/  STL [R1+0x2394], R3 ;  /* 0x0023940301007387 */ /* 0x0005e20000100800 */
[C---:B0-----:R-:W-:Y:S02]  /*05f0*/  IADD3 R0, R14.reuse, 0x7, RZ ;  /* 0x000000070e007810 */ /* 0x041fe40007ffe0ff */
        /* <DEDUP_REMOVED lines=58> */
[----:B------:R-:W-:Y:S01]  /*09a0*/  STL [R1+0x240c], R61 ;  /* 0x00240c3d01007387 */ /* 0x000fe20000100800 */
[----:B0-----:R-:W-:-:S03]  /*09b0*/  IADD3 R0, R14, 0x26, RZ ;  /* 0x000000260e007810 */ /* 0x001fc60007ffe0ff */
[----:B------:R0:W-:Y:S01]  /*09c0*/  STL [R1+0x2410], R3 ;  /* 0x0024100301007387 */ /* 0x0001e20000100800 */
[----:B-1----:R-:W-:-:S03]  /*09d0*/  IADD3 R4, R14, 0x27, RZ ;  /* 0x000000270e047810 */ /* 0x002fc60007ffe0ff */
[----:B------:R1:W-:Y:S04]  /*09e0*/  STL [R1+0x2414], R0 ;  /* 0x0024140001007387 */ /* 0x0003e80000100800 */
[----:B------:R2:W-:Y:S01]  /*09f0*/  STL [R1+0x2418], R4 ;  /* 0x0024180401007387 */ /* 0x0005e20000100800 */
[C---:B0-----:R-:W-:Y:S02]  /*0a00*/  IADD3 R3, R14.reuse, 0x29, RZ ;  /* 0x000000290e037810 */ /* 0x041fe40007ffe0ff */
[C---:B-1----:R-:W-:Y:S02]  /*0a10*/  IADD3 R0, R14.reuse, 0x28, RZ ;  /* 0x000000280e007810 */ /* 0x042fe40007ffe0ff */
[----:B--2---:R-:W-:-:S03]  /*0a20*/  IADD3 R4, R14, 0x2a, RZ ;  /* 0x0000002a0e047810 */ /* 0x004fc60007ffe0ff */
[----:B------:R0:W-:Y:S04]  /*0a30*/  STL [R1+0x241c], R0 ;  /* 0x00241c0001007387 */ /* 0x0001e80000100800 */
        /* <DEDUP_REMOVED lines=36> */
[----:B------:R-:W-:Y:S04]  /*0c80*/  STL [R1+0x2468], R3 ;  /* 0x0024680301007387 */ /* 0x000fe80000100800 */
[----:B------:R1:W-:Y:S01]  /*0c90*/  STL [R1+0x246c], R4 ;  /* 0x00246c0401007387 */ /* 0x0003e20000100800 */
[----:B0-----:R-:W-:-:S03]  /*0ca0*/  IMAD.SHL.U32 R0, R2, 0x100, RZ ;  /* 0x0000010002007824 */ /* 0x001fc600078e00ff */
[----:B------:R-:W-:Y:S02]  /*0cb0*/  STL [R1+0x2470], R60 ;  /* 0x0024703c01007387 */ /* 0x000fe40000100800 */
[----:B------:R-:W-:Y:S02]  /*0cc0*/  LOP3.LUT R0, R0, 0x20, R13, 0xfe, !PT ;  /* 0x0000002000007812 */ /* 0x000fe400078efe0d */
[----:B-1----:R-:W-:Y:S02]  /*0cd0*/  PRMT R4, R13, 0x6540, R2 ;  /* 0x000065400d047816 */ /* 0x002fe40000000002 */
[----:B------:R-:W-:Y:S02]  /*0ce0*/  IADD3 R2, R14, 0x3e, RZ ;  /* 0x0000003e0e027810 */ /* 0x000fe40007ffe0ff */
[C---:B------:R-:W-:Y:S01]  /*0cf0*/  LOP3.LUT R6, R4.reuse, 0x60, RZ, 0xfc, !PT ;  /* 0x0000006004067812 */ /* 0x040fe200078efcff */
[----:B------:R-:W-:Y:S04]  /*0d00*/  STL [R1+0xf90], R4 ;  /* 0x000f900401007387 */ /* 0x000fe80000100800 */
[----:B------:R0:W-:Y:S04]  /*0d10*/  STL [R1+0x2478], R5 ;  /* 0x0024780501007387 */ /* 0x0001e80000100800 */
[----:B------:R-:W-:Y:S01]  /*0d20*/  STL [R1+0x2474], R2 ;  /* 0x0024740201007387 */ /* 0x000fe20000100800 */
[----:B0-----:R-:W-:-:S05]  /*0d30*/  LOP3.LUT R5, R4, 0x40, RZ, 0xfc, !PT ;  /* 0x0000004004057812 */ /* 0x001fca00078efcff */
[----:B------:R0:W-:Y:S04]  /*0d40*/  STL [R1+0xf9c], R5 ;  /* 0x000f9c0501007387 */ /* 0x0001e80000100800 */
[----:B------:R-:W-:Y:S04]  /*0d50*/  STL [R1+0xf98], R0 ;  /* 0x000f980001007387 */ /* 0x000fe80000100800 */
[----:B------:R1:W-:Y:S01]  /*0d60*/  STL [R1+0xfa0], R6 ;  /* 0x000fa00601007387 */ /* 0x0003e20000100800 */
[----:B0-----:R-:W-:-:S05]  /*0d70*/  LOP3.LUT R5, R4, 0x80, RZ, 0xfc, !PT ;  /* 0x0000008004057812 */ /* 0x001fca00078efcff */
[----:B------:R0:W-:Y:S01]  /*0d80*/  STL [R1+0xfa4], R5 ;  /* 0x000fa40501007387 */ /* 0x0001e20000100800 */
[----:B-1----:R-:W-:-:S05]  /*0d90*/  LOP3.LUT R6, R4, 0xa0, RZ, 0xfc, !PT ;  /* 0x000000a004067812 */ /* 0x002fca00078efcff */
[----:B------:R1:W-:Y:S01]  /*0da0*/  STL [R1+0xfa8], R6 ;  /* 0x000fa80601007387 */ /* 0x0003e20000100800 */
[C---:B0-----:R-:W-:Y:S02]  /*0db0*/  LOP3.LUT R5, R4.reuse, 0xc0, RZ, 0xfc, !PT ;  /* 0x000000c004057812 */ /* 0x041fe400078efcff */
[----:B------:R-:W-:-:S03]  /*0dc0*/  LOP3.LUT R4, R4, 0xe0, RZ, 0xfc, !PT ;  /* 0x000000e004047812 */ /* 0x000fc600078efcff */
[----:B------:R1:W-:Y:S04]  /*0dd0*/  STL [R1+0x12a4], R5 ;  /* 0x0012a40501007387 */ /* 0x0003e80000100800 */
[----:B------:R1:W-:Y:S01]  /*0de0*/  STL [R1+0x17f4], R4 ;  /* 0x0017f40401007387 */ /* 0x0003e20000100800 */
[----:B------:R-:W-:Y:S05]  /*0df0*/  @P0 BRA `(.L_x_0) ;  /* 0x00000e7000000947 */ /* 0x000fea0003800000 */
[----:B------:R-:W-:Y:S01]  /*0e00*/  IMAD.SHL.U32 R0, R12, 0x100, RZ ;  /* 0x000001000c007824 */ /* 0x000fe200078e00ff */
[----:B------:R-:W-:Y:S01]  /*0e10*/  CS2R R56, SRZ ;  /* 0x0000000000387805 */ /* 0x000fe2000001ff00 */
[----:B------:R-:W-:Y:S01]  /*0e20*/  CS2R R58, SRZ ;  /* 0x00000000003a7805 */ /* 0x000fe2000001ff00 */
[----:B------:R-:W-:Y:S01]  /*0e30*/  CS2R R52, SRZ ;  /* 0x0000000000347805 */ /* 0x000fe2000001ff00 */
[----:B------:R-:W-:Y:S01]  /*0e40*/  CS2R R54, SRZ ;  /* 0x0000000000367805 */ /* 0x000fe2000001ff00 */
[----:B------:R0:W-:Y:S01]  /*0e50*/  STL [R1+0x237c], R0 ;  /* 0x00237c0001007387 */ /* 0x0001e20000100800 */
[----:B------:R-:W-:Y:S01]  /*0e60*/  CS2R R48, SRZ ;  /* 0x0000000000307805 */ /* 0x000fe2000001ff00 */
[----:B------:R-:W-:Y:S01]  /*0e70*/  CS2R R50, SRZ ;  /* 0x0000000000327805 */ /* 0x000fe2000001ff00 */
[----:B------:R-:W-:Y:S01]  /*0e80*/  CS2R R44, SRZ ;  /* 0x00000000002c7805 */ /* 0x000fe2000001ff00 */
[----:B------:R0:W-:Y:S01]  /*0e90*/  STL [R1], RZ ;  /* 0x000000ff01007387 */ /* 0x0001e20000100800 */
[----:B------:R-:W-:Y:S01]  /*0ea0*/  CS2R R46, SRZ ;  /* 0x00000000002e7805 */ /* 0x000fe2000001ff00 */
[----:B------:R-:W-:Y:S01]  /*0eb0*/  CS2R R40, SRZ ;  /* 0x0000000000287805 */ /* 0x000fe2000001ff00 */
[----:B------:R-:W-:Y:S01]  /*0ec0*/  CS2R R42, SRZ ;  /* 0x00000000002a7805 */ /* 0x000fe2000001ff00 */
[----:B------:R0:W-:Y:S01]  /*0ed0*/  STL [R1+0x4], RZ ;  /* 0x000004ff01007387 */ /* 0x0001e20000100800 */
        /* <DEDUP_REMOVED lines=21> */
[----:B-1----:R-:W-:Y:S01]  /*1030*/  CS2R R4, SRZ ;  /* 0x0000000000047805 */ /* 0x002fe2000001ff00 */
[----:B------:R-:W-:Y:S01]  /*1040*/  CS2R R6, SRZ ;  /* 0x0000000000067805 */ /* 0x000fe2000001ff00 */
[----:B------:R0:W-:Y:S04]  /*1050*/  STL [R1+0x1c], RZ ;  /* 0x00001cff01007387 */ /* 0x0001e80000100800 */
        /* <DEDUP_REMOVED lines=191> */
[----:B------:R0:W-:Y:S01]  /*1c50*/  STL [R1+0x43c], RZ ;  /* 0x00043cff01007387 */ /* 0x0001e20000100800 */
[----:B------:R-:W-:Y:S05]  /*1c60*/  BRA `(.L_x_1) ;  /* 0x00053a6000007947 */ /* 0x000fea0003800000 */
.L_x_0:
[----:B------:R-:W2:Y:S04]  /*1c70*/  LDL R32, [R1+0x2478] ;  /* 0x0024780001207983 */ /* 0x000ea80000100800 */
[----:B------:R-:W3:Y:S04]  /*1c80*/  LDL R33, [R1+0x2460] ;  /* 0x0024600001217983 */ /* 0x000ee80000100800 */
[----:B------:R-:W4:Y:S04]  /*1c90*/  LDL R9, [R1+0x246c] ;  /* 0x00246c0001097983 */ /* 0x000f280000100800 */
[----:B-1----:R-:W5:Y:S01]  /*1ca0*/  LDL R6, [R1+0x245c] ;  /* 0x00245c0001067983 */ /* 0x002f620000100800 */
[----:B------:R-:W-:Y:S01]  /*1cb0*/  IMAD.MOV.U32 R39, RZ, RZ, R0 ;  /* 0x000000ffff277224 */ /* 0x000fe200078e0000 */
[----:B------:R-:W-:Y:S01]  /*1cc0*/  IABS R0, c[0x0][0x178] ;  /* 0x00005e0000007a13 */ /* 0x000fe20000000000 */
[----:B------:R-:W-:Y:S01]  /*1cd0*/  IMAD.MOV.U32 R10, RZ, RZ, R2 ;  /* 0x000000ffff0a7224 */ /* 0x000fe200078e0002 */
[----:B------:R-:W5:Y:S03]  /*1ce0*/  LDL R7, [R1+0xf90] ;  /* 0x000f900001077983 */ /* 0x000f660000100800 */
[----:B------:R-:W-:Y:S01]  /*1cf0*/  IMAD.MOV.U32 R40, RZ, RZ, R0 ;  /* 0x000000ffff287224 */ /* 0x000fe200078e0000 */
[----:B------:R-:W5:Y:S03]  /*1d00*/  LDL R37, [R1+0xfa0] ;  /* 0x000fa00001257983 */ /* 0x000f660000100800 */
[----:B------:R-:W0:Y:S01]  /*1d10*/  I2F.RP R2, R40 ;  /* 0x0000002800027306 */ /* 0x000e220000209400 */
[----:B------:R-:W-:Y:S01]  /*1d20*/  IMAD.MOV.U32 R13, RZ, RZ, R61 ;  /* 0x000000ffff0d7224 */ /* 0x000fe200078e003d */
[----:B------:R-:W-:Y:S01]  /*1d30*/  IABS R61, c[0x0][0x17c] ;  /* 0x00005f00003d7a13 */ /* 0x000fe20000000000 */
[----:B------:R-:W5:Y:S04]  /*1d40*/  LDL R8, [R1+0xfa4] ;  /* 0x000fa40001087983 */ /* 0x000f680000100800 */
[----:B------:R-:W5:Y:S01]  /*1d50*/  LDL R11, [R1+0x2448] ;  /* 0x00244800010b7983 */ /* 0x000f620000100800 */
[----:B------:R-:W1:Y:S03]  /*1d60*/  I2F.RP R0, R61 ;  /* 0x0000003d00007306 */ /* 0x000e660000209400 */
[----:B------:R-:W5:Y:S04]  /*1d70*/  LDL R30, [R1+0x2444] ;  /* 0x00244400011e7983 */ /* 0x000f680000100800 */
[----:B------:R-:W5:Y:S01]  /*1d80*/  LDL R22, [R1+0x2424] ;  /* 0x0024240001167983 */ /* 0x000f620000100800 */
[----:B0-----:R-:W0:Y:S01]  /*1d90*/  MUFU.RCP R2, R2 ;  /* 0x0000000200027308 */ /* 0x001e220000001000 */
[----:B------:R-:W-:-:S02]  /*1da0*/  IMAD.MOV.U32 R35, RZ, RZ, R3 ;  /* 0x000000ffff237224 */ /* 0x000fc400078e0003 */
[----:B------:R-:W5:Y:S04]  /*1db0*/  LDL R21, [R1+0x2428] ;  /* 0x0024280001157983 */ /* 0x000f680000100800 */
[----:B------:R-:W5:Y:S01]  /*1dc0*/  LDL R26, [R1+0x2434] ;  /* 0x00243400011a7983 */ /* 0x000f620000100800 */
[----:B-1----:R-:W1:Y:S03]  /*1dd0*/  MUFU.RCP R0, R0 ;  /* 0x0000000000007308 */ /* 0x002e660000001000 */
[----:B------:R-:W5:Y:S04]  /*1de0*/  LDL R27, [R1+0x2430] ;  /* 0x00243000011b7983 */ /* 0x000f680000100800 */
[----:B------:R-:W5:Y:S01]  /*1df0*/  LDL R15, [R1+0x2410] ;  /* 0x00241000010f7983 */ /* 0x000f620000100800 */
[----:B0-----:R-:W-:-:S03]  /*1e00*/  IADD3 R2, R2, 0xffffffe, RZ ;  /* 0x0ffffffe02027810 */ /* 0x001fc60007ffe0ff */
[----:B------:R-:W5:Y:S01]  /*1e10*/  LDL R23, [R1+0x2420] ;  /* 0x0024200001177983 */ /* 0x000f620000100800 */
[----:B------:R0:W0:Y:S03]  /*1e20*/  F2I.FTZ.U32.TRUNC.NTZ R3, R2 ;  /* 0x0000000200037305 */ /* 0x000026000021f000 */
[----:B------:R-:W5:Y:S01]  /*1e30*/  LDL R18, [R1+0x243c] ;  /* 0x00243c0001127983 */ /* 0x000f620000100800 */
[----:B-1----:R-:W-:-:S03]  /*1e40*/  IADD3 R0, R0, 0xffffffe, RZ ;  /* 0x0ffffffe00007810 */ /* 0x002fc60007ffe0ff */
[----:B------:R-:W5:Y:S01]  /*1e50*/  LDL R12, [R1+0x2400] ;  /* 0x00240000010c7983 */ /* 0x000f620000100800 */
[----:B------:R1:W2:Y:S01]  /*1e60*/  F2I.FTZ.U32.TRUNC.NTZ R5, R0 ;  /* 0x0000000000057305 */ /* 0x0002a2000021f000 */
[----:B------:R-:W-:Y:S02]  /*1e70*/  IMAD.MOV.U32 R38, RZ, RZ, R39 ;  /* 0x000000ffff267224 */ /* 0x000fe400078e0027 */
[----:B0-----:R-:W-:Y:S01]  /*1e80*/  IMAD.MOV.U32 R2, RZ, RZ, RZ ;  /* 0x000000ffff027224 */ /* 0x001fe200078e00ff */
[----:B------:R-:W5:Y:S04]  /*1e90*/  LDL R17, [R1+0x2418] ;  /* 0x0024180001117983 */ /* 0x000f680000100800 */
[----:B------:R-:W5:Y:S01]  /*1ea0*/  LDL R34, [R1+0x2458] ;  /* 0x0024580001227983 */ /* 0x000f620000100800 */
[----:B-1----:R-:W-:-:S03]  /*1eb0*/  IMAD.MOV R0, RZ, RZ, -R3 ;  /* 0x000000ffff007224 */ /* 0x002fc600078e0a03 */
[----:B------:R-:W5:Y:S01]  /*1ec0*/  LDL R24, [R1+0x2440] ;  /* 0x0024400001187983 */ /* 0x000f620000100800 */
[----:B------:R-:W-:-:S03]  /*1ed0*/  IMAD R0, R0, R40, RZ ;  /* 0x0000002800007224 */ /* 0x000fc600078e02ff */
[----:B------:R-:W5:Y:S01]  /*1ee0*/  LDL R20, [R1+0x242c] ;  /* 0x00242c0001147983 */ /* 0x000f620000100800 */
[----:B------:R-:W-:Y:S01]  /*1ef0*/  IMAD.HI.U32 R3, R3, R0, R2 ;  /* 0x0000000003037227 */ /* 0x000fe200078e0002 */
[----:B------:R-:W-:Y:S02]  /*1f00*/  IABS R0, R38 ;  /* 0x0000002600007213 */ /* 0x000fe40000000000 */
[----:B------:R-:W5:Y:S04]  /*1f10*/  LDL R31, [R1+0x244c] ;  /* 0x00244c00011f7983 */ /* 0x000f680000100800 */
[----:B------:R-:W5:Y:S04]  /*1f20*/  LDL R19, [R1+0x2404] ;  /* 0x0024040001137983 */ /* 0x000f680000100800 */
[----:B------:R-:W5:Y:S04]  /*1f30*/  LDL R16, [R1+0x241c] ;  /* 0x00241c0001107983 */ /* 0x000f680000100800 */
[----:B------:R-:W5:Y:S04]  /*1f40*/  LDL R28, [R1+0x2454] ;  /* 0x00245400011c7983 */ /* 0x000f680000100800 */
[----:B------:R-:W5:Y:S04]  /*1f50*/  LDL R14, [R1+0x2408] ;  /* 0x00240800010e7983 */ /* 0x000f680000100800 */
[----:B------:R-:W5:Y:S04]  /*1f60*/  LDL R25, [R1+0x2438] ;  /* 0x0024380001197983 */ /* 0x000f680000100800 */
[----:B------:R-:W5:Y:S01]  /*1f70*/  LDL R29, [R1+0x2450] ;  /* 0x00245000011d7983 */ /* 0x000f620000100800 */
[----:B--2---:R-:W-:-:S02]  /*1f80*/  IMAD.MOV.U32 R39, RZ, RZ, R32 ;  /* 0x000000ffff277224 */ /* 0x004fc400078e0020 */
[----:B---3--:R-:W-:Y:S02]  /*1f90*/  IMAD.MOV.U32 R32, RZ, RZ, R33 ;  /* 0x000000ffff207224 */ /* 0x008fe400078e0021 */
[----:B------:R-:W-:Y:S02]  /*1fa0*/  IMAD.MOV.U32 R33, RZ, RZ, R60 ;  /* 0x000000ffff217224 */ /* 0x000fe400078e003c */
[----:B------:R-:W-:Y:S02]  /*1fb0*/  IMAD.MOV.U32 R38, RZ, RZ, R39 ;  /* 0x000000ffff267224 */ /* 0x000fe400078e0027 */
[----:B------:R-:W-:Y:S02]  /*1fc0*/  IMAD.MOV.U32 R39, RZ, RZ, R33 ;  /* 0x000000ffff277224 */ /* 0x000fe400078e0021 */
[----:B----4-:R-:W-:Y:S02]  /*1fd0*/  IMAD.MOV.U32 R33, RZ, RZ, R9 ;  /* 0x000000ffff217224 */ /* 0x010fe400078e0009 */
[----:B------:R-:W-:-:S02]  /*1fe0*/  IMAD.MOV.U32 R9, RZ, RZ, R10 ;  /* 0x000000ffff097224 */ /* 0x000fc400078e000a */
[----:B-----5:R-:W-:Y:S02]  /*1ff0*/  IMAD.MOV.U32 R10, RZ, RZ, R6 ;  /* 0x000000ffff0a7224 */ /* 0x020fe400078e0006 */
[----:B------:R-:W2:Y:S01]  /*2000*/  LDL R6, [R1+0xf9c] ;  /* 0x000f9c0001067983 */ /* 0x000ea20000100800 */
[----:B------:R-:W-:Y:S01]  /*2010*/  IMAD.MOV R60, RZ, RZ, -R5 ;  /* 0x000000ffff3c7224 */ /* 0x000fe200078e0a05 */
[----:B------:R-:W-:Y:S01]  /*2020*/  IABS R7, R7 ;  /* 0x0000000700077213 */ /* 0x000fe20000000000 */
[----:B------:R-:W-:Y:S02]  /*2030*/  IMAD.MOV.U32 R4, RZ, RZ, RZ ;  /* 0x000000ffff047224 */ /* 0x000fe400078e00ff */
[----:B------:R-:W-:Y:S02]  /*2040*/  IMAD R60, R60, R61, RZ ;  /* 0x0000003d3c3c7224 */ /* 0x000fe400078e02ff */
[----:B------:R-:W-:Y:S02]  /*2050*/  IMAD.MOV.U32 R36, RZ, RZ, R33 ;  /* 0x000000ffff247224 */ /* 0x000fe400078e0021 */
[----:B------:R-:W-:-:S02]  /*2060*/  IMAD.MOV.U32 R43, RZ, RZ, R38 ;  /* 0x000000ffff2b7224 */ /* 0x000fc400078e0026 */
[----:B------:R-:W-:Y:S02]  /*2070*/  IMAD.MOV.U32 R33, RZ, RZ, R10 ;  /* 0x000000ffff217224 */ /* 0x000fe400078e000a */
[----:B------:R-:W-:Y:S02]  /*2080*/  IMAD.MOV.U32 R38, RZ, RZ, R9 ;  /* 0x000000ffff267224 */ /* 0x000fe400078e0009 */
[----:B------:R-:W-:-:S04]  /*2090*/  IMAD.HI.U32 R10, R3, R7, RZ ;  /* 0x00000007030a7227 */ /* 0x000fc800078e00ff */
[----:B------:R-:W-:-:S04]  /*20a0*/  IMAD.HI.U32 R9, R3, R0, RZ ;  /* 0x0000000003097227 */ /* 0x000fc800078e00ff */
[----:B------:R-:W-:-:S04]  /*20b0*/  IMAD.HI.U32 R60, R5, R60, R4 ;  /* 0x0000003c053c7227 */ /* 0x000fc800078e0004 */
[----:B------:R-:W-:Y:S02]  /*20c0*/  IMAD.MOV R10, RZ, RZ, -R10 ;  /* 0x000000ffff0a7224 */ /* 0x000fe400078e0a0a */
[----:B------:R-:W-:Y:S02]  /*20d0*/  IMAD.MOV R9, RZ, RZ, -R9 ;  /* 0x000000ffff097224 */ /* 0x000fe400078e0a09 */
[C---:B------:R-:W-:Y:S01]  /*20e0*/  IMAD R7, R40.reuse, R10, R7 ;  /* 0x0000000a28077224 */ /* 0x040fe200078e0207 */
[----:B------:R-:W-:Y:S01]  /*20f0*/  IABS R2, R37 ;  /* 0x0000002500027213 */ /* 0x000fe20000000000 */
[----:B------:R-:W-:Y:S02]  /*2100*/  IMAD R0, R40, R9, R0 ;  /* 0x0000000928007224 */ /* 0x000fe400078e0200 */
[----:B------:R-:W-:Y:S02]  /*2110*/  IMAD.MOV.U32 R37, RZ, RZ, R39 ;  /* 0x000000ffff257224 */ /* 0x000fe400078e0027 */
[----:B------:R-:W3:Y:S04]  /*2120*/  LDL R39, [R1+0x2464] ;  /* 0x0024640001277983 */ /* 0x000ee80000100800 */
[----:B------:R-:W-:Y:S04]  /*2130*/  STL [R1+0x2c], R7 ;  /* 0x00002c0701007387 */ /* 0x000fe80000100800 */
[----:B------:R0:W-:Y:S01]  /*2140*/  STL [R1+0x28], R0 ;  /* 0x0000280001007387 */ /* 0x0001e20000100800 */
[----:B--2---:R-:W-:-:S05]  /*2150*/  IABS R6, R6 ;  /* 0x0000000600067213 */ /* 0x004fca0000000000 */
[----:B------:R-:W-:-:S04]  /*2160*/  IMAD.HI.U32 R5, R3, R6, RZ ;  /* 0x0000000603057227 */ /* 0x000fc800078e00ff */
[----:B------:R-:W-:-:S04]  /*2170*/  IMAD.MOV R5, RZ, RZ, -R5 ;  /* 0x000000ffff057224 */ /* 0x000fc800078e0a05 */
[----:B------:R-:W-:-:S05]  /*2180*/  IMAD R5, R40, R5, R6 ;  /* 0x0000000528057224 */ /* 0x000fca00078e0206 */
[----:B------:R1:W-:Y:S04]  /*2190*/  STL [R1+0x24], R5 ;  /* 0x0000240501007387 */ /* 0x0003e80000100800 */
[----:B------:R-:W2:Y:S01]  /*21a0*/  LDL R42, [R1+0xfa8] ;  /* 0x000fa800012a7983 */ /* 0x000ea20000100800 */
[----:B------:R-:W-:-:S05]  /*21b0*/  IABS R8, R8 ;  /* 0x0000000800087213 */ /* 0x000fca0000000000 */
[----:B0-----:R-:W-:Y:S02]  /*21c0*/  IMAD.MOV.U32 R0, RZ, RZ, R8 ;  /* 0x000000ffff007224 */ /* 0x001fe400078e0008 */
[----:B------:R-:W-:Y:S01]  /*21d0*/  IMAD.HI.U32 R4, R3, R2, RZ ;  /* 0x0000000203047227 */ /* 0x000fe200078e00ff */
[----:B--2---:R-:W-:Y:S02]  /*21e0*/  IABS R8, R42 ;  /* 0x0000002a00087213 */ /* 0x004fe40000000000 */
[----:B------:R-:W1:Y:S01]  /*21f0*/  LDL R42, [R1+0x12a4] ;  /* 0x0012a400012a7983 */ /* 0x000e620000100800 */
[----:B------:R-:W-:-:S04]  /*2200*/  IMAD.MOV R4, RZ, RZ, -R4 ;  /* 0x000000ffff047224 */ /* 0x000fc800078e0a04 */
[----:B------:R-:W-:-:S05]  /*2210*/  IMAD R2, R40, R4, R2 ;  /* 0x0000000428027224 */ /* 0x000fca00078e0202 */
[----:B------:R0:W-:Y:S01]  /*2220*/  STL [R1+0x20], R2 ;  /* 0x0000200201007387 */ /* 0x0001e20000100800 */
[----:B-1----:R-:W-:-:S03]  /*2230*/  IABS R5, R42 ;  /* 0x0000002a00057213 */ /* 0x002fc60000000000 */
[----:B------:R-:W0:Y:S01]  /*2240*/  LDL R42, [R1+0x17f4] ;  /* 0x0017f400012a7983 */ /* 0x000e220000100800 */
[----:B------:R-:W-:-:S04]  /*2250*/  IMAD.HI.U32 R6, R3, R0, RZ ;  /* 0x0000000003067227 */ /* 0x000fc800078e00ff */
[----:B------:R-:W-:-:S04]  /*2260*/  IMAD.HI.U32 R9, R3, R8, RZ ;  /* 0x0000000803097227 */ /* 0x000fc800078e00ff */
[----:B------:R-:W-:Y:S02]  /*2270*/  IMAD.MOV R6, RZ, RZ, -R6 ;  /* 0x000000ffff067224 */ /* 0x000fe400078e0a06 */
[----:B------:R-:W-:-:S04]  /*2280*/  IMAD.HI.U32 R7, R3, R5, RZ ;  /* 0x0000000503077227 */ /* 0x000fc800078e00ff */
[----:B------:R-:W-:Y:S02]  /*2290*/  IMAD.MOV R9, RZ, RZ, -R9 ;  /* 0x000000ffff097224 */ /* 0x000fe400078e0a09 */
[C---:B------:R-:W-:Y:S02]  /*22a0*/  IMAD R0, R40.reuse, R6, R0 ;  /* 0x0000000628007224 */ /* 0x040fe400078e0200 */
[----:B------:R-:W-:Y:S02]  /*22b0*/  IMAD.MOV R7, RZ, RZ, -R7 ;  /* 0x000000ffff077224 */ /* 0x000fe400078e0a07 */
[C---:B------:R-:W-:Y:S02]  /*22c0*/  IMAD R8, R40.reuse, R9, R8 ;  /* 0x0000000928087224 */ /* 0x040fe400078e0208 */
[----:B------:R-:W-:Y:S01]  /*22d0*/  IMAD R5, R40, R7, R5 ;  /* 0x0000000728057224 */ /* 0x000fe200078e0205 */
[----:B---3--:R-:W-:Y:S02]  /*22e0*/  IABS R7, R39 ;  /* 0x0000002700077213 */ /* 0x008fe40000000000 */
[----:B0-----:R-:W-:Y:S01]  /*22f0*/  IABS R2, R42 ;  /* 0x0000002a00027213 */ /* 0x001fe20000000000 */
[----:B------:R-:W-:-:S02]  /*2300*/  IMAD.MOV.U32 R42, RZ, RZ, R43 ;  /* 0x000000ffff2a7224 */ /* 0x000fc400078e002b */
[----:B------:R-:W-:Y:S02]  /*2310*/  IMAD.MOV.U32 R43, RZ, RZ, R38 ;  /* 0x000000ffff2b7224 */ /* 0x000fe400078e0026 */
[----:B------:R-:W-:Y:S02]  /*2320*/  IMAD.MOV.U32 R38, RZ, RZ, R35 ;  /* 0x000000ffff267224 */ /* 0x000fe400078e0023 */
[----:B------:R-:W-:Y:S02]  /*2330*/  IMAD.MOV.U32 R35, RZ, RZ, R28 ;  /* 0x000000ffff237224 */ /* 0x000fe400078e001c */
[----:B------:R-:W-:Y:S02]  /*2340*/  IMAD.MOV.U32 R28, RZ, RZ, R31 ;  /* 0x000000ffff1c7224 */ /* 0x000fe400078e001f */
[----:B------:R-:W-:Y:S02]  /*2350*/  IMAD.MOV.U32 R31, RZ, RZ, R24 ;  /* 0x000000ffff1f7224 */ /* 0x000fe400078e0018 */
[----:B------:R-:W-:-:S02]  /*2360*/  IMAD.MOV.U32 R24, RZ, RZ, R18 ;  /* 0x000000ffff187224 */ /* 0x000fc400078e0012 */
[----:B------:R-:W-:Y:S02]  /*2370*/  IMAD.MOV.U32 R18, RZ, RZ, R15 ;  /* 0x000000ffff127224 */ /* 0x000fe400078e000f */
[----:B------:R-:W2:Y:S01]  /*2380*/  LDL R15, [R1+0x2414] ;  /* 0x00241400010f7983 */ /* 0x000ea20000100800 */
[----:B------:R-:W-:-:S04]  /*2390*/  IMAD.HI.U32 R3, R3, R2, RZ ;  /* 0x0000000203037227 */ /* 0x000fc800078e00ff */
[----:B------:R-:W-:Y:S01]  /*23a0*/  IMAD.MOV R3, RZ, RZ, -R3 ;  /* 0x000000ffff037224 */ /* 0x000fe200078e0a03 */
[----:B------:R-:W-:Y:S01]  /*23b0*/  IABS R4, R42 ;  /* 0x0000002a00047213 */ /* 0x000fe20000000000 */
[----:B------:R0:W-:Y:S02]  /*23c0*/  STL [R1+0x1c], R0 ;  /* 0x00001c0001007387 */ /* 0x0001e40000100800 */
[----:B------:R-:W-:Y:S02]  /*23d0*/  IMAD R2, R40, R3, R2 ;  /* 0x0000000328027224 */ /* 0x000fe400078e0202 */
[----:B------:R-:W-:Y:S01]  /*23e0*/  STL [R1+0x18], R8 ;  /* 0x0000180801007387 */ /* 0x000fe20000100800 */
[C---:B------:R-:W-:Y:S01]  /*23f0*/  IMAD.HI.U32 R6, R60.reuse, R4, RZ ;  /* 0x000000043c067227 */ /* 0x040fe200078e00ff */
[----:B0-----:R-:W-:Y:S02]  /*2400*/  IABS R0, R43 ;  /* 0x0000002b00007213 */ /* 0x001fe40000000000 */
[----:B------:R-:W-:Y:S04]  /*2410*/  STL [R1+0x14], R5 ;  /* 0x0000140501007387 */ /* 0x000fe80000100800 */
[----:B------:R0:W-:Y:S01]  /*2420*/  STL [R1+0x10], R2 ;  /* 0x0000100201007387 */ /* 0x0001e20000100800 */
[----:B------:R-:W-:Y:S01]  /*2430*/  IMAD.MOV R6, RZ, RZ, -R6 ;  /* 0x000000ffff067224 */ /* 0x000fe200078e0a06 */
[----:B------:R-:W-:Y:S01]  /*2440*/  IABS R3, R37 ;  /* 0x0000002500037213 */ /* 0x000fe20000000000 */
[----:B0-----:R-:W-:Y:S01]  /*2450*/  IMAD.HI.U32 R2, R60, R0, RZ ;  /* 0x000000003c027227 */ /* 0x001fe200078e00ff */
[----:B------:R-:W-:-:S03]  /*2460*/  IABS R5, R36 ;  /* 0x0000002400057213 */ /* 0x000fc60000000000 */
[----:B------:R-:W-:Y:S02]  /*2470*/  IMAD.MOV R2, RZ, RZ, -R2 ;  /* 0x000000ffff027224 */ /* 0x000fe400078e0a02 */
[C---:B------:R-:W-:Y:S01]  /*2480*/  IMAD R4, R61.reuse, R6, R4 ;  /* 0x000000063d047224 */ /* 0x040fe200078e0204 */
[----:B------:R-:W-:Y:S01]  /*2490*/  IABS R8, R38 ;  /* 0x0000002600087213 */ /* 0x000fe20000000000 */
[----:B------:R-:W-:Y:S02]  /*24a0*/  IMAD R0, R61, R2, R0 ;  /* 0x000000023d007224 */ /* 0x000fe400078e0200 */
[----:B------:R-:W-:Y:S01]  /*24b0*/  IMAD.HI.U32 R9, R60, R5, RZ ;  /* 0x000000053c097227 */ /* 0x000fe200078e00ff */
[----:B------:R0:W-:Y:S04]  /*24c0*/  STL [R1+0xc], R4 ;  /* 0x00000c0401007387 */ /* 0x0001e80000100800 */
[----:B------:R1:W-:Y:S01]  /*24d0*/  STL [R1+0x8], R0 ;  /* 0x0000080001007387 */ /* 0x0003e20000100800 */
[----:B------:R-:W-:-:S02]  /*24e0*/  IMAD.MOV R9, RZ, RZ, -R9 ;  /* 0x000000ffff097224 */ /* 0x000fc400078e0a09 */
[----:B0-----:R-:W-:-:S04]  /*24f0*/  IMAD.HI.U32 R4, R60, R3, RZ ;  /* 0x000000033c047227 */ /* 0x001fc800078e00ff */
[----:B-1----:R-:W-:Y:S01]  /*2500*/  IMAD.HI.U32 R0, R60, R8, RZ ;  /* 0x000000083c007227 */ /* 0x002fe200078e00ff */
[----:B------:R-:W-:-:S03]  /*2510*/  IABS R6, R32 ;  /* 0x0000002000067213 */ /* 0x000fc60000000000 */
[----:B------:R-:W-:Y:S02]  /*2520*/  IMAD.MOV R4, RZ, RZ, -R4 ;  /* 0x000000ffff047224 */ /* 0x000fe400078e0a04 */
[----:B------:R-:W-:Y:S02]  /*2530*/  IMAD.MOV R0, RZ, RZ, -R0 ;  /* 0x000000ffff007224 */ /* 0x000fe400078e0a00 */
[C---:B------:R-:W-:Y:S02]  /*2540*/  IMAD R5, R61.reuse, R9, R5 ;  /* 0x000000093d057224 */ /* 0x040fe400078e0205 */
[C---:B------:R-:W-:Y:S02]  /*2550*/  IMAD R3, R61.reuse, R4, R3 ;  /* 0x000000043d037224 */ /* 0x040fe400078e0203 */
[C---:B------:R-:W-:Y:S02]  /*2560*/  IMAD R8, R61.reuse, R0, R8 ;  /* 0x000000003d087224 */ /* 0x040fe400078e0208 */
[C---:B------:R-:W-:Y:S01]  /*2570*/  IMAD.HI.U32 R0, R60.reuse, R6, RZ ;  /* 0x000000063c007227 */ /* 0x040fe200078e00ff */
[----:B------:R-:W-:Y:S03]  /*2580*/  STL [R1+0x4], R5 ;  /* 0x0000040501007387 */ /* 0x000fe60000100800 */
[----:B------:R-:W-:Y:S01]  /*2590*/  IMAD.MOV R0, RZ, RZ, -R0 ;  /* 0x000000ffff007224 */ /* 0x000fe200078e0a00 */
[----:B------:R0:W-:Y:S03]  /*25a0*/  STL [R1], R3 ;  /* 0x0000000301007387 */ /* 0x0001e60000100800 */
[----:B------:R-:W-:Y:S01]  /*25b0*/  IMAD R6, R61, R0, R6 ;  /* 0x000000003d067224 */ /* 0x000fe200078e0206 */
[----:B0-----:R-:W-:Y:S01]  /*25c0*/  IABS R3, R35 ;  /* 0x0000002300037213 */ /* 0x001fe20000000000 */
[----:B------:R-:W-:-:S04]  /*25d0*/  IMAD.HI.U32 R2, R60, R7, RZ ;  /* 0x000000073c027227 */ /* 0x000fc800078e00ff */
[----:B------:R-:W-:Y:S01]  /*25e0*/  IMAD.HI.U32 R0, R60, R3, RZ ;  /* 0x000000033c007227 */ /* 0x000fe200078e00ff */
[----:B------:R-:W-:-:S03]  /*25f0*/  IABS R59, R28 ;  /* 0x0000001c003b7213 */ /* 0x000fc60000000000 */
[----:B------:R-:W-:Y:S02]  /*2600*/  IMAD.MOV R0, RZ, RZ, -R0 ;  /* 0x000000ffff007224 */ /* 0x000fe400078e0a00 */
[----:B------:R-:W-:Y:S01]  /*2610*/  IMAD.MOV R2, RZ, RZ, -R2 ;  /* 0x000000ffff027224 */ /* 0x000fe200078e0a02 */
[----:B------:R-:W-:Y:S01]  /*2620*/  IABS R5, R33 ;  /* 0x0000002100057213 */ /* 0x000fe20000000000 */
[----:B------:R-:W-:Y:S01]  /*2630*/  IMAD R3, R61, R0, R3 ;  /* 0x000000003d037224 */ /* 0x000fe200078e0203 */
[----:B------:R-:W-:Y:S01]  /*2640*/  IABS R4, R34 ;  /* 0x0000002200047213 */ /* 0x000fe20000000000 */
[----:B------:R-:W-:Y:S01]  /*2650*/  IMAD.HI.U32 R0, R60, R59, RZ ;  /* 0x0000003b3c007227 */ /* 0x000fe200078e00ff */
[----:B------:R-:W-:-:S03]  /*2660*/  IABS R56, R31 ;  /* 0x0000001f00387213 */ /* 0x000fc60000000000 */
[----:B------:R-:W-:Y:S01]  /*2670*/  IMAD R7, R61, R2, R7 ;  /* 0x000000023d077224 */ /* 0x000fe200078e0207 */
[----:B------:R-:W-:Y:S01]  /*2680*/  IABS R2, R29 ;  /* 0x0000001d00027213 */ /* 0x000fe20000000000 */
[----:B------:R-:W-:Y:S02]  /*2690*/  IMAD.MOV.U32 R29, RZ, RZ, R11 ;  /* 0x000000ffff1d7224 */ /* 0x000fe400078e000b */
[----:B------:R-:W-:Y:S02]  /*26a0*/  IMAD.MOV R0, RZ, RZ, -R0 ;  /* 0x000000ffff007224 */ /* 0x000fe400078e0a00 */
[----:B------:R-:W-:Y:S01]  /*26b0*/  IMAD.HI.U32 R11, R60, R5, RZ ;  /* 0x000000053c0b7227 */ /* 0x000fe200078e00ff */
[----:B------:R-:W-:-:S03]  /*26c0*/  IABS R58, R29 ;  /* 0x0000001d003a7213 */ /* 0x000fc60000000000 */
[----:B------:R-:W-:Y:S01]  /*26d0*/  IMAD.HI.U32 R10, R60, R4, RZ ;  /* 0x000000043c0a7227 */ /* 0x000fe200078e00ff */
[----:B------:R-:W-:-:S03]  /*26e0*/  IABS R57, R30 ;  /* 0x0000001e00397213 */ /* 0x000fc60000000000 */
[----:B------:R-:W-:-:S04]  /*26f0*/  IMAD.HI.U32 R9, R60, R2, RZ ;  /* 0x000000023c097227 */ /* 0x000fc800078e00ff */
[----:B------:R-:W-:Y:S02]  /*2700*/  IMAD R59, R61, R0, R59 ;  /* 0x000000003d3b7224 */ /* 0x000fe400078e023b */
[----:B------:R-:W-:Y:S02]  /*2710*/  IMAD.MOV R11, RZ, RZ, -R11 ;  /* 0x000000ffff0b7224 */ /* 0x000fe400078e0a0b */
[----:B------:R-:W-:Y:S01]  /*2720*/  IMAD.HI.U32 R0, R60, R56, RZ ;  /* 0x000000383c007227 */ /* 0x000fe200078e00ff */
[----:B------:R-:W-:-:S03]  /*2730*/  IABS R55, R24 ;  /* 0x0000001800377213 */ /* 0x000fc60000000000 */
[----:B------:R-:W-:Y:S01]  /*2740*/  IMAD.MOV R10, RZ, RZ, -R10 ;  /* 0x000000ffff0a7224 */ /* 0x000fe200078e0a0a */
[----:B------:R-:W-:Y:S01]  /*2750*/  IABS R54, R25 ;  /* 0x0000001900367213 */ /* 0x000fe20000000000 */
[----:B------:R-:W-:Y:S02]  /*2760*/  IMAD.MOV R9, RZ, RZ, -R9 ;  /* 0x000000ffff097224 */ /* 0x000fe400078e0a09 */
[C---:B------:R-:W-:Y:S02]  /*2770*/  IMAD R5, R61.reuse, R11, R5 ;  /* 0x0000000b3d057224 */ /* 0x040fe400078e0205 */
[----:B------:R-:W-:Y:S02]  /*2780*/  IMAD.MOV R0, RZ, RZ, -R0 ;  /* 0x000000ffff007224 */ /* 0x000fe400078e0a00 */
[----:B------:R-:W-:Y:S02]  /*2790*/  IMAD R4, R61, R10, R4 ;  /* 0x0000000a3d047224 */ /* 0x000fe400078e0204 */
[----:B------:R-:W-:-:S04]  /*27a0*/  IMAD.HI.U32 R11, R60, R58, RZ ;  /* 0x0000003a3c0b7227 */ /* 0x000fc800078e00ff */
[C---:B------:R-:W-:Y:S01]  /*27b0*/  IMAD.HI.U32 R10, R60.reuse, R57, RZ ;  /* 0x000000393c0a7227 */ /* 0x040fe200078e00ff */
[----:B------:R0:W-:Y:S03]  /*27c0*/  STL [R1+0x25bc], R8 ;  /* 0x0025bc0801007387 */ /* 0x0001e60000100800 */
[C---:B------:R-:W-:Y:S02]  /*27d0*/  IMAD R2, R61.reuse, R9, R2 ;  /* 0x000000093d027224 */ /* 0x040fe400078e0202 */
[----:B------:R-:W-:Y:S01]  /*27e0*/  IMAD.HI.U32 R9, R60, R55, RZ ;  /* 0x000000373c097227 */ /* 0x000fe200078e00ff */
[----:B------:R1:W-:Y:S03]  /*27f0*/  STL [R1+0x25c0], R7 ;  /* 0x0025c00701007387 */ /* 0x0003e60000100800 */
[----:B------:R-:W-:-:S02]  /*2800*/  IMAD R56, R61, R0, R56 ;  /* 0x000000003d387224 */ /* 0x000fc400078e0238 */
[----:B------:R-:W-:Y:S02]  /*2810*/  IMAD.MOV R11, RZ, RZ, -R11 ;  /* 0x000000ffff0b7224 */ /* 0x000fe400078e0a0b */
[----:B------:R-:W-:Y:S01]  /*2820*/  IMAD.HI.U32 R0, R60, R54, RZ ;  /* 0x000000363c007227 */ /* 0x000fe200078e00ff */
[----:B------:R-:W-:Y:S03]  /*2830*/  STL [R1+0x25c4], R6 ;  /* 0x0025c40601007387 */ /* 0x000fe60000100800 */
[----:B------:R-:W-:Y:S01]  /*2840*/  IMAD.MOV R10, RZ, RZ, -R10 ;  /* 0x000000ffff0a7224 */ /* 0x000fe200078e0a0a */
[----:B------:R-:W-:Y:S01]  /*2850*/  STL [R1+0x25c8], R5 ;  /* 0x0025c80501007387 */ /* 0x000fe20000100800 */
[----:B------:R-:W-:Y:S02]  /*2860*/  IMAD.MOV R9, RZ, RZ, -R9 ;  /* 0x000000ffff097224 */ /* 0x000fe400078e0a09 */
[----:B------:R-:W-:Y:S01]  /*2870*/  IMAD R58, R61, R11, R58 ;  /* 0x0000000b3d3a7224 */ /* 0x000fe200078e023a */
[----:B------:R-:W-:Y:S01]  /*2880*/  STL [R1+0x25cc], R4 ;  /* 0x0025cc0401007387 */ /* 0x000fe20000100800 */
[----:B------:R-:W-:-:S02]  /*2890*/  IMAD.MOV R0, RZ, RZ, -R0 ;  /* 0x000000ffff007224 */ /* 0x000fc400078e0a00 */
[C---:B------:R-:W-:Y:S01]  /*28a0*/  IMAD R57, R61.reuse, R10, R57 ;  /* 0x0000000a3d397224 */ /* 0x040fe200078e0239 */
[----:B------:R-:W-:Y:S01]  /*28b0*/  STL [R1+0x25d0], R3 ;  /* 0x0025d00301007387 */ /* 0x000fe20000100800 */
[C---:B------:R-:W-:Y:S02]  /*28c0*/  IMAD R55, R61.reuse, R9, R55 ;  /* 0x000000093d377224 */ /* 0x040fe400078e0237 */
[----:B------:R-:W-:Y:S01]  /*28d0*/  IMAD R54, R61, R0, R54 ;  /* 0x000000003d367224 */ /* 0x000fe200078e0236 */
[----:B------:R-:W-:Y:S04]  /*28e0*/  STL [R1+0x25d4], R2 ;  /* 0x0025d40201007387 */ /* 0x000fe80000100800 */
[----:B------:R3:W-:Y:S04]  /*28f0*/  STL [R1+0x25b4], R59 ;  /* 0x0025b43b01007387 */ /* 0x0007e80000100800 */
[----:B------:R-:W-:Y:S04]  /*2900*/  STL [R1+0x25b0], R58 ;  /* 0x0025b03a01007387 */ /* 0x000fe80000100800 */
[----:B------:R-:W-:Y:S04]  /*2910*/  STL [R1+0x25ac], R57 ;  /* 0x0025ac3901007387 */ /* 0x000fe80000100800 */
[----:B------:R-:W-:Y:S04]  /*2920*/  STL [R1+0x25b8], R56 ;  /* 0x0025b83801007387 */ /* 0x000fe80000100800 */
[----:B------:R-:W-:Y:S04]  /*2930*/  STL [R1+0x25d8], R55 ;  /* 0x0025d83701007387 */ /* 0x000fe80000100800 */
[----:B------:R4:W-:Y:S01]  /*2940*/  STL [R1+0x25dc], R54 ;  /* 0x0025dc3601007387 */ /* 0x0009e20000100800 */
[----:B------:R-:W-:-:S03]  /*2950*/  IABS R43, R14 ;  /* 0x0000000e002b7213 */ /* 0x000fc60000000000 */
[----:B------:R-:W5:Y:S01]  /*2960*/  LDL R14, [R1+0x23f8] ;  /* 0x0023f800010e7983 */ /* 0x000f620000100800 */
[----:B------:R-:W-:-:S03]  /*2970*/  IABS R42, R13 ;  /* 0x0000000d002a7213 */ /* 0x000fc60000000000 */
[----:B------:R-:W3:Y:S01]  /*2980*/  LDL R13, [R1+0x23f4] ;  /* 0x0023f400010d7983 */ /* 0x000ee20000100800 */
[----:B--2---:R-:W-:-:S03]  /*2990*/  IABS R45, R15 ;  /* 0x0000000f002d7213 */ /* 0x004fc60000000000 */
[----:B------:R-:W2:Y:S01]  /*29a0*/  LDL R15, [R1+0x23fc] ;  /* 0x0023fc00010f7983 */ /* 0x000ea20000100800 */
[----:B------:R-:W-:-:S05]  /*29b0*/  IABS R52, R27 ;  /* 0x0000001b00347213 */ /* 0x000fca0000000000 */
[----:B------:R-:W-:Y:S01]  /*29c0*/  IMAD.HI.U32 R10, R60, R52, RZ ;  /* 0x000000343c0a7227 */ /* 0x000fe200078e00ff */
[----:B------:R-:W-:-:S03]  /*29d0*/  IABS R47, R16 ;  /* 0x00000010002f7213 */ /* 0x000fc60000000000 */
[----:B------:R-:W-:-:S04]  /*29e0*/  IMAD.MOV R10, RZ, RZ, -R10 ;  /* 0x000000ffff0a7224 */ /* 0x000fc800078e0a0a */
[----:B------:R-:W-:Y:S02]  /*29f0*/  IMAD R52, R61, R10, R52 ;  /* 0x0000000a3d347224 */ /* 0x000fe400078e0234 */
[----:B------:R-:W-:-:S04]  /*2a00*/  IMAD.HI.U32 R10, R60, R47, RZ ;  /* 0x0000002f3c0a7227 */ /* 0x000fc800078e00ff */
[----:B------:R-:W-:Y:S01]  /*2a10*/  IMAD.MOV R10, RZ, RZ, -R10 ;  /* 0x000000ffff0a7224 */ /* 0x000fe200078e0a0a */
[----:B------:R-:W-:Y:S02]  /*2a20*/  IABS R44, R18 ;  /* 0x00000012002c7213 */ /* 0x000fe40000000000 */
[----:B------:R-:W4:Y:S01]  /*2a30*/  LDL R18, [R1+0x23f0] ;  /* 0x0023f00001127983 */ /* 0x000f220000100800 */
[----:B------:R-:W-:Y:S02]  /*2a40*/  IMAD R47, R61, R10, R47 ;  /* 0x0000000a3d2f7224 */ /* 0x000fe400078e022f */
[----:B------:R-:W-:-:S04]  /*2a50*/  IMAD.HI.U32 R10, R60, R42, RZ ;  /* 0x0000002a3c0a7227 */ /* 0x000fc800078e00ff */
[----:B------:R-:W-:Y:S01]  /*2a60*/  IMAD.MOV R10, RZ, RZ, -R10 ;  /* 0x000000ffff0a7224 */ /* 0x000fe200078e0a0a */
[----:B------:R-:W-:Y:S02]  /*2a70*/  IABS R41, R19 ;  /* 0x0000001300297213 */ /* 0x000fe40000000000 */
[----:B------:R-:W-:Y:S01]  /*2a80*/  IABS R40, R12 ;  /* 0x0000000c00287213 */ /* 0x000fe20000000000 */
[----:B------:R-:W-:Y:S01]  /*2a90*/  IMAD R42, R61, R10, R42 ;  /* 0x0000000a3d2a7224 */ /* 0x000fe200078e022a */
[----:B------:R-:W4:Y:S04]  /*2aa0*/  LDL R19, [R1+0x23ec] ;  /* 0x0023ec0001137983 */ /* 0x000f280000100800 */
[----:B------:R-:W4:Y:S01]  /*2ab0*/  LDL R12, [R1+0x23e8] ;  /* 0x0023e800010c7983 */ /* 0x000f220000100800 */
[----:B-----5:R-:W-:-:S02]  /*2ac0*/  IABS R38, R14 ;  /* 0x0000000e00267213 */ /* 0x020fc40000000000 */
[----:B---3--:R-:W-:Y:S02]  /*2ad0*/  IABS R37, R13 ;  /* 0x0000000d00257213 */ /* 0x008fe40000000000 */
[----:B--2---:R-:W-:Y:S02]  /*2ae0*/  IABS R39, R15 ;  /* 0x0000000f00277213 */ /* 0x004fe40000000000 */
[----:B------:R-:W2:Y:S04]  /*2af0*/  LDL R15, [R1+0x23e4] ;  /* 0x0023e400010f7983 */ /* 0x000ea80000100800 */
[----:B------:R3:W-:Y:S04]  /*2b00*/  STL [R1+0x25a8], R42 ;  /* 0x0025a82a01007387 */ /* 0x0007e80000100800 */
[----:B------:R-:W5:Y:S04]  /*2b10*/  LDL R14, [R1+0x23e0] ;  /* 0x0023e000010e7983 */ /* 0x000f680000100800 */
[----:B------:R-:W3:Y:S01]  /*2b20*/  LDL R13, [R1+0x23dc] ;  /* 0x0023dc00010d7983 */ /* 0x000ee20000100800 */
[----:B------:R-:W-:-:S02]  /*2b30*/  IABS R53, R26 ;  /* 0x0000001a00357213 */ /* 0x000fc40000000000 */
[----:B------:R-:W-:Y:S01]  /*2b40*/  IABS R46, R17 ;  /* 0x00000011002e7213 */ /* 0x000fe20000000000 */
[----:B------:R-:W3:Y:S01]  /*2b50*/  LDL R16, [R1+0x23a0] ;  /* 0x0023a00001107983 */ /* 0x000ee20000100800 */
[----:B------:R-:W-:-:S03]  /*2b60*/  IABS R50, R21 ;  /* 0x0000001500327213 */ /* 0x000fc60000000000 */
[----:B------:R-:W3:Y:S01]  /*2b70*/  LDL R17, [R1+0x23a4] ;  /* 0x0023a40001117983 */ /* 0x000ee20000100800 */
[----:B----4-:R-:W-:-:S03]  /*2b80*/  IABS R36, R18 ;  /* 0x0000001200247213 */ /* 0x010fc60000000000 */
[----:B------:R-:W4:Y:S01]  /*2b90*/  LDL R18, [R1+0x23d8] ;  /* 0x0023d80001127983 */ /* 0x000f220000100800 */
[----:B------:R-:W-:Y:S02]  /*2ba0*/  IABS R51, R20 ;  /* 0x0000001400337213 */ /* 0x000fe40000000000 */
[----:B------:R-:W-:Y:S01]  /*2bb0*/  IABS R48, R23 ;  /* 0x0000001700307213 */ /* 0x000fe20000000000 */
[----:B0-----:R-:W4:Y:S01]  /*2bc0*/  LDL R8, [R1+0x2388] ;  /* 0x0023880001087983 */ /* 0x001f220000100800 */
[----:B------:R-:W-:-:S03]  /*2bd0*/  IABS R49, R22 ;  /* 0x0000001600317213 */ /* 0x000fc60000000000 */
[----:B-1----:R-:W4:Y:S01]  /*2be0*/  LDL R7, [R1+0x2384] ;  /* 0x0023840001077983 */ /* 0x002f220000100800 */
[----:B------:R-:W-:-:S03]  /*2bf0*/  IABS R35, R19 ;  /* 0x0000001300237213 */ /* 0x000fc60000000000 */
[----:B------:R-:W4:Y:S01]  /*2c00*/  LDL R19, [R1+0x23d4] ;  /* 0x0023d40001137983 */ /* 0x000f220000100800 */
[----:B------:R-:W-:-:S03]  /*2c10*/  IABS R34, R12 ;  /* 0x0000000c00227213 */ /* 0x000fc60000000000 */
[----:B------:R-:W4:Y:S04]  /*2c20*/  LDL R12, [R1+0x23d0] ;  /* 0x0023d000010c7983 */ /* 0x000f280000100800 */
[----:B------:R-:W4:Y:S01]  /*2c30*/  LDL R59, [R1+0xf94] ;  /* 0x000f9400013b7983 */ /* 0x000f220000100800 */
[----:B--2---:R-:W-:-:S03]  /*2c40*/  IABS R33, R15 ;  /* 0x0000000f00217213 */ /* 0x004fc60000000000 */
[----:B------:R-:W2:Y:S01]  /*2c50*/  LDL R15, [R1+0x23cc] ;  /* 0x0023cc00010f7983 */ /* 0x000ea20000100800 */
[----:B-----5:R-:W-:-:S03]  /*2c60*/  IABS R32, R14 ;  /* 0x0000000e00207213 */ /* 0x020fc60000000000 */
[----:B------:R-:W5:Y:S01]  /*2c70*/  LDL R14, [R1+0x23c8] ;  /* 0x0023c800010e7983 */ /* 0x000f620000100800 */
[----:B---3--:R-:W-:-:S03]  /*2c80*/  IABS R31, R13 ;  /* 0x0000000d001f7213 */ /* 0x008fc60000000000 */
[----:B------:R-:W3:Y:S01]  /*2c90*/  LDL R13, [R1+0x23c4] ;  /* 0x0023c400010d7983 */ /* 0x000ee20000100800 */
[----:B----4-:R-:W-:-:S03]  /*2ca0*/  IABS R30, R18 ;  /* 0x00000012001e7213 */ /* 0x010fc60000000000 */
[----:B------:R-:W4:Y:S01]  /*2cb0*/  LDL R18, [R1+0x23c0] ;  /* 0x0023c00001127983 */ /* 0x000f220000100800 */
[----:B------:R-:W-:-:S03]  /*2cc0*/  IABS R29, R19 ;  /* 0x00000013001d7213 */ /* 0x000fc60000000000 */
[----:B------:R-:W4:Y:S01]  /*2cd0*/  LDL R19, [R1+0x23bc] ;  /* 0x0023bc0001137983 */ /* 0x000f220000100800 */
[----:B------:R-:W-:-:S03]  /*2ce0*/  IABS R28, R12 ;  /* 0x0000000c001c7213 */ /* 0x000fc60000000000 */
        /* <DEDUP_REMOVED lines=9> */
[----:B------:R-:W-:Y:S02]  /*2d80*/  IABS R23, R19 ;  /* 0x0000001300177213 */ /* 0x000fe40000000000 */
[----:B------:R-:W-:Y:S02]  /*2d90*/  IABS R22, R12 ;  /* 0x0000000c00167213 */ /* 0x000fe40000000000 */
[----:B------:R-:W4:Y:S01]  /*2da0*/  LDL R12, [R1+0x2380] ;  /* 0x00238000010c7983 */ /* 0x000f220000100800 */
[----:B------:R-:W-:-:S04]  /*2db0*/  IMAD.HI.U32 R0, R60, R51, RZ ;  /* 0x000000333c007227 */ /* 0x000fc800078e00ff */
[----:B------:R-:W-:-:S04]  /*2dc0*/  IMAD.MOV R0, RZ, RZ, -R0 ;  /* 0x000000ffff007224 */ /* 0x000fc800078e0a00 */
[----:B------:R-:W-:Y:S02]  /*2dd0*/  IMAD R51, R61, R0, R51 ;  /* 0x000000003d337224 */ /* 0x000fe400078e0233 */
        /* <DEDUP_REMOVED lines=9> */
[----:B------:R-:W-:Y:S01]  /*2e70*/  IMAD.HI.U32 R0, R60, R41, RZ ;  /* 0x000000293c007227 */ /* 0x000fe200078e00ff */
[----:B--2---:R-:W-:Y:S02]  /*2e80*/  IABS R21, R15 ;  /* 0x0000000f00157213 */ /* 0x004fe40000000000 */
[----:B------:R-:W2:Y:S01]  /*2e90*/  LDL R15, [R1+0x239c] ;  /* 0x00239c00010f7983 */ /* 0x000ea20000100800 */
[----:B-----5:R-:W-:-:S03]  /*2ea0*/  IABS R20, R14 ;  /* 0x0000000e00147213 */ /* 0x020fc60000000000 */
[----:B------:R-:W5:Y:S01]  /*2eb0*/  LDL R14, [R1+0x2398] ;  /* 0x00239800010e7983 */ /* 0x000f620000100800 */
[----:B---3--:R-:W-:-:S03]  /*2ec0*/  IABS R19, R13 ;  /* 0x0000000d00137213 */ /* 0x008fc60000000000 */
[----:B------:R-:W3:Y:S04]  /*2ed0*/  LDL R13, [R1+0x2394] ;  /* 0x00239400010d7983 */ /* 0x000ee80000100800 */
[----:B------:R-:W3:Y:S04]  /*2ee0*/  LDL.LU R5, [R1+0x2c] ;  /* 0x00002c0001057983 */ /* 0x000ee80000300800 */
[----:B------:R-:W3:Y:S01]  /*2ef0*/  LDL R6, [R1+0x238c] ;  /* 0x00238c0001067983 */ /* 0x000ee20000100800 */
[----:B------:R-:W-:Y:S02]  /*2f00*/  IMAD.MOV R0, RZ, RZ, -R0 ;  /* 0x000000ffff007224 */ /* 0x000fe400078e0a00 */
[----:B------:R-:W-:-:S04]  /*2f10*/  IMAD.HI.U32 R11, R60, R53, RZ ;  /* 0x000000353c0b7227 */ /* 0x000fc800078e00ff */
[----:B------:R-:W-:-:S04]  /*2f20*/  IMAD.HI.U32 R9, R60, R50, RZ ;  /* 0x000000323c097227 */ /* 0x000fc800078e00ff */
[C---:B------:R-:W-:Y:S01]  /*2f30*/  IMAD.HI.U32 R10, R60.reuse, R37, RZ ;  /* 0x000000253c0a7227 */ /* 0x040fe200078e00ff */
[----:B----4-:R-:W-:Y:S01]  /*2f40*/  IABS R18, R18 ;  /* 0x0000001200127213 */ /* 0x010fe20000000000 */
[----:B------:R-:W4:Y:S02]  /*2f50*/  LDL R54, [R1+0x28] ;  /* 0x0000280001367983 */ /* 0x000f240000100800 */
[----:B------:R-:W-:Y:S02]  /*2f60*/  IMAD R41, R61, R0, R41 ;  /* 0x000000003d297224 */ /* 0x000fe400078e0229 */
[----:B------:R-:W-:Y:S01]  /*2f70*/  IMAD.HI.U32 R0, R60, R39, RZ ;  /* 0x000000273c007227 */ /* 0x000fe200078e00ff */
[----:B------:R-:W-:Y:S01]  /*2f80*/  IABS R17, R17 ;  /* 0x0000001100117213 */ /* 0x000fe20000000000 */
[----:B------:R-:W4:Y:S02]  /*2f90*/  LDL R55, [R1+0x24] ;  /* 0x0000240001377983 */ /* 0x000f240000100800 */
[----:B------:R-:W-:-:S02]  /*2fa0*/  IMAD.MOV R0, RZ, RZ, -R0 ;  /* 0x000000ffff007224 */ /* 0x000fc400078e0a00 */
[----:B------:R-:W-:Y:S01]  /*2fb0*/  IMAD.MOV R11, RZ, RZ, -R11 ;  /* 0x000000ffff0b7224 */ /* 0x000fe200078e0a0b */
[----:B------:R-:W-:Y:S01]  /*2fc0*/  IABS R16, R16 ;  /* 0x0000001000107213 */ /* 0x000fe20000000000 */
[C---:B------:R-:W-:Y:S01]  /*2fd0*/  IMAD R39, R61.reuse, R0, R39 ;  /* 0x000000003d277224 */ /* 0x040fe200078e0227 */
[----:B------:R-:W-:Y:S01]  /*2fe0*/  IABS R12, R12 ;  /* 0x0000000c000c7213 */ /* 0x000fe20000000000 */
[----:B------:R-:W-:Y:S01]  /*2ff0*/  IMAD.HI.U32 R0, R60, R36, RZ ;  /* 0x000000243c007227 */ /* 0x000fe200078e00ff */
[----:B------:R-:W-:Y:S01]  /*3000*/  IABS R57, R59 ;  /* 0x0000003b00397213 */ /* 0x000fe20000000000 */
[----:B------:R-:W4:Y:S02]  /*3010*/  LDL R3, [R1+0x1c] ;  /* 0x00001c0001037983 */ /* 0x000f240000100800 */
[----:B------:R-:W-:Y:S02]  /*3020*/  IMAD.MOV R9, RZ, RZ, -R9 ;  /* 0x000000ffff097224 */ /* 0x000fe400078e0a09 */
[----:B------:R-:W-:Y:S01]  /*3030*/  IMAD.MOV R0, RZ, RZ, -R0 ;  /* 0x000000ffff007224 */ /* 0x000fe200078e0a00 */
[----:B------:R-:W4:Y:S01]  /*3040*/  LDL R2, [R1+0x20] ;  /* 0x0000200001027983 */ /* 0x000f220000100800 */
[----:B------:R-:W-:-:S02]  /*3050*/  IMAD R53, R61, R11, R53 ;  /* 0x0000000b3d357224 */ /* 0x000fc400078e0235 */
[----:B------:R-:W-:Y:S01]  /*3060*/  IMAD R50, R61, R9, R50 ;  /* 0x000000093d327224 */ /* 0x000fe200078e0232 */
[----:B------:R-:W4:Y:S01]  /*3070*/  LDL R4, [R1+0x18] ;  /* 0x0000180001047983 */ /* 0x000f220000100800 */
[----:B------:R-:W-:-:S04]  /*3080*/  IMAD.HI.U32 R11, R60, R48, RZ ;  /* 0x000000303c0b7227 */ /* 0x000fc800078e00ff */
[----:B------:R-:W-:-:S04]  /*3090*/  IMAD.HI.U32 R9, R60, R45, RZ ;  /* 0x0000002d3c097227 */ /* 0x000fc800078e00ff */
[----:B------:R-:W-:Y:S02]  /*30a0*/  IMAD R36, R61, R0, R36 ;  /* 0x000000003d247224 */ /* 0x000fe400078e0224 */
[----:B------:R-:W-:-:S04]  /*30b0*/  IMAD.HI.U32 R0, R60, R34, RZ ;  /* 0x000000223c007227 */ /* 0x000fc800078e00ff */
[----:B------:R-:W-:Y:S02]  /*30c0*/  IMAD.MOV R11, RZ, RZ, -R11 ;  /* 0x000000ffff0b7224 */ /* 0x000fe400078e0a0b */
[----:B------:R-:W-:Y:S02]  /*30d0*/  IMAD.MOV R9, RZ, RZ, -R9 ;  /* 0x000000ffff097224 */ /* 0x000fe400078e0a09 */
[----:B------:R-:W-:Y:S02]  /*30e0*/  IMAD.MOV R0, RZ, RZ, -R0 ;  /* 0x000000ffff007224 */ /* 0x000fe400078e0a00 */
[C---:B------:R-:W-:Y:S02]  /*30f0*/  IMAD R48, R61.reuse, R11, R48 ;  /* 0x0000000b3d307224 */ /* 0x040fe400078e0230 */
[----:B------:R-:W-:Y:S02]  /*3100*/  IMAD R45, R61, R9, R45 ;  /* 0x000000093d2d7224 */ /* 0x000fe400078e022d */
        /* <DEDUP_REMOVED lines=12> */
[----:B------:R-:W-:Y:S02]  /*31d0*/  IMAD.MOV R10, RZ, RZ, -R10 ;  /* 0x000000ffff0a7224 */ /* 0x000fe400078e0a0a */
[----:B------:R-:W-:-:S04]  /*31e0*/  IMAD.HI.U32 R0, R60, R29, RZ ;  /* 0x0000001d3c007227 */ /* 0x000fc800078e00ff */
[----:B------:R-:W-:Y:S02]  /*31f0*/  IMAD.MOV R11, RZ, RZ, -R11 ;  /* 0x000000ffff0b7224 */ /* 0x000fe400078e0a0b */
[----:B------:R-:W-:Y:S02]  /*3200*/  IMAD.MOV R9, RZ, RZ, -R9 ;  /* 0x000000ffff097224 */ /* 0x000fe400078e0a09 */
[C---:B------:R-:W-:Y:S02]  /*3210*/  IMAD R37, R61.reuse, R10, R37 ;  /* 0x0000000a3d257224 */ /* 0x040fe400078e0225 */
[----:B------:R-:W-:Y:S02]  /*3220*/  IMAD.MOV R0, RZ, RZ, -R0 ;  /* 0x000000ffff007224 */ /* 0x000fe400078e0a00 */
[----:B------:R-:W-:Y:S02]  /*3230*/  IMAD R38, R61, R11, R38 ;  /* 0x0000000b3d267224 */ /* 0x000fe400078e0226 */
[----:B------:R-:W-:-:S04]  /*3240*/  IMAD.HI.U32 R10, R60, R32, RZ ;  /* 0x000000203c0a7227 */ /* 0x000fc800078e00ff */
        /* <DEDUP_REMOVED lines=29> */
[----:B------:R-:W-:Y:S02]  /*3420*/  IMAD.MOV R10, RZ, RZ, -R11 ;  /* 0x000000ffff0a7224 */ /* 0x000fe400078e0a0b */
[----:B------:R-:W-:-:S04]  /*3430*/  IMAD.HI.U32 R11, R60, R20, RZ ;  /* 0x000000143c0b7227 */ /* 0x000fc800078e00ff */
[----:B------:R-:W-:Y:S02]  /*3440*/  IMAD.MOV R9, RZ, RZ, -R9 ;  /* 0x000000ffff097224 */ /* 0x000fe400078e0a09 */
[C---:B------:R-:W-:Y:S02]  /*3450*/  IMAD R23, R61.reuse, R0, R23 ;  /* 0x000000003d177224 */ /* 0x040fe400078e0217 */
[----:B------:R-:W-:Y:S02]  /*3460*/  IMAD.MOV R0, RZ, RZ, -R11 ;  /* 0x000000ffff007224 */ /* 0x000fe400078e0a0b */
[----:B------:R-:W-:Y:S02]  /*3470*/  IMAD R21, R61, R9, R21 ;  /* 0x000000093d157224 */ /* 0x000fe400078e0215 */
[----:B------:R-:W-:-:S04]  /*3480*/  IMAD.HI.U32 R9, R60, R19, RZ ;  /* 0x000000133c097227 */ /* 0x000fc800078e00ff */
[C---:B------:R-:W-:Y:S02]  /*3490*/  IMAD R20, R61.reuse, R0, R20 ;  /* 0x000000003d147224 */ /* 0x040fe400078e0214 */
[----:B------:R-:W-:Y:S02]  /*34a0*/  IMAD R22, R61, R10, R22 ;  /* 0x0000000a3d167224 */ /* 0x000fe400078e0216 */
[----:B------:R-:W-:Y:S02]  /*34b0*/  IMAD.MOV R0, RZ, RZ, -R9 ;  /* 0x000000ffff007224 */ /* 0x000fe400078e0a09 */
[----:B------:R-:W-:-:S04]  /*34c0*/  IMAD.HI.U32 R10, R60, R18, RZ ;  /* 0x000000123c0a7227 */ /* 0x000fc800078e00ff */
[----:B------:R-:W-:-:S04]  /*34d0*/  IMAD.HI.U32 R11, R60, R17, RZ ;  /* 0x000000113c0b7227 */ /* 0x000fc800078e00ff */
[----:B------:R-:W-:-:S04]  /*34e0*/  IMAD.HI.U32 R9, R60, R16, RZ ;  /* 0x000000103c097227 */ /* 0x000fc800078e00ff */
[C---:B------:R-:W-:Y:S02]  /*34f0*/  IMAD R19, R61.reuse, R0, R19 ;  /* 0x000000003d137224 */ /* 0x040fe400078e0213 */
[----:B------:R-:W-:Y:S02]  /*3500*/  IMAD.MOV R0, RZ, RZ, -R10 ;  /* 0x000000ffff007224 */ /* 0x000fe400078e0a0a */
[----:B------:R-:W-:Y:S02]  /*3510*/  IMAD.MOV R10, RZ, RZ, -R11 ;  /* 0x000000ffff0a7224 */ /* 0x000fe400078e0a0b */
[----:B------:R-:W-:Y:S02]  /*3520*/  IMAD.MOV R9, RZ, RZ, -R9 ;  /* 0x000000ffff097224 */ /* 0x000fe400078e0a09 */
[C---:B------:R-:W-:Y:S02]  /*3530*/  IMAD R18, R61.reuse, R0, R18 ;  /* 0x000000003d127224 */ /* 0x040fe400078e0212 */
[----:B------:R-:W-:-:S02]  /*3540*/  IMAD R16, R61, R9, R16 ;  /* 0x000000093d107224 */ /* 0x000fc400078e0210 */
[----:B------:R-:W-:Y:S01]  /*3550*/  IMAD R17, R61, R10, R17 ;  /* 0x0000000a3d117224 */ /* 0x000fe200078e0211 */
[----:B------:R-:W-:Y:S01]  /*3560*/  IABS R10, R8 ;  /* 0x00000008000a7213 */ /* 0x000fe20000000000 */
[----:B------:R-:W-:Y:S01]  /*3570*/  IMAD.HI.U32 R42, R60, R12, RZ ;  /* 0x0000000c3c2a7227 */ /* 0x000fe200078e00ff */
[----:B--2---:R-:W-:-:S05]  /*3580*/  IABS R15, R15 ;  /* 0x0000000f000f7213 */ /* 0x004fca0000000000 */
[----:B------:R-:W-:Y:S01]  /*3590*/  IMAD.HI.U32 R11, R60, R15, RZ ;  /* 0x0000000f3c0b7227 */ /* 0x000fe200078e00ff */
[----:B-----5:R-:W-:-:S03]  /*35a0*/  IABS R14, R14 ;  /* 0x0000000e000e7213 */ /* 0x020fc60000000000 */
[----:B------:R-:W-:Y:S01]  /*35b0*/  IMAD.MOV R0, RZ, RZ, -R11 ;  /* 0x000000ffff007224 */ /* 0x000fe200078e0a0b */
[----:B---3--:R-:W-:Y:S01]  /*35c0*/  IABS R13, R13 ;  /* 0x0000000d000d7213 */ /* 0x008fe20000000000 */
[----:B------:R-:W-:-:S04]  /*35d0*/  IMAD.HI.U32 R9, R60, R14, RZ ;  /* 0x0000000e3c097227 */ /* 0x000fc800078e00ff */
[C---:B------:R-:W-:Y:S02]  /*35e0*/  IMAD R15, R61.reuse, R0, R15 ;  /* 0x000000003d0f7224 */ /* 0x040fe400078e020f */
[----:B------:R-:W-:Y:S02]  /*35f0*/  IMAD.MOV R0, RZ, RZ, -R9 ;  /* 0x000000ffff007224 */ /* 0x000fe400078e0a09 */
[----:B------:R-:W-:Y:S01]  /*3600*/  IMAD.HI.U32 R9, R60, R13, RZ ;  /* 0x0000000d3c097227 */ /* 0x000fe200078e00ff */
[----:B------:R-:W-:Y:S02]  /*3610*/  IABS R11, R7 ;  /* 0x00000007000b7213 */ /* 0x000fe40000000000 */
[----:B------:R-:W2:Y:S01]  /*3620*/  LDL.LU R7, [R1+0x14] ;  /* 0x0000140001077983 */ /* 0x000ea20000300800 */
[----:B------:R-:W-:Y:S02]  /*3630*/  IMAD R14, R61, R0, R14 ;  /* 0x000000003d0e7224 */ /* 0x000fe400078e020e */
[----:B------:R-:W-:-:S02]  /*3640*/  IMAD.MOV R0, RZ, RZ, -R9 ;  /* 0x000000ffff007224 */ /* 0x000fc400078e0a09 */
[----:B------:R-:W-:Y:S02]  /*3650*/  IMAD.MOV R9, RZ, RZ, -R42 ;  /* 0x000000ffff097224 */ /* 0x000fe400078e0a2a */
[----:B------:R-:W-:-:S04]  /*3660*/  IMAD.HI.U32 R42, R60, R10, RZ ;  /* 0x0000000a3c2a7227 */ /* 0x000fc800078e00ff */
[----:B------:R-:W-:-:S04]  /*3670*/  IMAD.HI.U32 R8, R60, R11, RZ ;  /* 0x0000000b3c087227 */ /* 0x000fc800078e00ff */
[C---:B------:R-:W-:Y:S02]  /*3680*/  IMAD R13, R61.reuse, R0, R13 ;  /* 0x000000003d0d7224 */ /* 0x040fe400078e020d */
[----:B------:R-:W-:Y:S02]  /*3690*/  IMAD R12, R61, R9, R12 ;  /* 0x000000093d0c7224 */ /* 0x000fe400078e020c */
[----:B------:R-:W-:Y:S02]  /*36a0*/  IMAD.MOV.U32 R0, RZ, RZ, R57 ;  /* 0x000000ffff007224 */ /* 0x000fe400078e0039 */
[----:B------:R-:W-:Y:S01]  /*36b0*/  IMAD.MOV R9, RZ, RZ, -R42 ;  /* 0x000000ffff097224 */ /* 0x000fe200078e0a2a */
[----:B------:R-:W-:Y:S01]  /*36c0*/  IABS R42, R6 ;  /* 0x00000006002a7213 */ /* 0x000fe20000000000 */
[----:B------:R-:W-:Y:S02]  /*36d0*/  IMAD.MOV R56, RZ, RZ, -R8 ;  /* 0x000000ffff387224 */ /* 0x000fe400078e0a08 */
[----:B------:R-:W-:-:S04]  /*36e0*/  IMAD.HI.U32 R6, R60, R0, RZ ;  /* 0x000000003c067227 */ /* 0x000fc800078e00ff */
[C---:B------:R-:W-:Y:S02]  /*36f0*/  IMAD R10, R61.reuse, R9, R10 ;  /* 0x000000093d0a7224 */ /* 0x040fe400078e020a */
[----:B------:R-:W-:Y:S02]  /*3700*/  IMAD.MOV.U32 R9, RZ, RZ, R42 ;  /* 0x000000ffff097224 */ /* 0x000fe400078e002a */
[C---:B------:R-:W-:Y:S02]  /*3710*/  IMAD R11, R61.reuse, R56, R11 ;  /* 0x000000383d0b7224 */ /* 0x040fe400078e020b */
[----:B------:R-:W-:Y:S01]  /*3720*/  IMAD.MOV R42, RZ, RZ, -R6 ;  /* 0x000000ffff2a7224 */ /* 0x000fe200078e0a06 */
[----:B------:R-:W3:Y:S04]  /*3730*/  LDL.LU R56, [R1+0xc] ;  /* 0x00000c0001387983 */ /* 0x000ee80000300800 */
[----:B------:R-:W5:Y:S01]  /*3740*/  LDL.LU R59, [R1+0x8] ;  /* 0x00000800013b7983 */ /* 0x000f620000300800 */
[----:B------:R-:W-:-:S03]  /*3750*/  IMAD R0, R61, R42, R0 ;  /* 0x0000002a3d007224 */ /* 0x000fc600078e0200 */
[----:B------:R-:W3:Y:S04]  /*3760*/  LDL.LU R58, [R1+0x4] ;  /* 0x00000400013a7983 */ /* 0x000ee80000300800 */
[----:B------:R-:W3:Y:S04]  /*3770*/  LDL.LU R57, [R1] ;  /* 0x0000000001397983 */ /* 0x000ee80000300800 */
[----:B------:R-:W3:Y:S01]  /*3780*/  LDL R61, [R1+0x10] ;  /* 0x00001000013d7983 */ /* 0x000ee20000100800 */
[----:B------:R-:W-:-:S03]  /*3790*/  IABS R8, c[0x0][0x178] ;  /* 0x00005e0000087a13 */ /* 0x000fc60000000000 */
[----:B------:R-:W5:Y:S01]  /*37a0*/  LDL R42, [R1+0x2390] ;  /* 0x00239000012a7983 */ /* 0x000f620000100800 */
[C---:B----4-:R-:W-:Y:S02]  /*37b0*/  ISETP.GT.U32.AND P0, PT, R8.reuse, R54, PT ;  /* 0x000000360800720c */ /* 0x050fe40003f04070 */
[C---:B------:R-:W-:Y:S02]  /*37c0*/  ISETP.GT.U32.AND P3, PT, R8.reuse, R5, PT ;  /* 0x000000050800720c */ /* 0x040fe40003f64070 */
[C---:B------:R-:W-:Y:S02]  /*37d0*/  ISETP.GT.U32.AND P1, PT, R8.reuse, R55, PT ;  /* 0x000000370800720c */ /* 0x040fe40003f24070 */
[C---:B------:R-:W-:Y:S02]  /*37e0*/  ISETP.GT.U32.AND P5, PT, R8.reuse, R3, PT ;  /* 0x000000030800720c */ /* 0x040fe40003fa4070 */
[C---:B------:R-:W-:Y:S02]  /*37f0*/  ISETP.GT.U32.AND P6, PT, R8.reuse, R2, PT ;  /* 0x000000020800720c */ /* 0x040fe40003fc4070 */
[----:B------:R-:W-:-:S03]  /*3800*/  ISETP.GT.U32.AND P4, PT, R8, R4, PT ;  /* 0x000000040800720c */ /* 0x000fc60003f84070 */
[--C-:B------:R-:W-:Y:S02]  /*3810*/  @!P0 IMAD.IADD R54, R54, 0x1, -R8.reuse ;  /* 0x0000000136368824 */ /* 0x100fe400078e0a08 */
[----:B------:R-:W-:-:S03]  /*3820*/  @!P3 IMAD.IADD R5, R5, 0x1, -R8 ;  /* 0x000000010505b824 */ /* 0x000fc600078e0a08 */
[----:B------:R0:W-:Y:S02]  /*3830*/  @!P0 STL [R1+0x28], R54 ;  /* 0x0000283601008387 */ /* 0x0001e40000100800 */
[----:B------:R-:W-:Y:S01]  /*3840*/  ISETP.GT.U32.AND P0, PT, R8, R5, PT ;  /* 0x000000050800720c */ /* 0x000fe20003f04070 */
[--C-:B------:R-:W-:Y:S02]  /*3850*/  @!P1 IMAD.IADD R55, R55, 0x1, -R8.reuse ;  /* 0x0000000137379824 */ /* 0x100fe400078e0a08 */
[--C-:B------:R-:W-:Y:S02]  /*3860*/  @!P5 IMAD.IADD R3, R3, 0x1, -R8.reuse ;  /* 0x000000010303d824 */ /* 0x100fe400078e0a08 */
[--C-:B------:R-:W-:Y:S01]  /*3870*/  @!P6 IMAD.IADD R2, R2, 0x1, -R8.reuse ;  /* 0x000000010202e824 */ /* 0x100fe200078e0a08 */
[----:B------:R1:W-:Y:S01]  /*3880*/  @!P1 STL [R1+0x24], R55 ;  /* 0x0000243701009387 */ /* 0x0003e20000100800 */
[----:B------:R-:W-:Y:S01]  /*3890*/  ISETP.GT.U32.AND P1, PT, R8, R54, PT ;  /* 0x000000360800720c */ /* 0x000fe20003f24070 */
[----:B------:R-:W-:-:S02]  /*38a0*/  @!P4 IMAD.IADD R4, R4, 0x1, -R8 ;  /* 0x000000010404c824 */ /* 0x000fc400078e0a08 */
[----:B0-----:R-:W4:Y:S04]  /*38b0*/  LDL.LU R54, [R1+0x25dc] ;  /* 0x0025dc0001367983 */ /* 0x001f280000300800 */
[----:B------:R-:W-:Y:S01]  /*38c0*/  @!P5 STL [R1+0x1c], R3 ;  /* 0x00001c030100d387 */ /* 0x000fe20000100800 */
[C---:B------:R-:W-:Y:S01]  /*38d0*/  ISETP.GT.U32.AND P5, PT, R8.reuse, R55, PT ;  /* 0x000000370800720c */ /* 0x040fe20003fa4070 */
[----:B------:R-:W-:Y:S02]  /*38e0*/  @!P0 IMAD.IADD R5, R5, 0x1, -R8 ;  /* 0x0000000105058824 */ /* 0x000fe400078e0a08 */
[----:B------:R0:W-:Y:S04]  /*38f0*/  @!P6 STL [R1+0x20], R2 ;  /* 0x000020020100e387 */ /* 0x0001e80000100800 */
[----:B-1----:R-:W4:Y:S01]  /*3900*/  LDL.LU R55, [R1+0x25d8] ;  /* 0x0025d80001377983 */ /* 0x002f220000300800 */
[----:B------:R-:W-:-:S03]  /*3910*/  ISETP.GT.U32.AND P6, PT, R8, R4, PT ;  /* 0x000000040800720c */ /* 0x000fc60003fc4070 */
[----:B------:R1:W-:Y:S01]  /*3920*/  @!P4 STL [R1+0x18], R4 ;  /* 0x000018040100c387 */ /* 0x0003e20000100800 */
[----:B------:R-:W-:-:S03]  /*3930*/  ISETP.GT.U32.AND P4, PT, R8, R2, PT ;  /* 0x000000020800720c */ /* 0x000fc60003f84070 */
[----:B0-----:R-:W4:Y:S01]  /*3940*/  LDL.LU R2, [R1+0x25d4] ;  /* 0x0025d40001027983 */ /* 0x001f220000300800 */
[----:B------:R-:W-:-:S04]  /*3950*/  IMAD.HI.U32 R6, R60, R9, RZ ;  /* 0x000000093c067227 */ /* 0x000fc800078e00ff */
[----:B------:R-:W-:Y:S01]  /*3960*/  IMAD.MOV R6, RZ, RZ, -R6 ;  /* 0x000000ffff067224 */ /* 0x000fe200078e0a06 */
[----:B--2---:R-:W-:-:S13]  /*3970*/  ISETP.GT.U32.AND P2, PT, R8, R7, PT ;  /* 0x000000070800720c */ /* 0x004fda0003f44070 */
[----:B------:R-:W-:Y:S01]  /*3980*/  @!P2 IMAD.IADD R7, R7, 0x1, -R8 ;  /* 0x000000010707a824 */ /* 0x000fe200078e0a08 */
[C---:B------:R-:W-:Y:S02]  /*3990*/  ISETP.GT.U32.AND P2, PT, R8.reuse, R3, PT ;  /* 0x000000030800720c */ /* 0x040fe40003f44070 */
[----:B------:R-:W2:Y:S04]  /*39a0*/  LDL.LU R3, [R1+0x25d0] ;  /* 0x0025d00001037983 */ /* 0x000ea80000300800 */
[----:B-1----:R-:W2:Y:S04]  /*39b0*/  LDL.LU R4, [R1+0x25cc] ;  /* 0x0025cc0001047983 */ /* 0x002ea80000300800 */
[----:B------:R0:W-:Y:S04]  /*39c0*/  STL [R1+0x2c], R5 ;  /* 0x00002c0501007387 */ /* 0x0001e80000100800 */
[----:B0-----:R-:W2:Y:S01]  /*39d0*/  LDL.LU R5, [R1+0x25c8] ;  /* 0x0025c80001057983 */ /* 0x001ea20000300800 */
[----:B---3--:R-:W-:-:S13]  /*39e0*/  ISETP.GT.U32.AND P3, PT, R8, R61, PT ;  /* 0x0000003d0800720c */ /* 0x008fda0003f64070 */
[----:B------:R-:W-:-:S05]  /*39f0*/  @!P3 IMAD.IADD R61, R61, 0x1, -R8 ;  /* 0x000000013d3db824 */ /* 0x000fca00078e0a08 */
[----:B------:R0:W-:Y:S01]  /*3a00*/  @!P3 STL [R1+0x10], R61 ;  /* 0x0000103d0100b387 */ /* 0x0001e20000100800 */
[----:B------:R-:W-:Y:S02]  /*3a10*/  ISETP.GT.U32.AND P3, PT, R8, R61, PT ;  /* 0x0000003d0800720c */ /* 0x000fe40003f64070 */
[----:B0-----:R-:W-:-:S05]  /*3a20*/  IABS R61, c[0x0][0x17c] ;  /* 0x00005f00003d7a13 */ /* 0x001fca0000000000 */
[----:B------:R-:W-:Y:S02]  /*3a30*/  IMAD R9, R61, R6, R9 ;  /* 0x000000063d097224 */ /* 0x000fe400078e0209 */
[----:B------:R-:W3:Y:S04]  /*3a40*/  LDL.LU R6, [R1+0x25c4] ;  /* 0x0025c40001067983 */ /* 0x000ee80000300800 */
[----:B------:R-:W2:Y:S02]  /*3a50*/  LDL R61, [R1+0x28] ;  /* 0x00002800013d7983 */ /* 0x000ea40000100800 */
[----:B--2---:R-:W-:-:S05]  /*3a60*/  @!P1 IMAD.IADD R61, R61, 0x1, -R8 ;  /* 0x000000013d3d9824 */ /* 0x004fca00078e0a08 */
[----:B------:R0:W-:Y:S02]  /*3a70*/  @!P1 STL [R1+0x28], R61 ;  /* 0x0000283d01009387 */ /* 0x0001e40000100800 */
[----:B0-----:R-:W-:-:S04]  /*3a80*/  IABS R61, c[0x0][0x17c] ;  /* 0x00005f00003d7a13 */ /* 0x001fc80000000000 */
[----:B------:R-:W-:Y:S02]  /*3a90*/  ISETP.GT.U32.AND P1, PT, R61, R0, PT ;  /* 0x000000003d00720c */ /* 0x000fe40003f24070 */
        /* <DEDUP_REMOVED lines=9> */
[----:B-----5:R-:W-:Y:S02]  /*3b30*/  ISETP.GT.U32.AND P4, PT, R61, R59, PT ;  /* 0x0000003b3d00720c */ /* 0x020fe40003f84070 */
[----:B------:R-:W2:Y:S02]  /*3b40*/  LDL R61, [R1+0x1c] ;  /* 0x00001c00013d7983 */ /* 0x000ea40000100800 */
[----:B--2---:R-:W-:-:S05]  /*3b50*/  @!P2 IMAD.IADD R61, R61, 0x1, -R8 ;  /* 0x000000013d3da824 */ /* 0x004fca00078e0a08 */
[----:B------:R0:W-:Y:S02]  /*3b60*/  @!P2 STL [R1+0x1c], R61 ;  /* 0x00001c3d0100a387 */ /* 0x0001e40000100800 */
[----:B0-----:R-:W-:-:S04]  /*3b70*/  IABS R61, c[0x0][0x17c] ;  /* 0x00005f00003d7a13 */ /* 0x001fc80000000000 */
[----:B------:R-:W-:Y:S02]  /*3b80*/  ISETP.GT.U32.AND P2, PT, R61, R58, PT ;  /* 0x0000003a3d00720c */ /* 0x000fe40003f44070 */
[----:B------:R-:W2:Y:S01]  /*3b90*/  LDL R61, [R1+0x18] ;  /* 0x00001800013d7983 */ /* 0x000ea20000100800 */
[----:B------:R-:W-:Y:S01]  /*3ba0*/  ISETP.GT.U32.AND P0, PT, R8, R7, PT ;  /* 0x000000070800720c */ /* 0x000fe20003f04070 */
[----:B--2---:R-:W-:-:S05]  /*3bb0*/  @!P6 IMAD.IADD R61, R61, 0x1, -R8 ;  /* 0x000000013d3de824 */ /* 0x004fca00078e0a08 */
[----:B------:R0:W-:Y:S02]  /*3bc0*/  @!P6 STL [R1+0x18], R61 ;  /* 0x0000183d0100e387 */ /* 0x0001e40000100800 */
[----:B0-----:R-:W-:-:S04]  /*3bd0*/  IABS R61, c[0x0][0x17c] ;  /* 0x00005f00003d7a13 */ /* 0x001fc80000000000 */
[----:B------:R-:W-:Y:S02]  /*3be0*/  ISETP.GT.U32.AND P6, PT, R61, R57, PT ;  /* 0x000000393d00720c */ /* 0x000fe40003fc4070 */
[----:B------:R-:W2:Y:S01]  /*3bf0*/  LDL R61, [R1+0x10] ;  /* 0x00001000013d7983 */ /* 0x000ea20000100800 */
[----:B------:R-:W-:-:S05]  /*3c00*/  @!P0 IMAD.IADD R7, R7, 0x1, -R8 ;  /* 0x0000000107078824 */ /* 0x000fca00078e0a08 */
[----:B------:R0:W-:Y:S04]  /*3c10*/  STL [R1+0x14], R7 ;  /* 0x0000140701007387 */ /* 0x0001e80000100800 */
[----:B0-----:R-:W5:Y:S01]  /*3c20*/  LDL.LU R7, [R1+0x25c0] ;  /* 0x0025c00001077983 */ /* 0x001f620000300800 */
[----:B--2---:R-:W-:-:S03]  /*3c30*/  @!P3 IMAD.IADD R61, R61, 0x1, -R8 ;  /* 0x000000013d3db824 */ /* 0x004fc600078e0a08 */
[----:B------:R-:W2:Y:S04]  /*3c40*/  LDL.LU R8, [R1+0x25bc] ;  /* 0x0025bc0001087983 */ /* 0x000ea80000300800 */
[----:B------:R0:W-:Y:S02]  /*3c50*/  @!P3 STL [R1+0x10], R61 ;  /* 0x0000103d0100b387 */ /* 0x0001e40000100800 */
[----:B0-----:R-:W-:-:S04]  /*3c60*/  IABS R61, c[0x0][0x17c] ;  /* 0x00005f00003d7a13 */ /* 0x001fc80000000000 */
[C---:B-----5:R-:W-:Y:S01]  /*3c70*/  ISETP.GT.U32.AND P0, PT, R61.reuse, R7, PT ;  /* 0x000000073d00720c */ /* 0x060fe20003f04070 */
[--C-:B------:R-:W-:Y:S01]  /*3c80*/  @!P1 IMAD.IADD R0, R0, 0x1, -R61.reuse ;  /* 0x0000000100009824 */ /* 0x100fe200078e0a3d */
[C---:B---3--:R-:W-:Y:S01]  /*3c90*/  ISETP.GT.U32.AND P1, PT, R61.reuse, R6, PT ;  /* 0x000000063d00720c */ /* 0x048fe20003f24070 */
[--C-:B------:R-:W-:Y:S01]  /*3ca0*/  @!P5 IMAD.IADD R56, R56, 0x1, -R61.reuse ;  /* 0x000000013838d824 */ /* 0x100fe200078e0a3d */
[----:B------:R-:W-:Y:S01]  /*3cb0*/  ISETP.GT.U32.AND P5, PT, R61, R5, PT ;  /* 0x000000053d00720c */ /* 0x000fe20003fa4070 */
[--C-:B------:R-:W-:Y:S01]  /*3cc0*/  @!P4 IMAD.IADD R59, R59, 0x1, -R61.reuse ;  /* 0x000000013b3bc824 */ /* 0x100fe200078e0a3d */
[----:B------:R-:W-:Y:S01]  /*3cd0*/  ISETP.GT.U32.AND P4, PT, R61, R4, PT ;  /* 0x000000043d00720c */ /* 0x000fe20003f84070 */
[--C-:B------:R-:W-:Y:S02]  /*3ce0*/  @!P2 IMAD.IADD R58, R58, 0x1, -R61.reuse ;  /* 0x000000013a3aa824 */ /* 0x100fe400078e0a3d */
[----:B------:R-:W-:-:S04]  /*3cf0*/  @!P6 IMAD.IADD R57, R57, 0x1, -R61 ;  /* 0x000000013939e824 */ /* 0x000fc800078e0a3d */
[--C-:B------:R-:W-:Y:S01]  /*3d00*/  @!P0 IMAD.IADD R7, R7, 0x1, -R61.reuse ;  /* 0x0000000107078824 */ /* 0x100fe200078e0a3d */
[C---:B------:R-:W-:Y:S01]  /*3d10*/  ISETP.GT.U32.AND P0, PT, R61.reuse, R56, PT ;  /* 0x000000383d00720c */ /* 0x040fe20003f04070 */
[--C-:B------:R-:W-:Y:S01]  /*3d20*/  @!P1 IMAD.IADD R6, R6, 0x1, -R61.reuse ;  /* 0x0000000106069824 */ /* 0x100fe200078e0a3d */
[----:B------:R-:W-:Y:S01]  /*3d30*/  ISETP.GT.U32.AND P1, PT, R61, R59, PT ;  /* 0x0000003b3d00720c */ /* 0x000fe20003f24070 */
[--C-:B------:R-:W-:Y:S01]  /*3d40*/  @!P5 IMAD.IADD R5, R5, 0x1, -R61.reuse ;  /* 0x000000010505d824 */ /* 0x100fe200078e0a3d */
[C---:B------:R-:W-:Y:S01]  /*3d50*/  ISETP.GT.U32.AND P5, PT, R61.reuse, R58, PT ;  /* 0x0000003a3d00720c */ /* 0x040fe20003fa4070 */
[----:B------:R-:W-:Y:S01]  /*3d60*/  @!P4 IMAD.IADD R4, R4, 0x1, -R61 ;  /* 0x000000010404c824 */ /* 0x000fe200078e0a3d */
[----:B------:R-:W-:-:S07]  /*3d70*/  ISETP.GT.U32.AND P4, PT, R61, R57, PT ;  /* 0x000000393d00720c */ /* 0x000fce0003f84070 */
[--C-:B------:R-:W-:Y:S02]  /*3d80*/  @!P0 IMAD.IADD R56, R56, 0x1, -R61.reuse ;  /* 0x0000000138388824 */ /* 0x100fe400078e0a3d */
[--C-:B------:R-:W-:Y:S02]  /*3d90*/  @!P1 IMAD.IADD R59, R59, 0x1, -R61.reuse ;  /* 0x000000013b3b9824 */ /* 0x100fe400078e0a3d */
[--C-:B------:R-:W-:Y:S02]  /*3da0*/  @!P5 IMAD.IADD R58, R58, 0x1, -R61.reuse ;  /* 0x000000013a3ad824 */ /* 0x100fe400078e0a3d */
[----:B------:R-:W-:Y:S01]  /*3db0*/  @!P4 IMAD.IADD R57, R57, 0x1, -R61 ;  /* 0x000000013939c824 */ /* 0x000fe200078e0a3d */
[----:B--2---:R-:W-:-:S13]  /*3dc0*/  ISETP.GT.U32.AND P3, PT, R61, R8, PT ;  /* 0x000000083d00720c */ /* 0x004fda0003f64070 */
[----:B------:R-:W-:Y:S01]  /*3dd0*/  @!P3 IMAD.IADD R8, R8, 0x1, -R61 ;  /* 0x000000010808b824 */ /* 0x000fe200078e0a3d */
[----:B------:R-:W-:-:S13]  /*3de0*/  ISETP.GT.U32.AND P3, PT, R61, R0, PT ;  /* 0x000000003d00720c */ /* 0x000fda0003f64070 */
[----:B------:R-:W-:-:S05]  /*3df0*/  @!P3 IMAD.IADD R0, R0, 0x1, -R61 ;  /* 0x000000010000b824 */ /* 0x000fca00078e0a3d */
[----:B------:R-:W-:Y:S04]  /*3e00*/  STL [R1+0x256c], R0 ;  /* 0x00256c0001007387 */ /* 0x000fe80000100800 */
[----:B------:R0:W-:Y:S04]  /*3e10*/  STL [R1+0xc], R56 ;  /* 0x00000c3801007387 */ /* 0x0001e80000100800 */
[----:B0-----:R-:W2:Y:S04]  /*3e20*/  LDL.LU R56, [R1+0x25b8] ;  /* 0x0025b80001387983 */ /* 0x001ea80000300800 */
[----:B------:R0:W-:Y:S04]  /*3e30*/  STL [R1+0x8], R59 ;  /* 0x0000083b01007387 */ /* 0x0001e80000100800 */
[----:B0-----:R-:W3:Y:S04]  /*3e40*/  LDL.LU R59, [R1+0x25b4] ;  /* 0x0025b400013b7983 */ /* 0x001ee80000300800 */
[----:B------:R0:W-:Y:S04]  /*3e50*/  STL [R1+0x4], R58 ;  /* 0x0000043a01007387 */ /* 0x0001e80000100800 */
[----:B0-----:R-:W5:Y:S04]  /*3e60*/  LDL.LU R58, [R1+0x25b0] ;  /* 0x0025b000013a7983 */ /* 0x001f680000300800 */
[----:B------:R0:W-:Y:S04]  /*3e70*/  STL [R1], R57 ;  /* 0x0000003901007387 */ /* 0x0001e80000100800 */
[----:B0-----:R-:W5:Y:S01]  /*3e80*/  LDL.LU R57, [R1+0x25ac] ;  /* 0x0025ac0001397983 */ /* 0x001f620000300800 */
[----:B------:R-:W-:-:S02]  /*3e90*/  ISETP.GT.U32.AND P2, PT, R61, R3, PT ;  /* 0x000000033d00720c */ /* 0x000fc40003f44070 */
[C---:B----4-:R-:W-:Y:S02]  /*3ea0*/  ISETP.GT.U32.AND P6, PT, R61.reuse, R2, PT ;  /* 0x000000023d00720c */ /* 0x050fe40003fc4070 */
[C---:B------:R-:W-:Y:S02]  /*3eb0*/  ISETP.GT.U32.AND P3, PT, R61.reuse, R7, PT ;  /* 0x000000073d00720c */ /* 0x040fe40003f64070 */
[C---:B------:R-:W-:Y:S02]  /*3ec0*/  ISETP.GT.U32.AND P0, PT, R61.reuse, R6, PT ;  /* 0x000000063d00720c */ /* 0x040fe40003f04070 */
[----:B------:R-:W-:-:S05]  /*3ed0*/  ISETP.GT.U32.AND P1, PT, R61, R5, PT ;  /* 0x000000053d00720c */ /* 0x000fca0003f24070 */
[--C-:B------:R-:W-:Y:S01]  /*3ee0*/  @!P2 IMAD.IADD R3, R3, 0x1, -R61.reuse ;  /* 0x000000010303a824 */ /* 0x100fe200078e0a3d */
[C---:B------:R-:W-:Y:S01]  /*3ef0*/  ISETP.GT.U32.AND P2, PT, R61.reuse, R8, PT ;  /* 0x000000083d00720c */ /* 0x040fe20003f44070 */
[--C-:B------:R-:W-:Y:S01]  /*3f00*/  @!P6 IMAD.IADD R2, R2, 0x1, -R61.reuse ;  /* 0x000000010202e824 */ /* 0x100fe200078e0a3d */
[----:B------:R-:W-:Y:S01]  /*3f10*/  ISETP.GT.U32.AND P5, PT, R61, R4, PT ;  /* 0x000000043d00720c */ /* 0x000fe20003fa4070 */
[----:B------:R-:W-:-:S03]  /*3f20*/  @!P3 IMAD.IADD R7, R7, 0x1, -R61 ;  /* 0x000000010707b824 */ /* 0x000fc600078e0a3d */
[----:B------:R-:W-:Y:S01]  /*3f30*/  ISETP.GT.U32.AND P6, PT, R61, R2, PT ;  /* 0x000000023d00720c */ /* 0x000fe20003fc4070 */
[--C-:B------:R-:W-:Y:S02]  /*3f40*/  @!P0 IMAD.IADD R6, R6, 0x1, -R61.reuse ;  /* 0x0000000106068824 */ /* 0x100fe400078e0a3d */
[----:B------:R-:W-:-:S04]  /*3f50*/  @!P1 IMAD.IADD R5, R5, 0x1, -R61 ;  /* 0x0000000105059824 */ /* 0x000fc800078e0a3d */
[--C-:B------:R-:W-:Y:S02]  /*3f60*/  @!P2 IMAD.IADD R8, R8, 0x1, -R61.reuse ;  /* 0x000000010808a824 */ /* 0x100fe400078e0a3d */
[----:B------:R-:W-:Y:S01]  /*3f70*/  @!P5 IMAD.IADD R4, R4, 0x1, -R61 ;  /* 0x000000010404d824 */ /* 0x000fe200078e0a3d */
[----:B------:R-:W-:-:S03]  /*3f80*/  ISETP.GT.U32.AND P5, PT, R61, R55, PT ;  /* 0x000000373d00720c */ /* 0x000fc60003fa4070 */
[----:B------:R-:W-:Y:S01]  /*3f90*/  @!P6 IMAD.IADD R2, R2, 0x1, -R61 ;  /* 0x000000010202e824 */ /* 0x000fe200078e0a3d */
[C---:B------:R-:W-:Y:S02]  /*3fa0*/  ISETP.GT.U32.AND P6, PT, R61.reuse, R53, PT ;  /* 0x000000353d00720c */ /* 0x040fe40003fc4070 */
[----:B------:R-:W-:-:S07]  /*3fb0*/  ISETP.GT.U32.AND P4, PT, R61, R3, PT ;  /* 0x000000033d00720c */ /* 0x000fce0003f84070 */
[----:B------:R-:W-:-:S04]  /*3fc0*/  @!P5 IMAD.IADD R55, R55, 0x1, -R61 ;  /* 0x000000013737d824 */ /* 0x000fc800078e0a3d */
[--C-:B------:R-:W-:Y:S01]  /*3fd0*/  @!P6 IMAD.IADD R53, R53, 0x1, -R61.reuse ;  /* 0x000000013535e824 */ /* 0x100fe200078e0a3d */
[----:B------:R-:W-:Y:S01]  /*3fe0*/  IABS R42, R42 ;  /* 0x0000002a002a7213 */ /* 0x000fe20000000000 */
[----:B------:R-:W-:Y:S01]  /*3ff0*/  STL [R1+0x2584], R8 ;  /* 0x0025840801007387 */ /* 0x000fe20000100800 */
[----:B------:R-:W-:-:S03]  /*4000*/  @!P4 IMAD.IADD R3, R3, 0x1, -R61 ;  /* 0x000000010303c824 */ /* 0x000fc600078e0a3d */
[----:B------:R0:W-:Y:S01]  /*4010*/  STL [R1+0x2580], R7 ;  /* 0x0025800701007387 */ /* 0x0001e20000100800 */
[----:B------:R-:W-:-:S03]  /*4020*/  IMAD.HI.U32 R60, R60, R42, RZ ;  /* 0x0000002a3c3c7227 */ /* 0x000fc600078e00ff */
[----:B------:R-:W-:Y:S04]  /*4030*/  STL [R1+0x2578], R6 ;  /* 0x0025780601007387 */ /* 0x000fe80000100800 */
[----:B------:R-:W-:Y:S01]  /*4040*/  STL [R1+0x257c], R5 ;  /* 0x00257c0501007387 */ /* 0x000fe20000100800 */
[----:B------:R-:W-:-:S03]  /*4050*/  IMAD.MOV R60, RZ, RZ, -R60 ;  /* 0x000000ffff3c7224 */ /* 0x000fc600078e0a3c */
[----:B------:R-:W-:Y:S04]  /*4060*/  STL [R1+0x2588], R4 ;  /* 0x0025880401007387 */ /* 0x000fe80000100800 */
[----:B------:R-:W-:Y:S04]  /*4070*/  STL [R1+0x258c], R3 ;  /* 0x00258c0301007387 */ /* 0x000fe80000100800 */
[----:B------:R1:W-:Y:S01]  /*4080*/  STL [R1+0x2590], R2 ;  /* 0x0025900201007387 */ /* 0x0003e20000100800 */
[C---:B------:R-:W-:Y:S01]  /*4090*/  IMAD R60, R61.reuse, R60, R42 ;  /* 0x0000003c3d3c7224 */ /* 0x040fe200078e022a */
[----:B--2---:R-:W-:-:S02]  /*40a0*/  ISETP.GT.U32.AND P1, PT, R61, R56, PT ;  /* 0x000000383d00720c */ /* 0x004fc40003f24070 */
[C---:B---3--:R-:W-:Y:S02]  /*40b0*/  ISETP.GT.U32.AND P2, PT, R61.reuse, R59, PT ;  /* 0x0000003b3d00720c */ /* 0x048fe40003f44070 */
[----:B-----5:R-:W-:-:S11]  /*40c0*/  ISETP.GT.U32.AND P3, PT, R61, R58, PT ;  /* 0x0000003a3d00720c */ /* 0x020fd60003f64070 */
[--C-:B------:R-:W-:Y:S01]  /*40d0*/  @!P2 IMAD.IADD R59, R59, 0x1, -R61.reuse ;  /* 0x000000013b3ba824 */ /* 0x100fe200078e0a3d */
[C---:B------:R-:W-:Y:S02]  /*40e0*/  ISETP.GT.U32.AND P2, PT, R61.reuse, R52, PT ;  /* 0x000000343d00720c */ /* 0x040fe40003f44070 */
[C---:B------:R-:W-:Y:S01]  /*40f0*/  ISETP.GT.U32.AND P0, PT, R61.reuse, R57, PT ;  /* 0x000000393d00720c */ /* 0x040fe20003f04070 */
[--C-:B------:R-:W-:Y:S01]  /*4100*/  @!P3 IMAD.IADD R58, R58, 0x1, -R61.reuse ;  /* 0x000000013a3ab824 */ /* 0x100fe200078e0a3d */
[C---:B------:R-:W-:Y:S01]  /*4110*/  ISETP.GT.U32.AND P3, PT, R61.reuse, R51, PT ;  /* 0x000000333d00720c */ /* 0x040fe20003f64070 */
[----:B------:R-:W-:Y:S01]  /*4120*/  @!P1 IMAD.IADD R56, R56, 0x1, -R61 ;  /* 0x0000000138389824 */ /* 0x000fe200078e0a3d */
[----:B------:R-:W-:-:S09]  /*4130*/  ISETP.GT.U32.AND P1, PT, R61, R49, PT ;  /* 0x000000313d00720c */ /* 0x000fd20003f24070 */
[--C-:B------:R-:W-:Y:S01]  /*4140*/  @!P0 IMAD.IADD R57, R57, 0x1, -R61.reuse ;  /* 0x0000000139398824 */ /* 0x100fe200078e0a3d */
[C---:B------:R-:W-:Y:S01]  /*4150*/  ISETP.GT.U32.AND P0, PT, R61.reuse, R50, PT ;  /* 0x000000323d00720c */ /* 0x040fe20003f04070 */
[--C-:B------:R-:W-:Y:S01]  /*4160*/  @!P2 IMAD.IADD R52, R52, 0x1, -R61.reuse ;  /* 0x000000013434a824 */ /* 0x100fe200078e0a3d */
[----:B------:R-:W-:Y:S01]  /*4170*/  ISETP.GT.U32.AND P6, PT, R61, R59, PT ;  /* 0x0000003b3d00720c */ /* 0x000fe20003fc4070 */
[--C-:B------:R-:W-:Y:S01]  /*4180*/  @!P3 IMAD.IADD R51, R51, 0x1, -R61.reuse ;  /* 0x000000013333b824 */ /* 0x100fe200078e0a3d */
[----:B------:R-:W-:Y:S01]  /*4190*/  ISETP.GT.U32.AND P2, PT, R61, R58, PT ;  /* 0x0000003a3d00720c */ /* 0x000fe20003f44070 */
[----:B------:R-:W-:Y:S01]  /*41a0*/  @!P1 IMAD.IADD R49, R49, 0x1, -R61 ;  /* 0x0000000131319824 */ /* 0x000fe200078e0a3d */
[C---:B------:R-:W-:Y:S02]  /*41b0*/  ISETP.GT.U32.AND P3, PT, R61.reuse, R57, PT ;  /* 0x000000393d00720c */ /* 0x040fe40003f64070 */
[----:B------:R-:W-:-:S05]  /*41c0*/  ISETP.GT.U32.AND P1, PT, R61, R55, PT ;  /* 0x000000373d00720c */ /* 0x000fca0003f24070 */
[--C-:B------:R-:W-:Y:S01]  /*41d0*/  @!P0 IMAD.IADD R50, R50, 0x1, -R61.reuse ;  /* 0x0000000132328824 */ /* 0x100fe200078e0a3d */
[----:B------:R-:W-:Y:S01]  /*41e0*/  ISETP.GT.U32.AND P0, PT, R61, R56, PT ;  /* 0x000000383d00720c */ /* 0x000fe20003f04070 */
[--C-:B------:R-:W-:Y:S02]  /*41f0*/  @!P6 IMAD.IADD R59, R59, 0x1, -R61.reuse ;  /* 0x000000013b3be824 */ /* 0x100fe400078e0a3d */
[--C-:B------:R-:W-:Y:S02]  /*4200*/  @!P2 IMAD.IADD R58, R58, 0x1, -R61.reuse ;  /* 0x000000013a3aa824 */ /* 0x100fe400078e0a3d */
[--C-:B------:R-:W-:Y:S01]  /*4210*/  @!P3 IMAD.IADD R57, R57, 0x1, -R61.reuse ;  /* 0x000000013939b824 */ /* 0x100fe200078e0a3d */
[----:B------:R-:W-:Y:S01]  /*4220*/  STL [R1+0x2594], R59 ;  /* 0x0025943b01007387 */ /* 0x000fe20000100800 */
[----:B------:R-:W-:-:S03]  /*4230*/  @!P1 IMAD.IADD R55, R55, 0x1, -R61 ;  /* 0x0000000137379824 */ /* 0x000fc600078e0a3d */
[----:B------:R-:W-:Y:S03]  /*4240*/  STL [R1+0x2598], R58 ;  /* 0x0025983a01007387 */ /* 0x000fe60000100800 */
[----:B------:R-:W-:Y:S01]  /*4250*/  @!P0 IMAD.IADD R56, R56, 0x1, -R61 ;  /* 0x0000000138388824 */ /* 0x000fe200078e0a3d */
[----:B------:R-:W-:Y:S04]  /*4260*/  STL [R1+0x259c], R57 ;  /* 0x00259c3901007387 */ /* 0x000fe80000100800 */
[----:B------:R-:W-:Y:S04]  /*4270*/  STL [R1+0x25a0], R56 ;  /* 0x0025a03801007387 */ /* 0x000fe80000100800 */
[----:B------:R2:W-:Y:S04]  /*4280*/  STL [R1+0x25a4], R55 ;  /* 0x0025a43701007387 */ /* 0x0005e80000100800 */
[----:B------:R-:W3:Y:S01]  /*4290*/  LDL.LU R42, [R1+0x25a8] ;  /* 0x0025a800012a7983 */ /* 0x000ee20000300800 */
[----:B------:R-:W-:-:S02]  /*42a0*/  ISETP.GT.U32.AND P4, PT, R61, R54, PT ;  /* 0x000000363d00720c */ /* 0x000fc40003f84070 */
[C---:B------:R-:W-:Y:S01]  /*42b0*/  ISETP.GT.U32.AND P5, PT, R61.reuse, R48, PT ;  /* 0x000000303d00720c */ /* 0x040fe20003fa4070 */
[----:B------:R-:W1:Y:S01]  /*42c0*/  S2R R0, SR_TID.X ;  /* 0x0000000000007919 */ /* 0x000e620000002100 */
[----:B------:R-:W-:-:S03]  /*42d0*/  ISETP.GT.U32.AND P1, PT, R61, R49, PT ;  /* 0x000000313d00720c */ /* 0x000fc60003f24070 */
[----:B0-----:R-:W4:Y:S06]  /*42e0*/  LDL R7, [R1+0xf90] ;  /* 0x000f900001077983 */ /* 0x001f2c0000100800 */
[--C-:B------:R-:W-:Y:S02]  /*42f0*/  @!P4 IMAD.IADD R54, R54, 0x1, -R61.reuse ;  /* 0x000000013636c824 */ /* 0x100fe400078e0a3d */
[----:B------:R-:W-:-:S03]  /*4300*/  @!P5 IMAD.IADD R48, R48, 0x1, -R61 ;  /* 0x000000013030d824 */ /* 0x000fc600078e0a3d */
[C---:B------:R-:W-:Y:S02]  /*4310*/  ISETP.GT.U32.AND P5, PT, R61.reuse, R54, PT ;  /* 0x000000363d00720c */ /* 0x040fe40003fa4070 */
[----:B------:R-:W-:Y:S01]  /*4320*/  ISETP.GT.U32.AND P4, PT, R61, R47, PT ;  /* 0x0000002f3d00720c */ /* 0x000fe20003f84070 */
[----:B------:R-:W-:-:S10]  /*4330*/  @!P1 IMAD.IADD R49, R49, 0x1, -R61 ;  /* 0x0000000131319824 */ /* 0x000fd400078e0a3d */
[--C-:B------:R-:W-:Y:S01]  /*4340*/  @!P5 IMAD.IADD R54, R54, 0x1, -R61.reuse ;  /* 0x000000013636d824 */ /* 0x100fe200078e0a3d */
[----:B------:R-:W-:Y:S01]  /*4350*/  ISETP.GT.U32.AND P5, PT, R61, R48, PT ;  /* 0x000000303d00720c */ /* 0x000fe20003fa4070 */
[----:B------:R-:W-:Y:S01]  /*4360*/  @!P4 IMAD.IADD R47, R47, 0x1, -R61 ;  /* 0x000000012f2fc824 */ /* 0x000fe200078e0a3d */
[----:B------:R-:W-:-:S04]  /*4370*/  ISETP.GT.U32.AND P4, PT, R61, R53, PT ;  /* 0x000000353d00720c */ /* 0x000fc80003f84070 */
[----:B------:R-:W-:-:S07]  /*4380*/  ISETP.GT.U32.AND P6, PT, R61, R47, PT ;  /* 0x0000002f3d00720c */ /* 0x000fce0003fc4070 */
[--C-:B------:R-:W-:Y:S01]  /*4390*/  @!P5 IMAD.IADD R48, R48, 0x1, -R61.reuse ;  /* 0x000000013030d824 */ /* 0x100fe200078e0a3d */
[----:B------:R-:W-:Y:S01]  /*43a0*/  ISETP.GT.U32.AND P5, PT, R61, R41, PT ;  /* 0x000000293d00720c */ /* 0x000fe20003fa4070 */
[----:B------:R-:W-:Y:S01]  /*43b0*/  @!P4 IMAD.IADD R53, R53, 0x1, -R61 ;  /* 0x000000013535c824 */ /* 0x000fe200078e0a3d */
[----:B------:R-:W-:-:S03]  /*43c0*/  ISETP.GT.U32.AND P4, PT, R61, R46, PT ;  /* 0x0000002e3d00720c */ /* 0x000fc60003f84070 */
[----:B------:R-:W-:Y:S01]  /*43d0*/  @!P6 IMAD.IADD R47, R47, 0x1, -R61 ;  /* 0x000000012f2fe824 */ /* 0x000fe200078e0a3d */
[----:B------:R-:W-:-:S07]  /*43e0*/  ISETP.GT.U32.AND P6, PT, R61, R40, PT ;  /* 0x000000283d00720c */ /* 0x000fce0003fc4070 */
[--C-:B------:R-:W-:Y:S01]  /*43f0*/  @!P5 IMAD.IADD R41, R41, 0x1, -R61.reuse ;  /* 0x000000012929d824 */ /* 0x100fe200078e0a3d */
[----:B------:R-:W-:Y:S01]  /*4400*/  ISETP.GT.U32.AND P5, PT, R61, R34, PT ;  /* 0x000000223d00720c */ /* 0x000fe20003fa4070 */
[----:B------:R-:W-:-:S04]  /*4410*/  @!P4 IMAD.IADD R46, R46, 0x1, -R61 ;  /* 0x000000012e2ec824 */ /* 0x000fc800078e0a3d */
[----:B------:R-:W-:Y:S01]  /*4420*/  @!P6 IMAD.IADD R40, R40, 0x1, -R61 ;  /* 0x000000012828e824 */ /* 0x000fe200078e0a3d */
[----:B------:R-:W-:-:S07]  /*4430*/  ISETP.GT.U32.AND P6, PT, R61, R46, PT ;  /* 0x0000002e3d00720c */ /* 0x000fce0003fc4070 */
[----:B------:R-:W-:Y:S01]  /*4440*/  @!P5 IMAD.IADD R34, R34, 0x1, -R61 ;  /* 0x000000012222d824 */ /* 0x000fe200078e0a3d */
[----:B------:R-:W-:-:S05]  /*4450*/  ISETP.GT.U32.AND P5, PT, R61, R40, PT ;  /* 0x000000283d00720c */ /* 0x000fca0003fa4070 */
[----:B------:R-:W-:Y:S01]  /*4460*/  @!P6 IMAD.IADD R46, R46, 0x1, -R61 ;  /* 0x000000012e2ee824 */ /* 0x000fe200078e0a3d */
[----:B------:R-:W-:-:S07]  /*4470*/  ISETP.GT.U32.AND P6, PT, R61, R34, PT ;  /* 0x000000223d00720c */ /* 0x000fce0003fc4070 */
[----:B------:R-:W-:Y:S01]  /*4480*/  @!P5 IMAD.IADD R40, R40, 0x1, -R61 ;  /* 0x000000012828d824 */ /* 0x000fe200078e0a3d */
[----:B------:R-:W-:-:S05]  /*4490*/  ISETP.GT.U32.AND P5, PT, R61, R33, PT ;  /* 0x000000213d00720c */ /* 0x000fca0003fa4070 */
[----:B------:R-:W-:Y:S01]  /*44a0*/  @!P6 IMAD.IADD R34, R34, 0x1, -R61 ;  /* 0x000000012222e824 */ /* 0x000fe200078e0a3d */
[----:B------:R-:W-:-:S07]  /*44b0*/  ISETP.GT.U32.AND P6, PT, R61, R27, PT ;  /* 0x0000001b3d00720c */ /* 0x000fce0003fc4070 */
[----:B------:R-:W-:-:S06]  /*44c0*/  @!P5 IMAD.IADD R33, R33, 0x1, -R61 ;  /* 0x000000012121d824 */ /* 0x000fcc00078e0a3d */
[----:B------:R-:W-:Y:S01]  /*44d0*/  @!P6 IMAD.IADD R27, R27, 0x1, -R61 ;  /* 0x000000011b1be824 */ /* 0x000fe200078e0a3d */
[----:B------:R-:W-:-:S13]  /*44e0*/  ISETP.GT.U32.AND P6, PT, R61, R33, PT ;  /* 0x000000213d00720c */ /* 0x000fda0003fc4070 */
[----:B------:R-:W-:Y:S01]  /*44f0*/  @!P6 IMAD.IADD R33, R33, 0x1, -R61 ;  /* 0x000000012121e824 */ /* 0x000fe200078e0a3d */
[C---:B-1----:R-:W-:Y:S01]  /*4500*/  LOP3.LUT R2, R0.reuse, 0x7, RZ, 0xc0, !PT ;  /* 0x0000000700027812 */ /* 0x042fe200078ec0ff */
[----:B--2---:R-:W-:Y:S02]  /*4510*/  IMAD.SHL.U32 R55, R0, 0x2, RZ ;  /* 0x0000000200377824 */ /* 0x004fe400078e00ff */
[----:B------:R-:W2:Y:S01]  /*4520*/  LDL R0, [R1+0xf98] ;  /* 0x000f980001007983 */ /* 0x000ea20000100800 */
[----:B---3--:R-:W-:-:S13]  /*4530*/  ISETP.GT.U32.AND P1, PT, R61, R42, PT ;  /* 0x0000002a3d00720c */ /* 0x008fda0003f24070 */
[----:B------:R-:W-:Y:S01]  /*4540*/  @!P1 IMAD.IADD R42, R42, 0x1, -R61 ;  /* 0x000000012a2a9824 */ /* 0x000fe200078e0a3d */
[----:B------:R-:W-:-:S13]  /*4550*/  ISETP.GT.U32.AND P1, PT, R61, R35, PT ;  /* 0x000000233d00720c */ /* 0x000fda0003f24070 */
        /* <DEDUP_REMOVED lines=8> */
[----:B------:R-:W-:-:S05]  /*45e0*/  @!P1 IMAD.IADD R21, R21, 0x1, -R61 ;  /* 0x0000000115159824 */ /* 0x000fca00078e0a3d */
[----:B------:R-:W-:-:S13]  /*45f0*/  ISETP.GT.U32.AND P6, PT, R61, R21, PT ;  /* 0x000000153d00720c */ /* 0x000fda0003fc4070 */
[----:B------:R-:W-:-:S05]  /*4600*/  @!P6 IMAD.IADD R21, R21, 0x1, -R61 ;  /* 0x000000011515e824 */ /* 0x000fca00078e0a3d */
[----:B------:R-:W-:Y:S04]  /*4610*/  STL [R1+0x2574], R21 ;  /* 0x0025741501007387 */ /* 0x000fe80000100800 */
[----:B------:R-:W3:Y:S01]  /*4620*/  LDL R6, [R1+0xfa0] ;  /* 0x000fa00001067983 */ /* 0x000ee20000100800 */
[C---:B------:R-:W-:Y:S02]  /*4630*/  ISETP.GT.U32.AND P2, PT, R61.reuse, R52, PT ;  /* 0x000000343d00720c */ /* 0x040fe40003f44070 */
[C---:B------:R-:W-:Y:S02]  /*4640*/  ISETP.GT.U32.AND P0, PT, R61.reuse, R50, PT ;  /* 0x000000323d00720c */ /* 0x040fe40003f04070 */
[C---:B------:R-:W-:Y:S02]  /*4650*/  ISETP.GT.U32.AND P3, PT, R61.reuse, R51, PT ;  /* 0x000000333d00720c */ /* 0x040fe40003f64070 */
[----:B------:R-:W-:-:S02]  /*4660*/  ISETP.GT.U32.AND P4, PT, R61, R39, PT ;  /* 0x000000273d00720c */ /* 0x000fc40003f84070 */
[C---:B------:R-:W-:Y:S01]  /*4670*/  ISETP.GT.U32.AND P5, PT, R61.reuse, R26, PT ;  /* 0x0000001a3d00720c */ /* 0x040fe20003fa4070 */
[----:B------:R-:W-:Y:S01]  /*4680*/  IMAD.MOV.U32 R58, RZ, RZ, 0x3f ;  /* 0x0000003fff3a7424 */ /* 0x000fe200078e00ff */
[C---:B------:R-:W-:Y:S01]  /*4690*/  ISETP.GT.U32.AND P1, PT, R61.reuse, R27, PT ;  /* 0x0000001b3d00720c */ /* 0x040fe20003f24070 */
[----:B------:R-:W-:Y:S01]  /*46a0*/  IMAD R8, R2, 0x90, RZ ;  /* 0x0000009002087824 */ /* 0x000fe200078e02ff */
[C---:B------:R-:W-:Y:S01]  /*46b0*/  ISETP.GT.U32.AND P6, PT, R61.reuse, R14, PT ;  /* 0x0000000e3d00720c */ /* 0x040fe20003fc4070 */
[--C-:B------:R-:W-:Y:S01]  /*46c0*/  @!P2 IMAD.IADD R52, R52, 0x1, -R61.reuse ;  /* 0x000000013434a824 */ /* 0x100fe200078e0a3d */
[C---:B------:R-:W-:Y:S01]  /*46d0*/  ISETP.GT.U32.AND P2, PT, R61.reuse, R45, PT ;  /* 0x0000002d3d00720c */ /* 0x040fe20003f44070 */
[--C-:B------:R-:W-:Y:S01]  /*46e0*/  @!P0 IMAD.IADD R50, R50, 0x1, -R61.reuse ;  /* 0x0000000132328824 */ /* 0x100fe200078e0a3d */
[----:B------:R-:W-:Y:S01]  /*46f0*/  ISETP.GT.U32.AND P0, PT, R61, R43, PT ;  /* 0x0000002b3d00720c */ /* 0x000fe20003f04070 */
[--C-:B------:R-:W-:Y:S01]  /*4700*/  @!P3 IMAD.IADD R51, R51, 0x1, -R61.reuse ;  /* 0x000000013333b824 */ /* 0x100fe200078e0a3d */
[----:B------:R-:W-:Y:S01]  /*4710*/  ISETP.GT.U32.AND P3, PT, R61, R44, PT ;  /* 0x0000002c3d00720c */ /* 0x000fe20003f64070 */
[----:B------:R-:W-:Y:S01]  /*4720*/  @!P4 IMAD.IADD R39, R39, 0x1, -R61 ;  /* 0x000000012727c824 */ /* 0x000fe200078e0a3d */
[----:B------:R-:W5:Y:S01]  /*4730*/  LDL R59, [R1+0xf9c] ;  /* 0x000f9c00013b7983 */ /* 0x000f620000100800 */
[----:B------:R-:W-:-:S02]  /*4740*/  IMAD R56, R2, 0x210, RZ ;  /* 0x0000021002387824 */ /* 0x000fc400078e02ff */
[--C-:B------:R-:W-:Y:S01]  /*4750*/  @!P5 IMAD.IADD R26, R26, 0x1, -R61.reuse ;  /* 0x000000011a1ad824 */ /* 0x100fe200078e0a3d */
[----:B------:R-:W-:Y:S01]  /*4760*/  IADD3 R58, R58, c[0x0][0x180], RZ ;  /* 0x000060003a3a7a10 */ /* 0x000fe20007ffe0ff */
[--C-:B------:R-:W-:Y:S01]  /*4770*/  @!P1 IMAD.IADD R27, R27, 0x1, -R61.reuse ;  /* 0x000000011b1b9824 */ /* 0x100fe200078e0a3d */
[----:B------:R-:W5:Y:S01]  /*4780*/  LDL R3, [R1+0xfa8] ;  /* 0x000fa80001037983 */ /* 0x000f620000100800 */
[--C-:B------:R-:W-:Y:S01]  /*4790*/  @!P2 IMAD.IADD R45, R45, 0x1, -R61.reuse ;  /* 0x000000012d2da824 */ /* 0x100fe200078e0a3d */
[----:B------:R-:W-:Y:S01]  /*47a0*/  ISETP.GT.U32.AND P2, PT, R61, R38, PT ;  /* 0x000000263d00720c */ /* 0x000fe20003f44070 */
[--C-:B------:R-:W-:Y:S01]  /*47b0*/  @!P0 IMAD.IADD R43, R43, 0x1, -R61.reuse ;  /* 0x000000012b2b8824 */ /* 0x100fe200078e0a3d */
[C---:B------:R-:W-:Y:S01]  /*47c0*/  ISETP.GT.U32.AND P0, PT, R61.reuse, R36, PT ;  /* 0x000000243d00720c */ /* 0x040fe20003f04070 */
[--C-:B------:R-:W-:Y:S01]  /*47d0*/  @!P3 IMAD.IADD R44, R44, 0x1, -R61.reuse ;  /* 0x000000012c2cb824 */ /* 0x100fe200078e0a3d */
[C---:B------:R-:W-:Y:S01]  /*47e0*/  ISETP.GT.U32.AND P4, PT, R61.reuse, R45, PT ;  /* 0x0000002d3d00720c */ /* 0x040fe20003f84070 */
[--C-:B------:R-:W-:Y:S01]  /*47f0*/  @!P6 IMAD.IADD R14, R14, 0x1, -R61.reuse ;  /* 0x000000010e0ee824 */ /* 0x100fe200078e0a3d */
[C---:B------:R-:W-:Y:S01]  /*4800*/  ISETP.GT.U32.AND P3, PT, R61.reuse, R37, PT ;  /* 0x000000253d00720c */ /* 0x040fe20003f64070 */
[----:B------:R-:W5:Y:S04]  /*4810*/  LDL R2, [R1+0xfa4] ;  /* 0x000fa40001027983 */ /* 0x000f680000100800 */
[----:B------:R-:W5:Y:S02]  /*4820*/  LDL R4, [R1+0x12a4] ;  /* 0x0012a40001047983 */ /* 0x000f640000100800 */
[--C-:B------:R-:W-:Y:S01]  /*4830*/  @!P2 IMAD.IADD R38, R38, 0x1, -R61.reuse ;  /* 0x000000012626a824 */ /* 0x100fe200078e0a3d */
[C---:B------:R-:W-:Y:S01]  /*4840*/  ISETP.GT.U32.AND P2, PT, R61.reuse, R44, PT ;  /* 0x0000002c3d00720c */ /* 0x040fe20003f44070 */
[--C-:B------:R-:W-:Y:S01]  /*4850*/  @!P0 IMAD.IADD R36, R36, 0x1, -R61.reuse ;  /* 0x0000000124248824 */ /* 0x100fe200078e0a3d */
[----:B------:R-:W-:Y:S01]  /*4860*/  ISETP.GT.U32.AND P0, PT, R61, R42, PT ;  /* 0x0000002a3d00720c */ /* 0x000fe20003f04070 */
[--C-:B------:R-:W-:Y:S01]  /*4870*/  @!P4 IMAD.IADD R45, R45, 0x1, -R61.reuse ;  /* 0x000000012d2dc824 */ /* 0x100fe200078e0a3d */
[----:B------:R-:W-:Y:S01]  /*4880*/  ISETP.GT.U32.AND P4, PT, R61, R39, PT ;  /* 0x000000273d00720c */ /* 0x000fe20003f84070 */
[--C-:B------:R-:W-:Y:S01]  /*4890*/  @!P3 IMAD.IADD R37, R37, 0x1, -R61.reuse ;  /* 0x000000012525b824 */ /* 0x100fe200078e0a3d */
[C---:B------:R-:W-:Y:S01]  /*48a0*/  ISETP.GT.U32.AND P3, PT, R61.reuse, R43, PT ;  /* 0x0000002b3d00720c */ /* 0x040fe20003f64070 */
[----:B------:R-:W5:Y:S06]  /*48b0*/  LDL R5, [R1+0x17f4] ;  /* 0x0017f40001057983 */ /* 0x000f6c0000100800 */
[--C-:B------:R-:W-:Y:S01]  /*48c0*/  @!P2 IMAD.IADD R44, R44, 0x1, -R61.reuse ;  /* 0x000000012c2ca824 */ /* 0x100fe200078e0a3d */
[C---:B------:R-:W-:Y:S01]  /*48d0*/  ISETP.GT.U32.AND P2, PT, R61.reuse, R38, PT ;  /* 0x000000263d00720c */ /* 0x040fe20003f44070 */
[--C-:B------:R-:W-:Y:S01]  /*48e0*/  @!P0 IMAD.IADD R42, R42, 0x1, -R61.reuse ;  /* 0x000000012a2a8824 */ /* 0x100fe200078e0a3d */
[----:B------:R-:W-:Y:S01]  /*48f0*/  ISETP.GT.U32.AND P0, PT, R61, R36, PT ;  /* 0x000000243d00720c */ /* 0x000fe20003f04070 */
[--C-:B------:R-:W-:Y:S01]  /*4900*/  @!P4 IMAD.IADD R39, R39, 0x1, -R61.reuse ;  /* 0x000000012727c824 */ /* 0x100fe200078e0a3d */
[----:B------:R-:W-:Y:S01]  /*4910*/  ISETP.GT.U32.AND P4, PT, R61, R32, PT ;  /* 0x000000203d00720c */ /* 0x000fe20003f84070 */
[----:B------:R-:W-:Y:S01]  /*4920*/  @!P3 IMAD.IADD R43, R43, 0x1, -R61 ;  /* 0x000000012b2bb824 */ /* 0x000fe200078e0a3d */
[----:B------:R-:W-:-:S07]  /*4930*/  ISETP.GT.U32.AND P3, PT, R61, R37, PT ;  /* 0x000000253d00720c */ /* 0x000fce0003f64070 */
[--C-:B------:R-:W-:Y:S01]  /*4940*/  @!P2 IMAD.IADD R38, R38, 0x1, -R61.reuse ;  /* 0x000000012626a824 */ /* 0x100fe200078e0a3d */
[C---:B------:R-:W-:Y:S01]  /*4950*/  ISETP.GT.U32.AND P2, PT, R61.reuse, R31, PT ;  /* 0x0000001f3d00720c */ /* 0x040fe20003f44070 */
[--C-:B------:R-:W-:Y:S01]  /*4960*/  @!P0 IMAD.IADD R36, R36, 0x1, -R61.reuse ;  /* 0x0000000124248824 */ /* 0x100fe200078e0a3d */
[C---:B------:R-:W-:Y:S01]  /*4970*/  ISETP.GT.U32.AND P0, PT, R61.reuse, R29, PT ;  /* 0x0000001d3d00720c */ /* 0x040fe20003f04070 */
[--C-:B------:R-:W-:Y:S01]  /*4980*/  @!P4 IMAD.IADD R32, R32, 0x1, -R61.reuse ;  /* 0x000000012020c824 */ /* 0x100fe200078e0a3d */
[----:B------:R-:W-:Y:S01]  /*4990*/  ISETP.GT.U32.AND P4, PT, R61, R25, PT ;  /* 0x000000193d00720c */ /* 0x000fe20003f84070 */
[----:B------:R-:W-:Y:S01]  /*49a0*/  @!P3 IMAD.IADD R37, R37, 0x1, -R61 ;  /* 0x000000012525b824 */ /* 0x000fe200078e0a3d */
[----:B------:R-:W-:-:S07]  /*49b0*/  ISETP.GT.U32.AND P3, PT, R61, R30, PT ;  /* 0x0000001e3d00720c */ /* 0x000fce0003f64070 */
[--C-:B------:R-:W-:Y:S01]  /*49c0*/  @!P2 IMAD.IADD R31, R31, 0x1, -R61.reuse ;  /* 0x000000011f1fa824 */ /* 0x100fe200078e0a3d */
[----:B------:R-:W-:Y:S01]  /*49d0*/  ISETP.GT.U32.AND P2, PT, R61, R24, PT ;  /* 0x000000183d00720c */ /* 0x000fe20003f44070 */
[--C-:B------:R-:W-:Y:S01]  /*49e0*/  @!P0 IMAD.IADD R29, R29, 0x1, -R61.reuse ;  /* 0x000000011d1d8824 */ /* 0x100fe200078e0a3d */
[----:B------:R-:W-:Y:S01]  /*49f0*/  ISETP.GT.U32.AND P0, PT, R61, R22, PT ;  /* 0x000000163d00720c */ /* 0x000fe20003f04070 */
[--C-:B------:R-:W-:Y:S01]  /*4a00*/  @!P4 IMAD.IADD R25, R25, 0x1, -R61.reuse ;  /* 0x000000011919c824 */ /* 0x100fe200078e0a3d */
[C---:B------:R-:W-:Y:S01]  /*4a10*/  ISETP.GT.U32.AND P4, PT, R61.reuse, R31, PT ;  /* 0x0000001f3d00720c */ /* 0x040fe20003f84070 */
[----:B------:R-:W-:Y:S01]  /*4a20*/  @!P3 IMAD.IADD R30, R30, 0x1, -R61 ;  /* 0x000000011e1eb824 */ /* 0x000fe200078e0a3d */
[----:B------:R-:W-:-:S07]  /*4a30*/  ISETP.GT.U32.AND P5, PT, R61, R32, PT ;  /* 0x000000203d00720c */ /* 0x000fce0003fa4070 */
[--C-:B------:R-:W-:Y:S01]  /*4a40*/  @!P2 IMAD.IADD R24, R24, 0x1, -R61.reuse ;  /* 0x000000011818a824 */ /* 0x100fe200078e0a3d */
[C---:B------:R-:W-:Y:S01]  /*4a50*/  ISETP.GT.U32.AND P2, PT, R61.reuse, R30, PT ;  /* 0x0000001e3d00720c */ /* 0x040fe20003f44070 */
[--C-:B------:R-:W-:Y:S01]  /*4a60*/  @!P0 IMAD.IADD R22, R22, 0x1, -R61.reuse ;  /* 0x0000000116168824 */ /* 0x100fe200078e0a3d */
[----:B------:R-:W-:Y:S01]  /*4a70*/  ISETP.GT.U32.AND P0, PT, R61, R28, PT ;  /* 0x0000001c3d00720c */ /* 0x000fe20003f04070 */
[--C-:B------:R-:W-:Y:S01]  /*4a80*/  @!P4 IMAD.IADD R31, R31, 0x1, -R61.reuse ;  /* 0x000000011f1fc824 */ /* 0x100fe200078e0a3d */
[C---:B------:R-:W-:Y:S01]  /*4a90*/  ISETP.GT.U32.AND P4, PT, R61.reuse, R25, PT ;  /* 0x000000193d00720c */ /* 0x040fe20003f84070 */
[----:B------:R-:W-:Y:S01]  /*4aa0*/  @!P5 IMAD.IADD R32, R32, 0x1, -R61 ;  /* 0x000000012020d824 */ /* 0x000fe200078e0a3d */
[C---:B------:R-:W-:Y:S02]  /*4ab0*/  ISETP.GT.U32.AND P5, PT, R61.reuse, R26, PT ;  /* 0x0000001a3d00720c */ /* 0x040fe40003fa4070 */
[----:B------:R-:W-:-:S05]  /*4ac0*/  ISETP.GT.U32.AND P1, PT, R61, R20, PT ;  /* 0x000000143d00720c */ /* 0x000fca0003f24070 */
[--C-:B------:R-:W-:Y:S01]  /*4ad0*/  @!P2 IMAD.IADD R30, R30, 0x1, -R61.reuse ;  /* 0x000000011e1ea824 */ /* 0x100fe200078e0a3d */
[C---:B------:R-:W-:Y:S01]  /*4ae0*/  ISETP.GT.U32.AND P2, PT, R61.reuse, R24, PT ;  /* 0x000000183d00720c */ /* 0x040fe20003f44070 */
[--C-:B------:R-:W-:Y:S01]  /*4af0*/  @!P0 IMAD.IADD R28, R28, 0x1, -R61.reuse ;  /* 0x000000011c1c8824 */ /* 0x100fe200078e0a3d */
[----:B------:R-:W-:Y:S01]  /*4b00*/  ISETP.GT.U32.AND P0, PT, R61, R22, PT ;  /* 0x000000163d00720c */ /* 0x000fe20003f04070 */
[--C-:B------:R-:W-:Y:S01]  /*4b10*/  @!P4 IMAD.IADD R25, R25, 0x1, -R61.reuse ;  /* 0x000000011919c824 */ /* 0x100fe200078e0a3d */
[C---:B------:R-:W-:Y:S01]  /*4b20*/  ISETP.GT.U32.AND P4, PT, R61.reuse, R18, PT ;  /* 0x000000123d00720c */ /* 0x040fe20003f84070 */
[--C-:B------:R-:W-:Y:S01]  /*4b30*/  @!P5 IMAD.IADD R26, R26, 0x1, -R61.reuse ;  /* 0x000000011a1ad824 */ /* 0x100fe200078e0a3d */
[C---:B------:R-:W-:Y:S01]  /*4b40*/  ISETP.GT.U32.AND P5, PT, R61.reuse, R19, PT ;  /* 0x000000133d00720c */ /* 0x040fe20003fa4070 */
[----:B------:R-:W-:Y:S01]  /*4b50*/  @!P1 IMAD.IADD R20, R20, 0x1, -R61 ;  /* 0x0000000114149824 */ /* 0x000fe200078e0a3d */
[----:B------:R-:W-:-:S05]  /*4b60*/  ISETP.GT.U32.AND P1, PT, R61, R13, PT ;  /* 0x0000000d3d00720c */ /* 0x000fca0003f24070 */
[--C-:B------:R-:W-:Y:S01]  /*4b70*/  @!P2 IMAD.IADD R24, R24, 0x1, -R61.reuse ;  /* 0x000000011818a824 */ /* 0x100fe200078e0a3d */
[C---:B------:R-:W-:Y:S01]  /*4b80*/  ISETP.GT.U32.AND P2, PT, R61.reuse, R17, PT ;  /* 0x000000113d00720c */ /* 0x040fe20003f44070 */
[--C-:B------:R-:W-:Y:S01]  /*4b90*/  @!P0 IMAD.IADD R22, R22, 0x1, -R61.reuse ;  /* 0x0000000116168824 */ /* 0x100fe200078e0a3d */
[C---:B------:R-:W-:Y:S01]  /*4ba0*/  ISETP.GT.U32.AND P0, PT, R61.reuse, R15, PT ;  /* 0x0000000f3d00720c */ /* 0x040fe20003f04070 */
[--C-:B------:R-:W-:Y:S01]  /*4bb0*/  @!P4 IMAD.IADD R18, R18, 0x1, -R61.reuse ;  /* 0x000000011212c824 */ /* 0x100fe200078e0a3d */
[----:B------:R-:W-:Y:S01]  /*4bc0*/  ISETP.GT.U32.AND P4, PT, R61, R11, PT ;  /* 0x0000000b3d00720c */ /* 0x000fe20003f84070 */
[--C-:B------:R-:W-:Y:S02]  /*4bd0*/  @!P5 IMAD.IADD R19, R19, 0x1, -R61.reuse ;  /* 0x000000011313d824 */ /* 0x100fe400078e0a3d */
[----:B------:R-:W-:-:S06]  /*4be0*/  @!P1 IMAD.IADD R13, R13, 0x1, -R61 ;  /* 0x000000010d0d9824 */ /* 0x000fcc00078e0a3d */
[--C-:B------:R-:W-:Y:S01]  /*4bf0*/  @!P2 IMAD.IADD R17, R17, 0x1, -R61.reuse ;  /* 0x000000011111a824 */ /* 0x100fe200078e0a3d */
[----:B------:R-:W-:Y:S01]  /*4c00*/  ISETP.GT.U32.AND P1, PT, R61, R19, PT ;  /* 0x000000133d00720c */ /* 0x000fe20003f24070 */
[--C-:B------:R-:W-:Y:S01]  /*4c10*/  @!P0 IMAD.IADD R15, R15, 0x1, -R61.reuse ;  /* 0x000000010f0f8824 */ /* 0x100fe200078e0a3d */
[----:B------:R-:W-:Y:S01]  /*4c20*/  ISETP.GT.U32.AND P0, PT, R61, R60, PT ;  /* 0x0000003c3d00720c */ /* 0x000fe20003f04070 */
[----:B------:R-:W-:Y:S01]  /*4c30*/  @!P4 IMAD.IADD R11, R11, 0x1, -R61 ;  /* 0x000000010b0bc824 */ /* 0x000fe200078e0a3d */
[C---:B------:R-:W-:Y:S02]  /*4c40*/  ISETP.GT.U32.AND P4, PT, R61.reuse, R17, PT ;  /* 0x000000113d00720c */ /* 0x040fe40003f84070 */
[----:B------:R-:W-:-:S07]  /*4c50*/  ISETP.GT.U32.AND P6, PT, R61, R20, PT ;  /* 0x000000143d00720c */ /* 0x000fce0003fc4070 */
[--C-:B------:R-:W-:Y:S01]  /*4c60*/  @!P1 IMAD.IADD R19, R19, 0x1, -R61.reuse ;  /* 0x0000000113139824 */ /* 0x100fe200078e0a3d */
[C---:B------:R-:W-:Y:S01]  /*4c70*/  ISETP.GT.U32.AND P1, PT, R61.reuse, R13, PT ;  /* 0x0000000d3d00720c */ /* 0x040fe20003f24070 */
[--C-:B------:R-:W-:Y:S01]  /*4c80*/  @!P0 IMAD.IADD R60, R60, 0x1, -R61.reuse ;  /* 0x000000013c3c8824 */ /* 0x100fe200078e0a3d */
[----:B------:R-:W-:Y:S01]  /*4c90*/  ISETP.GT.U32.AND P0, PT, R61, R14, PT ;  /* 0x0000000e3d00720c */ /* 0x000fe20003f04070 */
[--C-:B------:R-:W-:Y:S01]  /*4ca0*/  @!P4 IMAD.IADD R17, R17, 0x1, -R61.reuse ;  /* 0x000000011111c824 */ /* 0x100fe200078e0a3d */
[----:B------:R-:W-:Y:S01]  /*4cb0*/  ISETP.GT.U32.AND P4, PT, R61, R11, PT ;  /* 0x0000000b3d00720c */ /* 0x000fe20003f84070 */
[----:B------:R-:W-:Y:S01]  /*4cc0*/  @!P6 IMAD.IADD R20, R20, 0x1, -R61 ;  /* 0x000000011414e824 */ /* 0x000fe200078e0a3d */
[----:B------:R-:W-:-:S04]  /*4cd0*/  SHF.R.S32.HI R57, RZ, 0x1f, R58 ;  /* 0x0000001fff397819 */ /* 0x000fc8000001143a */
[----:B------:R0:W-:Y:S01]  /*4ce0*/  STL [R1+0x2570], R20 ;  /* 0x0025701401007387 */ /* 0x0001e20000100800 */
[----:B------:R-:W-:Y:S02]  /*4cf0*/  LEA.HI R57, R57, R58, RZ, 0x6 ;  /* 0x0000003a39397211 */ /* 0x000fe400078f30ff */
[--C-:B------:R-:W-:Y:S01]  /*4d00*/  @!P1 IMAD.IADD R13, R13, 0x1, -R61.reuse ;  /* 0x000000010d0d9824 */ /* 0x100fe200078e0a3d */
[----:B--2---:R-:W-:Y:S01]  /*4d10*/  ISETP.GE.AND P1, PT, R0, RZ, PT ;  /* 0x000000ff0000720c */ /* 0x004fe20003f26270 */
[--C-:B------:R-:W-:Y:S01]  /*4d20*/  @!P0 IMAD.IADD R14, R14, 0x1, -R61.reuse ;  /* 0x000000010e0e8824 */ /* 0x100fe200078e0a3d */
[----:B----4-:R-:W-:Y:S01]  /*4d30*/  ISETP.GE.AND P0, PT, R7, RZ, PT ;  /* 0x000000ff0700720c */ /* 0x010fe20003f06270 */
[----:B------:R-:W-:Y:S01]  /*4d40*/  @!P4 IMAD.IADD R11, R11, 0x1, -R61 ;  /* 0x000000010b0bc824 */ /* 0x000fe200078e0a3d */
[----:B------:R-:W2:Y:S01]  /*4d50*/  LDL R7, [R1+0x2474] ;  /* 0x0024740001077983 */ /* 0x000ea20000100800 */
[----:B0-----:R-:W-:-:S03]  /*4d60*/  LOP3.LUT R20, R8, 0x30, R55, 0x78, !PT ;  /* 0x0000003008147812 */ /* 0x001fc600078e7837 */
[----:B------:R-:W4:Y:S01]  /*4d70*/  LDL R8, [R1+0x2478] ;  /* 0x0024780001087983 */ /* 0x000f220000100800 */
[----:B------:R-:W-:-:S03]  /*4d80*/  LOP3.LUT R21, R56, 0x10, R55, 0x78, !PT ;  /* 0x0000001038157812 */ /* 0x000fc600078e7837 */
[----:B------:R-:W2:Y:S01]  /*4d90*/  LDL R0, [R1+0x246c] ;  /* 0x00246c0001007983 */ /* 0x000ea20000100800 */
[----:B---3--:R-:W-:-:S03]  /*4da0*/  ISETP.GE.AND P4, PT, R6, RZ, PT ;  /* 0x000000ff0600720c */ /* 0x008fc60003f86270 */
[----:B------:R-:W3:Y:S04]  /*4db0*/  LDL.LU R6, [R1+0x2c] ;  /* 0x00002c0001067983 */ /* 0x000ee80000300800 */
[----:B------:R-:W2:Y:S04]  /*4dc0*/  LDL.LU R55, [R1+0x28] ;  /* 0x0000280001377983 */ /* 0x000ea80000300800 */
[----:B------:R-:W4:Y:S04]  /*4dd0*/  LDL.LU R56, [R1+0x24] ;  /* 0x0000240001387983 */ /* 0x000f280000300800 */
[----:B------:R-:W4:Y:S04]  /*4de0*/  LDL.LU R57, [R1+0x20] ;  /* 0x0000200001397983 */ /* 0x000f280000300800 */
[----:B------:R-:W4:Y:S01]  /*4df0*/  LDL.LU R58, [R1+0x1c] ;  /* 0x00001c00013a7983 */ /* 0x000f220000300800 */
[----:B------:R-:W-:-:S02]  /*4e00*/  ISETP.GT.U32.AND P3, PT, R61, R23, PT ;  /* 0x000000173d00720c */ /* 0x000fc40003f64070 */
[C---:B------:R-:W-:Y:S01]  /*4e10*/  ISETP.GT.U32.AND P5, PT, R61.reuse, R12, PT ;  /* 0x0000000c3d00720c */ /* 0x040fe20003fa4070 */
[----:B------:R-:W4:Y:S01]  /*4e20*/  LDL R21, [R1+0x2468] ;  /* 0x0024680001157983 */ /* 0x000f220000100800 */
[----:B------:R-:W-:-:S03]  /*4e30*/  ISETP.GT.U32.AND P2, PT, R61, R10, PT ;  /* 0x0000000a3d00720c */ /* 0x000fc60003f44070 */
[----:B------:R-:W4:Y:S06]  /*4e40*/  LDL R20, [R1+0x2464] ;  /* 0x0024640001147983 */ /* 0x000f2c0000100800 */
[----:B------:R-:W-:Y:S01]  /*4e50*/  @!P3 IMAD.IADD R23, R23, 0x1, -R61 ;  /* 0x000000011717b824 */ /* 0x000fe200078e0a3d */
[----:B------:R-:W-:-:S13]  /*4e60*/  ISETP.GT.U32.AND P3, PT, R61, R29, PT ;  /* 0x0000001d3d00720c */ /* 0x000fda0003f64070 */
[----:B------:R-:W-:Y:S01]  /*4e70*/  @!P3 IMAD.IADD R29, R29, 0x1, -R61 ;  /* 0x000000011d1db824 */ /* 0x000fe200078e0a3d */
[----:B------:R-:W-:-:S13]  /*4e80*/  ISETP.GT.U32.AND P3, PT, R61, R23, PT ;  /* 0x000000173d00720c */ /* 0x000fda0003f64070 */
[----:B------:R-:W-:Y:S01]  /*4e90*/  @!P3 IMAD.IADD R23, R23, 0x1, -R61 ;  /* 0x000000011717b824 */ /* 0x000fe200078e0a3d */
[----:B------:R-:W-:-:S13]  /*4ea0*/  ISETP.GT.U32.AND P3, PT, R61, R16, PT ;  /* 0x000000103d00720c */ /* 0x000fda0003f64070 */
[--C-:B------:R-:W-:Y:S01]  /*4eb0*/  @!P3 IMAD.IADD R16, R16, 0x1, -R61.reuse ;  /* 0x000000011010b824 */ /* 0x100fe200078e0a3d */
[C---:B------:R-:W-:Y:S01]  /*4ec0*/  ISETP.GT.U32.AND P3, PT, R61.reuse, R9, PT ;  /* 0x000000093d00720c */ /* 0x040fe20003f64070 */
[----:B------:R-:W-:Y:S01]  /*4ed0*/  @!P5 IMAD.IADD R12, R12, 0x1, -R61 ;  /* 0x000000010c0cd824 */ /* 0x000fe200078e0a3d */
[----:B------:R-:W-:-:S11]  /*4ee0*/  ISETP.GT.U32.AND P5, PT, R61, R18, PT ;  /* 0x000000123d00720c */ /* 0x000fd60003fa4070 */
[--C-:B------:R-:W-:Y:S01]  /*4ef0*/  @!P3 IMAD.IADD R9, R9, 0x1, -R61.reuse ;  /* 0x000000010909b824 */ /* 0x100fe200078e0a3d */
[C---:B------:R-:W-:Y:S01]  /*4f00*/  ISETP.GT.U32.AND P3, PT, R61.reuse, R15, PT ;  /* 0x0000000f3d00720c */ /* 0x040fe20003f64070 */
[--C-:B------:R-:W-:Y:S01]  /*4f10*/  @!P2 IMAD.IADD R10, R10, 0x1, -R61.reuse ;  /* 0x000000010a0aa824 */ /* 0x100fe200078e0a3d */
[----:B------:R-:W-:Y:S01]  /*4f20*/  ISETP.GT.U32.AND P2, PT, R61, R16, PT ;  /* 0x000000103d00720c */ /* 0x000fe20003f44070 */
[----:B------:R-:W-:-:S10]  /*4f30*/  @!P5 IMAD.IADD R18, R18, 0x1, -R61 ;  /* 0x000000011212d824 */ /* 0x000fd400078e0a3d */
[--C-:B------:R-:W-:Y:S01]  /*4f40*/  @!P3 IMAD.IADD R15, R15, 0x1, -R61.reuse ;  /* 0x000000010f0fb824 */ /* 0x100fe200078e0a3d */
[C---:B------:R-:W-:Y:S02]  /*4f50*/  ISETP.GT.U32.AND P3, PT, R61.reuse, R60, PT ;  /* 0x0000003c3d00720c */ /* 0x040fe40003f64070 */
[C---:B------:R-:W-:Y:S01]  /*4f60*/  ISETP.GT.U32.AND P5, PT, R61.reuse, R12, PT ;  /* 0x0000000c3d00720c */ /* 0x040fe20003fa4070 */
[----:B------:R-:W-:Y:S01]  /*4f70*/  @!P2 IMAD.IADD R16, R16, 0x1, -R61 ;  /* 0x000000011010a824 */ /* 0x000fe200078e0a3d */
[C---:B------:R-:W-:Y:S02]  /*4f80*/  ISETP.GT.U32.AND P2, PT, R61.reuse, R10, PT ;  /* 0x0000000a3d00720c */ /* 0x040fe40003f44070 */
[----:B------:R-:W-:-:S07]  /*4f90*/  ISETP.GT.U32.AND P6, PT, R61, R9, PT ;  /* 0x000000093d00720c */ /* 0x000fce0003fc4070 */
[--C-:B------:R-:W-:Y:S01]  /*4fa0*/  @!P3 IMAD.IADD R60, R60, 0x1, -R61.reuse ;  /* 0x000000013c3cb824 */ /* 0x100fe200078e0a3d */
[----:B-----5:R-:W-:Y:S01]  /*4fb0*/  ISETP.GE.AND P3, PT, R2, RZ, PT ;  /* 0x000000ff0200720c */ /* 0x020fe20003f66270 */
[--C-:B------:R-:W-:Y:S01]  /*4fc0*/  @!P5 IMAD.IADD R12, R12, 0x1, -R61.reuse ;  /* 0x000000010c0cd824 */ /* 0x100fe200078e0a3d */
[----:B------:R-:W-:Y:S01]  /*4fd0*/  ISETP.GE.AND P5, PT, R59, RZ, PT ;  /* 0x000000ff3b00720c */ /* 0x000fe20003fa6270 */
[--C-:B------:R-:W-:Y:S02]  /*4fe0*/  @!P2 IMAD.IADD R10, R10, 0x1, -R61.reuse ;  /* 0x000000010a0aa824 */ /* 0x100fe400078e0a3d */
[----:B------:R-:W-:Y:S02]  /*4ff0*/  @!P6 IMAD.IADD R9, R9, 0x1, -R61 ;  /* 0x000000010909e824 */ /* 0x000fe400078e0a3d */
[----:B---3--:R-:W-:Y:S01]  /*5000*/  @!P0 IMAD.MOV R6, RZ, RZ, -R6 ;  /* 0x000000ffff068224 */ /* 0x008fe200078e0a06 */
[----:B------:R-:W-:Y:S02]  /*5010*/  ISETP.GE.AND P0, PT, R4, RZ, PT ;  /* 0x000000ff0400720c */ /* 0x000fe40003f06270 */
[----:B------:R-:W3:Y:S01]  /*5020*/  LDL R4, [R1+0x2470] ;  /* 0x0024700001047983 */ /* 0x000ee20000100800 */
[----:B--2---:R-:W-:-:S02]  /*5030*/  @!P1 IMAD.MOV R55, RZ, RZ, -R55 ;  /* 0x000000ffff379224 */ /* 0x004fc400078e0a37 */
[----:B----4-:R-:W-:Y:S01]  /*5040*/  @!P4 IMAD.MOV R57, RZ, RZ, -R57 ;  /* 0x000000ffff39c224 */ /* 0x010fe200078e0a39 */
[----:B------:R-:W-:Y:S02]  /*5050*/  ISETP.GE.AND P4, PT, R8, RZ, PT ;  /* 0x000000ff0800720c */ /* 0x000fe40003f86270 */
[----:B------:R-:W2:Y:S01]  /*5060*/  LDL R8, [R1+0x2460] ;  /* 0x0024600001087983 */ /* 0x000ea20000100800 */
[----:B------:R-:W-:-:S03]  /*5070*/  @!P3 IMAD.MOV R58, RZ, RZ, -R58 ;  /* 0x000000ffff3ab224 */ /* 0x000fc600078e0a3a */
[----:B------:R-:W4:Y:S01]  /*5080*/  LDL.LU R59, [R1+0x18] ;  /* 0x00001800013b7983 */ /* 0x000f220000300800 */
[----:B------:R-:W-:-:S03]  /*5090*/  ISETP.GE.AND P3, PT, R7, RZ, PT ;  /* 0x000000ff0700720c */ /* 0x000fc60003f66270 */
[----:B------:R-:W5:Y:S01]  /*50a0*/  LDL R7, [R1+0x245c] ;  /* 0x00245c0001077983 */ /* 0x000f620000100800 */
[----:B------:R-:W-:-:S03]  /*50b0*/  ISETP.GE.AND P1, PT, R5, RZ, PT ;  /* 0x000000ff0500720c */ /* 0x000fc60003f26270 */
[----:B------:R-:W2:Y:S04]  /*50c0*/  LDL.LU R2, [R1+0x14] ;  /* 0x0000140001027983 */ /* 0x000ea80000300800 */
[----:B------:R-:W3:Y:S04]  /*50d0*/  LDL R5, [R1+0x2458] ;  /* 0x0024580001057983 */ /* 0x000ee80000100800 */
[----:B------:R-:W3:Y:S01]  /*50e0*/  LDL.LU R61, [R1+0x10] ;  /* 0x00001000013d7983 */ /* 0x000ee20000300800 */
[----:B------:R-:W-:Y:S01]  /*50f0*/  ISETP.GE.AND P2, PT, R3, RZ, PT ;  /* 0x000000ff0300720c */ /* 0x000fe20003f46270 */
[----:B------:R-:W-:Y:S01]  /*5100*/  @!P5 IMAD.MOV R56, RZ, RZ, -R56 ;  /* 0x000000ffff38d224 */ /* 0x000fe200078e0a38 */
[----:B------:R-:W-:-:S02]  /*5110*/  ISETP.NE.AND P5, PT, RZ, c[0x0][0x178], PT ;  /* 0x00005e00ff007a0c */ /* 0x000fc40003fa5270 */
[----:B------:R-:W-:-:S04]  /*5120*/  LOP3.LUT R3, RZ, c[0x0][0x178], RZ, 0x33, !PT ;  /* 0x00005e00ff037a12 */ /* 0x000fc800078e33ff */
[C---:B------:R-:W-:Y:S02]  /*5130*/  SEL R6, R3.reuse, R6, !P5 ;  /* 0x0000000603067207 */ /* 0x040fe40006800000 */
[C---:B------:R-:W-:Y:S02]  /*5140*/  SEL R55, R3.reuse, R55, !P5 ;  /* 0x0000003703377207 */ /* 0x040fe40006800000 */
[C---:B------:R-:W-:Y:S02]  /*5150*/  SEL R56, R3.reuse, R56, !P5 ;  /* 0x0000003803387207 */ /* 0x040fe40006800000 */
[C---:B------:R-:W-:Y:S02]  /*5160*/  SEL R57, R3.reuse, R57, !P5 ;  /* 0x0000003903397207 */ /* 0x040fe40006800000 */
[----:B------:R-:W-:Y:S01]  /*5170*/  SEL R58, R3, R58, !P5 ;  /* 0x0000003a033a7207 */ /* 0x000fe20006800000 */
[----:B----4-:R-:W-:Y:S01]  /*5180*/  @!P2 IMAD.MOV R59, RZ, RZ, -R59 ;  /* 0x000000ffff3ba224 */ /* 0x010fe200078e0a3b */
[----:B------:R-:W-:-:S02]  /*5190*/  ISETP.GE.AND P2, PT, R0, RZ, PT ;  /* 0x000000ff0000720c */ /* 0x000fc40003f46270 */
[----:B------:R-:W4:Y:S04]  /*51a0*/  LDL R0, [R1+0x2454] ;  /* 0x0024540001007983 */ /* 0x000f280000100800 */
[----:B------:R0:W-:Y:S01]  /*51b0*/  STL [R1+0x330], R6 ;  /* 0x0003300601007387 */ /* 0x0001e20000100800 */
[----:B--2---:R-:W-:Y:S01]  /*51c0*/  @!P0 IMAD.MOV R2, RZ, RZ, -R2 ;  /* 0x000000ffff028224 */ /* 0x004fe200078e0a02 */
[----:B------:R-:W-:Y:S02]  /*51d0*/  SEL R59, R3, R59, !P5 ;  /* 0x0000003b033b7207 */ /* 0x000fe40006800000 */
[----:B0-----:R-:W2:Y:S01]  /*51e0*/  LDL R6, [R1+0x2450] ;  /* 0x0024500001067983 */ /* 0x001ea20000100800 */
[----:B---3--:R-:W-:-:S03]  /*51f0*/  @!P1 IMAD.MOV R61, RZ, RZ, -R61 ;  /* 0x000000ffff3d9224 */ /* 0x008fc600078e0a3d */
[----:B------:R0:W-:Y:S01]  /*5200*/  STL [R1+0x334], R55 ;  /* 0x0003343701007387 */ /* 0x0001e20000100800 */
[C---:B------:R-:W-:Y:S02]  /*5210*/  SEL R2, R3.reuse, R2, !P5 ;  /* 0x0000000203027207 */ /* 0x040fe40006800000 */
[----:B------:R-:W-:Y:S01]  /*5220*/  SEL R61, R3, R61, !P5 ;  /* 0x0000003d033d7207 */ /* 0x000fe20006800000 */
[----:B0-----:R-:W3:Y:S04]  /*5230*/  LDL.LU R55, [R1+0x25a4] ;  /* 0x0025a40001377983 */ /* 0x001ee80000300800 */
[----:B------:R0:W-:Y:S04]  /*5240*/  STL [R1+0x32c], R56 ;  /* 0x00032c3801007387 */ /* 0x0001e80000100800 */
[----:B0-----:R-:W2:Y:S04]  /*5250*/  LDL.LU R56, [R1+0x25a0] ;  /* 0x0025a00001387983 */ /* 0x001ea80000300800 */
[----:B------:R0:W-:Y:S01]  /*5260*/  STL [R1+0x328], R57 ;  /* 0x0003283901007387 */ /* 0x0001e20000100800 */
[----:B------:R-:W-:-:S03]  /*5270*/  ISETP.GE.AND P0, PT, R4, RZ, PT ;  /* 0x000000ff0400720c */ /* 0x000fc60003f06270 */
[----:B0-----:R-:W2:Y:S04]  /*5280*/  LDL.LU R57, [R1+0x259c] ;  /* 0x00259c0001397983 */ /* 0x001ea80000300800 */
[----:B------:R0:W-:Y:S04]  /*5290*/  STL [R1+0x324], R58 ;  /* 0x0003243a01007387 */ /* 0x0001e80000100800 */
[----:B0-----:R-:W2:Y:S04]  /*52a0*/  LDL.LU R58, [R1+0x2598] ;  /* 0x00259800013a7983 */ /* 0x001ea80000300800 */
[----:B------:R0:W-:Y:S04]  /*52b0*/  STL [R1+0x320], R59 ;  /* 0x0003203b01007387 */ /* 0x0001e80000100800 */
[----:B0-----:R-:W2:Y:S04]  /*52c0*/  LDL.LU R59, [R1+0x2594] ;  /* 0x00259400013b7983 */ /* 0x001ea80000300800 */
[----:B------:R0:W-:Y:S04]  /*52d0*/  STL [R1+0x31c], R2 ;  /* 0x00031c0201007387 */ /* 0x0001e80000100800 */
[----:B0-----:R-:W2:Y:S04]  /*52e0*/  LDL.LU R2, [R1+0x2590] ;  /* 0x0025900001027983 */ /* 0x001ea80000300800 */
[----:B------:R-:W2:Y:S04]  /*52f0*/  LDL.LU R3, [R1+0x258c] ;  /* 0x00258c0001037983 */ /* 0x000ea80000300800 */
[----:B------:R0:W-:Y:S04]  /*5300*/  STL [R1+0x318], R61 ;  /* 0x0003183d01007387 */ /* 0x0001e80000100800 */
[----:B0-----:R-:W2:Y:S04]  /*5310*/  LDL R61, [R1+0x244c] ;  /* 0x00244c00013d7983 */ /* 0x001ea80000100800 */
[----:B------:R-:W2:Y:S01]  /*5320*/  LDL.LU R4, [R1+0xc] ;  /* 0x00000c0001047983 */ /* 0x000ea20000300800 */
[----:B------:R-:W-:-:S02]  /*5330*/  ISETP.GE.AND P1, PT, R21, RZ, PT ;  /* 0x000000ff1500720c */ /* 0x000fc40003f26270 */
[----:B------:R-:W-:Y:S01]  /*5340*/  ISETP.GE.AND P5, PT, R20, RZ, PT ;  /* 0x000000ff1400720c */ /* 0x000fe20003fa6270 */
[----:B------:R-:W3:Y:S04]  /*5350*/  LDL R21, [R1+0x2444] ;  /* 0x0024440001157983 */ /* 0x000ee80000100800 */
[----:B------:R-:W3:Y:S01]  /*5360*/  LDL.LU R20, [R1+0x8] ;  /* 0x0000080001147983 */ /* 0x000ee20000300800 */
[----:B--2---:R-:W-:Y:S01]  /*5370*/  @!P4 IMAD.MOV R4, RZ, RZ, -R4 ;  /* 0x000000ffff04c224 */ /* 0x004fe200078e0a04 */
[----:B------:R-:W-:-:S04]  /*5380*/  ISETP.GE.AND P4, PT, R8, RZ, PT ;  /* 0x000000ff0800720c */ /* 0x000fc80003f86270 */
[----:B------:R0:W-:Y:S04]  /*5390*/  STL [R1+0x18], R4 ;  /* 0x0000180401007387 */ /* 0x0001e80000100800 */
[----:B0-----:R-:W2:Y:S04]  /*53a0*/  LDL.LU R4, [R1+0x2588] ;  /* 0x0025880001047983 */ /* 0x001ea80000300800 */
[----:B------:R-:W2:Y:S01]  /*53b0*/  LDL.LU R8, [R1+0x4] ;  /* 0x0000040001087983 */ /* 0x000ea20000300800 */
[----:B---3--:R-:W-:Y:S01]  /*53c0*/  @!P3 IMAD.MOV R20, RZ, RZ, -R20 ;  /* 0x000000ffff14b224 */ /* 0x008fe200078e0a14 */
[----:B-----5:R-:W-:-:S04]  /*53d0*/  ISETP.GE.AND P3, PT, R7, RZ, PT ;  /* 0x000000ff0700720c */ /* 0x020fc80003f66270 */
[----:B------:R0:W-:Y:S04]  /*53e0*/  STL [R1+0x14], R20 ;  /* 0x0000141401007387 */ /* 0x0001e80000100800 */
[----:B0-----:R-:W3:Y:S04]  /*53f0*/  LDL R20, [R1+0x2440] ;  /* 0x0024400001147983 */ /* 0x001ee80000100800 */
[----:B------:R-:W5:Y:S01]  /*5400*/  LDL.LU R7, [R1] ;  /* 0x0000000001077983 */ /* 0x000f620000300800 */
[----:B--2---:R-:W-:-:S05]  /*5410*/  @!P2 IMAD.MOV R8, RZ, RZ, -R8 ;  /* 0x000000ffff08a224 */ /* 0x004fca00078e0a08 */
[----:B------:R0:W-:Y:S04]  /*5420*/  STL [R1+0x10], R8 ;  /* 0x0000100801007387 */ /* 0x0001e80000100800 */
[----:B0-----:R-:W2:Y:S01]  /*5430*/  LDL.LU R8, [R1+0x2584] ;  /* 0x0025840001087983 */ /* 0x001ea20000300800 */
[----:B------:R-:W-:Y:S01]  /*5440*/  ISETP.GE.AND P2, PT, R5, RZ, PT ;  /* 0x000000ff0500720c */ /* 0x000fe20003f46270 */
[----:B-----5:R-:W-:Y:S01]  /*5450*/  @!P0 IMAD.MOV R7, RZ, RZ, -R7 ;  /* 0x000000ffff078224 */ /* 0x020fe200078e0a07 */
[----:B----4-:R-:W-:Y:S01]  /*5460*/  ISETP.GE.AND P0, PT, R0, RZ, PT ;  /* 0x000000ff0000720c */ /* 0x010fe20003f06270 */
[----:B--2---:R-:W-:Y:S02]  /*5470*/  IMAD.MOV.U32 R5, RZ, RZ, R8 ;  /* 0x000000ffff057224 */ /* 0x004fe400078e0008 */
[----:B------:R-:W2:Y:S02]  /*5480*/  LDL R8, [R1+0x2448] ;  /* 0x0024480001087983 */ /* 0x000ea40000100800 */
[----:B------:R-:W-:-:S02]  /*5490*/  @!P1 IMAD.MOV R5, RZ, RZ, -R5 ;  /* 0x000000ffff059224 */ /* 0x000fc400078e0a05 */
[----:B------:R0:W-:Y:S01]  /*54a0*/  STL [R1+0xc], R7 ;  /* 0x00000c0701007387 */ /* 0x0001e20000100800 */
[----:B------:R-:W-:-:S03]  /*54b0*/  ISETP.GE.AND P1, PT, R6, RZ, PT ;  /* 0x000000ff0600720c */ /* 0x000fc60003f26270 */
[----:B0-----:R-:W4:Y:S04]  /*54c0*/  LDL.LU R7, [R1+0x2580] ;  /* 0x0025800001077983 */ /* 0x001f280000300800 */
[----:B------:R-:W5:Y:S04]  /*54d0*/  LDL R0, [R1+0x2438] ;  /* 0x0024380001007983 */ /* 0x000f680000100800 */
[----:B------:R0:W-:Y:S04]  /*54e0*/  STL [R1+0x8], R5 ;  /* 0x0000080501007387 */ /* 0x0001e80000100800 */
[----:B0-----:R-:W2:Y:S04]  /*54f0*/  LDL.LU R5, [R1+0x257c] ;  /* 0x00257c0001057983 */ /* 0x001ea80000300800 */
[----:B------:R-:W3:Y:S01]  /*5500*/  LDL.LU R6, [R1+0x2578] ;  /* 0x0025780001067983 */ /* 0x000ee20000300800 */
[----:B------:R-:W-:-:S02]  /*5510*/  @!P2 IMAD.MOV R4, RZ, RZ, -R4 ;  /* 0x000000ffff04a224 */ /* 0x000fc400078e0a04 */
[----:B----4-:R-:W-:Y:S01]  /*5520*/  @!P5 IMAD.MOV R7, RZ, RZ, -R7 ;  /* 0x000000ffff07d224 */ /* 0x010fe200078e0a07 */
[----:B------:R-:W-:-:S04]  /*5530*/  ISETP.GE.AND P5, PT, R61, RZ, PT ;  /* 0x000000ff3d00720c */ /* 0x000fc80003fa6270 */
[----:B------:R0:W-:Y:S04]  /*5540*/  STL [R1+0x4], R7 ;  /* 0x0000040701007387 */ /* 0x0001e80000100800 */
[----:B0-----:R-:W4:Y:S01]  /*5550*/  LDL R7, [R1+0x242c] ;  /* 0x00242c0001077983 */ /* 0x001f220000100800 */
[----:B--2---:R-:W-:Y:S02]  /*5560*/  IMAD.MOV.U32 R61, RZ, RZ, R5 ;  /* 0x000000ffff3d7224 */ /* 0x004fe400078e0005 */
[----:B---3--:R-:W-:Y:S02]  /*5570*/  @!P4 IMAD.MOV R6, RZ, RZ, -R6 ;  /* 0x000000ffff06c224 */ /* 0x008fe400078e0a06 */
[----:B------:R-:W-:Y:S01]  /*5580*/  @!P3 IMAD.MOV R61, RZ, RZ, -R61 ;  /* 0x000000ffff3db224 */ /* 0x000fe200078e0a3d */
[----:B------:R-:W-:-:S02]  /*5590*/  ISETP.GE.AND P4, PT, R8, RZ, PT ;  /* 0x000000ff0800720c */ /* 0x000fc40003f86270 */
[----:B------:R-:W2:Y:S01]  /*55a0*/  LDL R8, [R1+0x2428] ;  /* 0x0024280001087983 */ /* 0x000ea20000100800 */
[----:B------:R-:W-:Y:S01]  /*55b0*/  ISETP.GE.AND P3, PT, R21, RZ, PT ;  /* 0x000000ff1500720c */ /* 0x000fe20003f66270 */
[----:B------:R-:W-:Y:S02]  /*55c0*/  IMAD.MOV.U32 R5, RZ, RZ, R3 ;  /* 0x000000ffff057224 */ /* 0x000fe400078e0003 */
[----:B------:R-:W-:Y:S04]  /*55d0*/  STL [R1], R6 ;  /* 0x0000000601007387 */ /* 0x000fe80000100800 */
[----:B------:R0:W-:Y:S04]  /*55e0*/  STL [R1+0x2560], R61 ;  /* 0x0025603d01007387 */ /* 0x0001e80000100800 */
[----:B------:R-:W3:Y:S04]  /*55f0*/  LDL R21, [R1+0x2424] ;  /* 0x0024240001157983 */ /* 0x000ee80000100800 */
[----:B------:R-:W2:Y:S04]  /*5600*/  LDL R3, [R1+0x2434] ;  /* 0x0024340001037983 */ /* 0x000ea80000100800 */
[----:B0-----:R-:W2:Y:S04]  /*5610*/  LDL R61, [R1+0x2430] ;  /* 0x00243000013d7983 */ /* 0x001ea80000100800 */
[----:B------:R0:W-:Y:S04]  /*5620*/  STL [R1+0x2564], R4 ;  /* 0x0025640401007387 */ /* 0x0001e80000100800 */
[----:B0-----:R-:W2:Y:S01]  /*5630*/  LDL R4, [R1+0x243c] ;  /* 0x00243c0001047983 */ /* 0x001ea20000100800 */
[----:B------:R-:W-:Y:S01]  /*5640*/  @!P0 IMAD.MOV R5, RZ, RZ, -R5 ;  /* 0x000000ffff058224 */ /* 0x000fe200078e0a05 */
[----:B------:R-:W-:-:S02]  /*5650*/  ISETP.GE.AND P2, PT, R20, RZ, PT ;  /* 0x000000ff1400720c */ /* 0x000fc40003f46270 */
[----:B------:R-:W3:Y:S04]  /*5660*/  LDL R20, [R1+0x2420] ;  /* 0x0024200001147983 */ /* 0x000ee80000100800 */
[----:B------:R0:W-:Y:S01]  /*5670*/  STL [R1+0x2568], R5 ;  /* 0x0025680501007387 */ /* 0x0001e20000100800 */
[----:B------:R-:W-:Y:S02]  /*5680*/  IMAD.MOV.U32 R6, RZ, RZ, R2 ;  /* 0x000000ffff067224 */ /* 0x000fe400078e0002 */
[----:B------:R-:W-:Y:S01]  /*5690*/  @!P5 IMAD.MOV R59, RZ, RZ, -R59 ;  /* 0x000000ffff3bd224 */ /* 0x000fe200078e0a3b */
[----:B------:R-:W3:Y:S01]  /*56a0*/  LDL R2, [R1+0x23b0] ;  /* 0x0023b00001027983 */ /* 0x000ee20000100800 */
[----:B------:R-:W-:Y:S01]  /*56b0*/  @!P1 IMAD.MOV R6, RZ, RZ, -R6 ;  /* 0x000000ffff069224 */ /* 0x000fe200078e0a06 */
[----:B-----5:R-:W-:Y:S01]  /*56c0*/  ISETP.GE.AND P1, PT, R0, RZ, PT ;  /* 0x000000ff0000720c */ /* 0x020fe20003f26270 */
[----:B------:R-:W-:Y:S01]  /*56d0*/  @!P4 IMAD.MOV R58, RZ, RZ, -R58 ;  /* 0x000000ffff3ac224 */ /* 0x000fe200078e0a3a */
[----:B------:R-:W5:Y:S01]  /*56e0*/  LDL R0, [R1+0x2418] ;  /* 0x0024180001007983 */ /* 0x000f620000100800 */
[----:B--2---:R-:W-:Y:S01]  /*56f0*/  ISETP.GE.AND P0, PT, R4, RZ, PT ;  /* 0x000000ff0400720c */ /* 0x004fe20003f06270 */
[----:B------:R-:W-:-:S02]  /*5700*/  @!P3 IMAD.MOV R57, RZ, RZ, -R57 ;  /* 0x000000ffff39b224 */ /* 0x000fc400078e0a39 */
[----:B------:R-:W2:Y:S01]  /*5710*/  LDL R4, [R1+0x241c] ;  /* 0x00241c0001047983 */ /* 0x000ea20000100800 */
[----:B------:R-:W-:Y:S02]  /*5720*/  ISETP.GE.AND P5, PT, R3, RZ, PT ;  /* 0x000000ff0300720c */ /* 0x000fe40003fa6270 */
[----:B------:R-:W-:Y:S01]  /*5730*/  ISETP.GE.AND P4, PT, R61, RZ, PT ;  /* 0x000000ff3d00720c */ /* 0x000fe20003f86270 */
[----:B------:R-:W2:Y:S04]  /*5740*/  LDL R3, [R1+0x2414] ;  /* 0x0024140001037983 */ /* 0x000ea80000100800 */
[----:B------:R-:W2:Y:S02]  /*5750*/  LDL R61, [R1+0x2410] ;  /* 0x00241000013d7983 */ /* 0x000ea40000100800 */
[----:B------:R-:W-:Y:S01]  /*5760*/  @!P0 IMAD.MOV R55, RZ, RZ, -R55 ;  /* 0x000000ffff378224 */ /* 0x000fe200078e0a37 */
[----:B---3--:R-:W-:Y:S01]  /*5770*/  ISETP.GE.AND P0, PT, R21, RZ, PT ;  /* 0x000000ff1500720c */ /* 0x008fe20003f06270 */
[----:B------:R-:W-:Y:S01]  /*5780*/  @!P2 IMAD.MOV R56, RZ, RZ, -R56 ;  /* 0x000000ffff38a224 */ /* 0x000fe200078e0a38 */
[----:B------:R-:W3:Y:S01]  /*5790*/  LDL R21, [R1+0x2404] ;  /* 0x0024040001157983 */ /* 0x000ee20000100800 */
[----:B----4-:R-:W-:-:S03]  /*57a0*/  ISETP.GE.AND P3, PT, R7, RZ, PT ;  /* 0x000000ff0700720c */ /* 0x010fc60003f66270 */
[----:B------:R-:W4:Y:S01]  /*57b0*/  LDL R7, [R1+0x2408] ;  /* 0x0024080001077983 */ /* 0x000f220000100800 */
[----:B------:R-:W-:Y:S01]  /*57c0*/  @!P1 IMAD.MOV R54, RZ, RZ, -R54 ;  /* 0x000000ffff369224 */ /* 0x000fe200078e0a36 */
[----:B------:R-:W-:Y:S01]  /*57d0*/  ISETP.GE.AND P2, PT, R8, RZ, PT ;  /* 0x000000ff0800720c */ /* 0x000fe20003f46270 */
[----:B------:R-:W-:Y:S01]  /*57e0*/  @!P5 IMAD.MOV R53, RZ, RZ, -R53 ;  /* 0x000000ffff35d224 */ /* 0x000fe200078e0a35 */
[----:B------:R-:W-:Y:S01]  /*57f0*/  ISETP.GE.AND P1, PT, R20, RZ, PT ;  /* 0x000000ff1400720c */ /* 0x000fe20003f26270 */
[----:B------:R-:W4:Y:S04]  /*5800*/  LDL R8, [R1+0x240c] ;  /* 0x00240c0001087983 */ /* 0x000f280000100800 */
[----:B------:R-:W4:Y:S01]  /*5810*/  LDL R20, [R1+0x2400] ;  /* 0x0024000001147983 */ /* 0x000f220000100800 */
[----:B------:R-:W-:Y:S01]  /*5820*/  @!P4 IMAD.MOV R52, RZ, RZ, -R52 ;  /* 0x000000ffff34c224 */ /* 0x000fe200078e0a34 */
[----:B-----5:R-:W-:Y:S01]  /*5830*/  ISETP.GE.AND P4, PT, R0, RZ, PT ;  /* 0x000000ff0000720c */ /* 0x020fe20003f86270 */
[----:B------:R-:W-:Y:S01]  /*5840*/  @!P3 IMAD.MOV R51, RZ, RZ, -R51 ;  /* 0x000000ffff33b224 */ /* 0x000fe200078e0a33 */
[----:B------:R-:W5:Y:S02]  /*5850*/  LDL R0, [R1+0x23f8] ;  /* 0x0023f80001007983 */ /* 0x000f640000100800 */
[----:B------:R-:W-:-:S02]  /*5860*/  @!P2 IMAD.MOV R50, RZ, RZ, -R50 ;  /* 0x000000ffff32a224 */ /* 0x000fc400078e0a32 */
[----:B0-----:R-:W5:Y:S01]  /*5870*/  LDL R5, [R1+0x23bc] ;  /* 0x0023bc0001057983 */ /* 0x001f620000100800 */
[----:B--2---:R-:W-:-:S03]  /*5880*/  ISETP.GE.AND P5, PT, R4, RZ, PT ;  /* 0x000000ff0400720c */ /* 0x004fc60003fa6270 */
[----:B------:R-:W2:Y:S01]  /*5890*/  LDL R4, [R1+0x23fc] ;  /* 0x0023fc0001047983 */ /* 0x000ea20000100800 */
[----:B------:R-:W-:-:S03]  /*58a0*/  ISETP.GE.AND P3, PT, R3, RZ, PT ;  /* 0x000000ff0300720c */ /* 0x000fc60003f66270 */
[----:B------:R-:W2:Y:S01]  /*58b0*/  LDL R3, [R1+0x23f4] ;  /* 0x0023f40001037983 */ /* 0x000ea20000100800 */
[----:B------:R-:W-:-:S03]  /*58c0*/  ISETP.GE.AND P2, PT, R61, RZ, PT ;  /* 0x000000ff3d00720c */ /* 0x000fc60003f46270 */
[----:B------:R-:W2:Y:S02]  /*58d0*/  LDL R61, [R1+0x23f0] ;  /* 0x0023f000013d7983 */ /* 0x000ea40000100800 */
[----:B------:R-:W-:Y:S01]  /*58e0*/  @!P5 IMAD.MOV R47, RZ, RZ, -R47 ;  /* 0x000000ffff2fd224 */ /* 0x000fe200078e0a2f */
[----:B---3--:R-:W-:Y:S02]  /*58f0*/  ISETP.GE.AND P5, PT, R21, RZ, PT ;  /* 0x000000ff1500720c */ /* 0x008fe40003fa6270 */
[----:B------:R-:W3:Y:S01]  /*5900*/  LDL R21, [R1+0x23e4] ;  /* 0x0023e40001157983 */ /* 0x000ee20000100800 */
[----:B------:R-:W-:Y:S01]  /*5910*/  @!P0 IMAD.MOV R49, RZ, RZ, -R49 ;  /* 0x000000ffff318224 */ /* 0x000fe200078e0a31 */
[----:B----4-:R-:W-:Y:S02]  /*5920*/  ISETP.GE.AND P0, PT, R7, RZ, PT ;  /* 0x000000ff0700720c */ /* 0x010fe40003f06270 */
[----:B------:R-:W4:Y:S01]  /*5930*/  LDL R7, [R1+0x23ec] ;  /* 0x0023ec0001077983 */ /* 0x000f220000100800 */
[----:B------:R-:W-:-:S02]  /*5940*/  @!P1 IMAD.MOV R48, RZ, RZ, -R48 ;  /* 0x000000ffff309224 */ /* 0x000fc400078e0a30 */
[----:B------:R-:W-:Y:S01]  /*5950*/  @!P4 IMAD.MOV R46, RZ, RZ, -R46 ;  /* 0x000000ffff2ec224 */ /* 0x000fe200078e0a2e */
[----:B------:R-:W-:Y:S01]  /*5960*/  ISETP.GE.AND P1, PT, R8, RZ, PT ;  /* 0x000000ff0800720c */ /* 0x000fe20003f26270 */
[----:B------:R-:W-:Y:S01]  /*5970*/  @!P3 IMAD.MOV R45, RZ, RZ, -R45 ;  /* 0x000000ffff2db224 */ /* 0x000fe200078e0a2d */
[----:B------:R-:W4:Y:S01]  /*5980*/  LDL R8, [R1+0x23e8] ;  /* 0x0023e80001087983 */ /* 0x000f220000100800 */
[----:B------:R-:W-:-:S03]  /*5990*/  ISETP.GE.AND P4, PT, R20, RZ, PT ;  /* 0x000000ff1400720c */ /* 0x000fc60003f86270 */
[----:B------:R-:W4:Y:S01]  /*59a0*/  LDL R20, [R1+0x23e0] ;  /* 0x0023e00001147983 */ /* 0x000f220000100800 */
[----:B------:R-:W-:Y:S01]  /*59b0*/  @!P2 IMAD.MOV R44, RZ, RZ, -R44 ;  /* 0x000000ffff2ca224 */ /* 0x000fe200078e0a2c */
[----:B-----5:R-:W-:Y:S01]  /*59c0*/  ISETP.GE.AND P2, PT, R0, RZ, PT ;  /* 0x000000ff0000720c */ /* 0x020fe20003f46270 */
[----:B------:R-:W-:Y:S01]  /*59d0*/  @!P0 IMAD.MOV R43, RZ, RZ, -R43 ;  /* 0x000000ffff2b8224 */ /* 0x000fe200078e0a2b */
[----:B------:R-:W5:Y:S03]  /*59e0*/  LDL R0, [R1+0x23d8] ;  /* 0x0023d80001007983 */ /* 0x000f660000100800 */
[----:B------:R-:W-:Y:S01]  /*59f0*/  @!P1 IMAD.MOV R42, RZ, RZ, -R42 ;  /* 0x000000ffff2a9224 */ /* 0x000fe200078e0a2a */
[----:B--2---:R-:W-:Y:S02]  /*5a00*/  ISETP.GE.AND P3, PT, R4, RZ, PT ;  /* 0x000000ff0400720c */ /* 0x004fe40003f66270 */
[----:B------:R-:W2:Y:S01]  /*5a10*/  LDL R4, [R1+0x23dc] ;  /* 0x0023dc0001047983 */ /* 0x000ea20000100800 */
[----:B------:R-:W-:-:S03]  /*5a20*/  ISETP.GE.AND P0, PT, R3, RZ, PT ;  /* 0x000000ff0300720c */ /* 0x000fc60003f06270 */
[----:B------:R-:W2:Y:S01]  /*5a30*/  LDL R3, [R1+0x23d4] ;  /* 0x0023d40001037983 */ /* 0x000ea20000100800 */
[----:B------:R-:W-:-:S03]  /*5a40*/  ISETP.GE.AND P1, PT, R61, RZ, PT ;  /* 0x000000ff3d00720c */ /* 0x000fc60003f26270 */
[----:B------:R-:W2:Y:S03]  /*5a50*/  LDL R61, [R1+0x23d0] ;  /* 0x0023d000013d7983 */ /* 0x000ea60000100800 */
        /* <DEDUP_REMOVED lines=28> */
[----:B----4-:R-:W-:Y:S01]  /*5c20*/  ISETP.GE.AND P3, PT, R7, RZ, PT ;  /* 0x000000ff0700720c */ /* 0x010fe20003f66270 */
[----:B------:R-:W-:Y:S02]  /*5c30*/  IMAD.MOV.U32 R7, RZ, RZ, R29 ;  /* 0x000000ffff077224 */ /* 0x000fe400078e001d */
[----:B------:R-:W-:Y:S01]  /*5c40*/  @!P2 IMAD.MOV R32, RZ, RZ, -R32 ;  /* 0x000000ffff20a224 */ /* 0x000fe200078e0a20 */
[----:B------:R-:W4:Y:S01]  /*5c50*/  LDL R29, [R1+0x2394] ;  /* 0x00239400011d7983 */ /* 0x000f220000100800 */
[----:B------:R-:W-:Y:S01]  /*5c60*/  @!P1 IMAD.MOV R30, RZ, RZ, -R30 ;  /* 0x000000ffff1e9224 */ /* 0x000fe200078e0a1e */
[----:B------:R-:W-:Y:S01]  /*5c70*/  ISETP.GE.AND P2, PT, R8, RZ, PT ;  /* 0x000000ff0800720c */ /* 0x000fe20003f46270 */
[----:B------:R-:W-:Y:S01]  /*5c80*/  @!P5 IMAD.MOV R7, RZ, RZ, -R7 ;  /* 0x000000ffff07d224 */ /* 0x000fe200078e0a07 */
[----:B------:R-:W-:-:S02]  /*5c90*/  ISETP.GE.AND P5, PT, R5, RZ, PT ;  /* 0x000000ff0500720c */ /* 0x000fc40003fa6270 */
[----:B------:R-:W-:Y:S01]  /*5ca0*/  ISETP.GE.AND P1, PT, R20, RZ, PT ;  /* 0x000000ff1400720c */ /* 0x000fe20003f26270 */
[----:B------:R-:W-:Y:S01]  /*5cb0*/  IMAD.MOV.U32 R8, RZ, RZ, R28 ;  /* 0x000000ffff087224 */ /* 0x000fe200078e001c */
[----:B------:R-:W4:Y:S01]  /*5cc0*/  LDL R20, [R1+0x23a0] ;  /* 0x0023a00001147983 */ /* 0x000f220000100800 */
[----:B------:R-:W-:Y:S02]  /*5cd0*/  @!P3 IMAD.MOV R27, RZ, RZ, -R27 ;  /* 0x000000ffff1bb224 */ /* 0x000fe400078e0a1b */
[----:B------:R-:W-:Y:S01]  /*5ce0*/  @!P4 IMAD.MOV R8, RZ, RZ, -R8 ;  /* 0x000000ffff08c224 */ /* 0x000fe200078e0a08 */
[----:B-----5:R-:W-:Y:S01]  /*5cf0*/  ISETP.GE.AND P4, PT, R0, RZ, PT ;  /* 0x000000ff0000720c */ /* 0x020fe20003f86270 */
[----:B------:R-:W-:Y:S01]  /*5d00*/  @!P0 IMAD.MOV R25, RZ, RZ, -R25 ;  /* 0x000000ffff198224 */ /* 0x000fe200078e0a19 */
[----:B------:R-:W5:Y:S01]  /*5d10*/  LDL R28, [R1+0x239c] ;  /* 0x00239c00011c7983 */ /* 0x000f620000100800 */
[----:B------:R-:W-:Y:S01]  /*5d20*/  @!P2 IMAD.MOV R26, RZ, RZ, -R26 ;  /* 0x000000ffff1aa224 */ /* 0x000fe200078e0a1a */
[----:B------:R-:W-:Y:S01]  /*5d30*/  ISETP.GE.AND P2, PT, R2, RZ, PT ;  /* 0x000000ff0200720c */ /* 0x000fe20003f46270 */
[----:B------:R-:W-:Y:S01]  /*5d40*/  @!P5 IMAD.MOV R23, RZ, RZ, -R23 ;  /* 0x000000ffff17d224 */ /* 0x000fe200078e0a17 */
[----:B------:R-:W5:Y:S01]  /*5d50*/  LDL R0, [R1+0x2398] ;  /* 0x0023980001007983 */ /* 0x000f620000100800 */
[----:B------:R-:W-:-:S03]  /*5d60*/  @!P1 IMAD.MOV R24, RZ, RZ, -R24 ;  /* 0x000000ffff189224 */ /* 0x000fc600078e0a18 */
[----:B------:R-:W5:Y:S04]  /*5d70*/  LDL R5, [R1+0x2384] ;  /* 0x0023840001057983 */ /* 0x000f680000100800 */
[----:B------:R-:W5:Y:S01]  /*5d80*/  LDL R2, [R1+0x2388] ;  /* 0x0023880001027983 */ /* 0x000f620000100800 */
[----:B--2---:R-:W-:-:S03]  /*5d90*/  ISETP.GE.AND P0, PT, R4, RZ, PT ;  /* 0x000000ff0400720c */ /* 0x004fc60003f06270 */
[----:B------:R-:W2:Y:S01]  /*5da0*/  LDL R4, [R1+0x238c] ;  /* 0x00238c0001047983 */ /* 0x000ea20000100800 */
[----:B------:R-:W-:-:S03]  /*5db0*/  ISETP.GE.AND P3, PT, R3, RZ, PT ;  /* 0x000000ff0300720c */ /* 0x000fc60003f66270 */
[----:B------:R-:W2:Y:S01]  /*5dc0*/  LDL R3, [R1+0x2380] ;  /* 0x0023800001037983 */ /* 0x000ea20000100800 */
[----:B------:R-:W-:-:S03]  /*5dd0*/  ISETP.GE.AND P1, PT, R61, RZ, PT ;  /* 0x000000ff3d00720c */ /* 0x000fc60003f26270 */
[----:B------:R-:W2:Y:S01]  /*5de0*/  LDL R61, [R1+0x2390] ;  /* 0x00239000013d7983 */ /* 0x000ea20000100800 */
[----:B---3--:R-:W-:-:S03]  /*5df0*/  ISETP.GE.AND P5, PT, R21, RZ, PT ;  /* 0x000000ff1500720c */ /* 0x008fc60003fa6270 */
[----:B------:R-:W3:Y:S01]  /*5e00*/  LDL.LU R21, [R1+0x2574] ;  /* 0x0025740001157983 */ /* 0x000ee20000300800 */
[----:B------:R-:W-:Y:S01]  /*5e10*/  @!P4 IMAD.MOV R22, RZ, RZ, -R22 ;  /* 0x000000ffff16c224 */ /* 0x000fe200078e0a16 */
[----:B----4-:R-:W-:Y:S02]  /*5e20*/  ISETP.GE.AND P4, PT, R20, RZ, PT ;  /* 0x000000ff1400720c */ /* 0x010fe40003f86270 */
[----:B------:R-:W4:Y:S02]  /*5e30*/  LDL.LU R20, [R1+0x2570] ;  /* 0x0025700001147983 */ /* 0x000f240000300800 */
[----:B------:R-:W-:Y:S02]  /*5e40*/  @!P1 IMAD.MOV R18, RZ, RZ, -R18 ;  /* 0x000000ffff129224 */ /* 0x000fe400078e0a12 */
[----:B------:R-:W-:Y:S02]  /*5e50*/  @!P0 IMAD.MOV R19, RZ, RZ, -R19 ;  /* 0x000000ffff138224 */ /* 0x000fe400078e0a13 */
[----:B---3--:R-:W-:Y:S01]  /*5e60*/  @!P3 IMAD.MOV R21, RZ, RZ, -R21 ;  /* 0x000000ffff15b224 */ /* 0x008fe200078e0a15 */
[----:B-----5:R-:W-:-:S02]  /*5e70*/  ISETP.GE.AND P3, PT, R28, RZ, PT ;  /* 0x000000ff1c00720c */ /* 0x020fc40003f66270 */
[----:B------:R-:W3:Y:S01]  /*5e80*/  LDL R28, [R1+0xf94] ;  /* 0x000f9400011c7983 */ /* 0x000ee20000100800 */
[----:B--2---:R-:W-:-:S03]  /*5e90*/  ISETP.GE.AND P1, PT, R3, RZ, PT ;  /* 0x000000ff0300720c */ /* 0x004fc60003f26270 */
[----:B------:R-:W0:Y:S01]  /*5ea0*/  S2R R3, SR_TID.X ;  /* 0x0000000000037919 */ /* 0x000e220000002100 */
[----:B------:R-:W-:Y:S01]  /*5eb0*/  ISETP.GE.AND P0, PT, R29, RZ, PT ;  /* 0x000000ff1d00720c */ /* 0x000fe20003f06270 */
[----:B------:R-:W-:Y:S01]  /*5ec0*/  @!P4 IMAD.MOV R16, RZ, RZ, -R16 ;  /* 0x000000ffff10c224 */ /* 0x000fe200078e0a10 */
[----:B------:R-:W-:Y:S01]  /*5ed0*/  ISETP.GE.AND P4, PT, R2, RZ, PT ;  /* 0x000000ff0200720c */ /* 0x000fe20003f86270 */
[----:B----4-:R-:W-:Y:S01]  /*5ee0*/  @!P2 IMAD.MOV R20, RZ, RZ, -R20 ;  /* 0x000000ffff14a224 */ /* 0x010fe200078e0a14 */
[----:B------:R-:W-:Y:S01]  /*5ef0*/  ISETP.GE.AND P2, PT, R0, RZ, PT ;  /* 0x000000ff0000720c */ /* 0x000fe20003f46270 */
[----:B------:R-:W-:Y:S01]  /*5f00*/  IMAD.MOV.U32 R2, RZ, RZ, c[0x0][0x18c] ;  /* 0x00006300ff027624 */ /* 0x000fe200078e00ff */
[----:B------:R-:W2:Y:S07]  /*5f10*/  LDL.LU R0, [R1+0x256c] ;  /* 0x00256c0001007983 */ /* 0x000eae0000300800 */
[----:B------:R-:W-:Y:S01]  /*5f20*/  @!P0 IMAD.MOV R13, RZ, RZ, -R13 ;  /* 0x000000ffff0d8224 */ /* 0x000fe200078e0a0d */
[----:B0-----:R-:W-:-:S05]  /*5f30*/  LOP3.LUT R3, R3, 0x1f, RZ, 0xc0, !PT ;  /* 0x0000001f03037812 */ /* 0x001fca00078ec0ff */
[----:B------:R-:W-:-:S04]  /*5f40*/  IMAD R3, R3, c[0x0][0x18c], RZ ;  /* 0x0000630003037a24 */ /* 0x000fc800078e02ff */
[----:B------:R-:W-:Y:S01]  /*5f50*/  IMAD R29, R2, 0x20, R3 ;  /* 0x00000020021d7824 */ /* 0x000fe200078e0203 */
[----:B------:R-:W-:Y:S01]  /*5f60*/  LEA R2, P0, R3, c[0x0][0x168], 0x1 ;  /* 0x00005a0003027a11 */ /* 0x000fe200078008ff */
[----:B------:R-:W-:Y:S01]  /*5f70*/  @!P5 IMAD.MOV R17, RZ, RZ, -R17 ;  /* 0x000000ffff11d224 */ /* 0x000fe200078e0a11 */
[----:B------:R-:W-:Y:S01]  /*5f80*/  ISETP.GE.AND P5, PT, R5, RZ, PT ;  /* 0x000000ff0500720c */ /* 0x000fe20003fa6270 */
[----:B------:R-:W-:Y:S01]  /*5f90*/  @!P3 IMAD.MOV R15, RZ, RZ, -R15 ;  /* 0x000000ffff0fb224 */ /* 0x000fe200078e0a0f */
[----:B------:R-:W-:Y:S01]  /*5fa0*/  LEA.HI.X.SX32 R3, R3, c[0x0][0x16c], 0x1, P0 ;  /* 0x00005b0003037a11 */ /* 0x000fe200000f0eff */
[----:B------:R-:W-:Y:S01]  /*5fb0*/  @!P1 IMAD.MOV R12, RZ, RZ, -R12 ;  /* 0x000000ffff0c9224 */ /* 0x000fe200078e0a0c */
[----:B------:R-:W-:Y:S01]  /*5fc0*/  ISETP.GE.AND P3, PT, R4, RZ, PT ;  /* 0x000000ff0400720c */ /* 0x000fe20003f66270 */
[----:B------:R-:W-:Y:S01]  /*5fd0*/  @!P2 IMAD.MOV R14, RZ, RZ, -R14 ;  /* 0x000000ffff0ea224 */ /* 0x000fe200078e0a0e */
[----:B------:R-:W4:Y:S01]  /*5fe0*/  LDL.LU R5, [R1+0x18] ;  /* 0x0000180001057983 */ /* 0x000f220000300800 */
[----:B------:R-:W-:-:S03]  /*5ff0*/  ISETP.GE.AND P2, PT, R61, RZ, PT ;  /* 0x000000ff3d00720c */ /* 0x000fc60003f46270 */
[----:B------:R-:W5:Y:S04]  /*6000*/  LDL.LU R4, [R1+0x14] ;  /* 0x0000140001047983 */ /* 0x000f680000300800 */
[----:B------:R-:W2:Y:S04]  /*6010*/  LDL.LU R61, [R1+0x10] ;  /* 0x00001000013d7983 */ /* 0x000ea80000300800 */
[----:B------:R-:W-:Y:S04]  /*6020*/  STL [R1+0x2544], R2 ;  /* 0x0025440201007387 */ /* 0x000fe80000100800 */
[----:B------:R0:W-:Y:S04]  /*6030*/  STL [R1+0x2540], R3 ;  /* 0x0025400301007387 */ /* 0x0001e80000100800 */
[----:B0-----:R-:W2:Y:S01]  /*6040*/  LDL.LU R3, [R1+0x4] ;  /* 0x0000040001037983 */ /* 0x001ea20000300800 */
[----:B---3--:R-:W-:-:S02]  /*6050*/  ISETP.GE.AND P1, PT, R28, RZ, PT ;  /* 0x000000ff1c00720c */ /* 0x008fc40003f26270 */
[----:B------:R-:W-:-:S05]  /*6060*/  LEA R28, P6, R29, c[0x0][0x168], 0x1 ;  /* 0x00005a001d1c7a11 */ /* 0x000fca00078c08ff */
[----:B------:R0:W-:Y:S04]  /*6070*/  STL [R1+0x254c], R28 ;  /* 0x00254c1c01007387 */ /* 0x0001e80000100800 */
[----:B0-----:R-:W3:Y:S01]  /*6080*/  LDL.LU R28, [R1+0xc] ;  /* 0x00000c00011c7983 */ /* 0x001ee20000300800 */
[----:B------:R-:W-:Y:S02]  /*6090*/  ISETP.NE.AND P0, PT, RZ, c[0x0][0x17c], PT ;  /* 0x00005f00ff007a0c */ /* 0x000fe40003f05270 */
[----:B------:R-:W-:Y:S02]  /*60a0*/  LOP3.LUT R2, RZ, c[0x0][0x17c], RZ, 0x33, !PT ;  /* 0x00005f00ff027a12 */ /* 0x000fe400078e33ff */
[----:B------:R-:W-:-:S05]  /*60b0*/  LEA.HI.X.SX32 R29, R29, c[0x0][0x16c], 0x1, P6 ;  /* 0x00005b001d1d7a11 */ /* 0x000fca00030f0eff */
[----:B------:R0:W-:Y:S04]  /*60c0*/  STL [R1+0x2548], R29 ;  /* 0x0025481d01007387 */ /* 0x0001e80000100800 */
[----:B0-----:R-:W3:Y:S01]  /*60d0*/  LDL.LU R29, [R1+0x8] ;  /* 0x00000800011d7983 */ /* 0x001ee20000300800 */
[C---:B----4-:R-:W-:Y:S02]  /*60e0*/  SEL R5, R2.reuse, R5, !P0 ;  /* 0x0000000502057207 */ /* 0x050fe40004000000 */
[----:B-----5:R-:W-:-:S03]  /*60f0*/  SEL R4, R2, R4, !P0 ;  /* 0x0000000402047207 */ /* 0x020fc60004000000 */
[----:B------:R0:W-:Y:S01]  /*6100*/  STL [R1+0x18], R5 ;  /* 0x0000180501007387 */ /* 0x0001e20000100800 */
[----:B--2---:R-:W-:-:S03]  /*6110*/  SEL R61, R2, R61, !P0 ;  /* 0x0000003d023d7207 */ /* 0x004fc60004000000 */
[----:B0-----:R-:W2:Y:S04]  /*6120*/  LDL.LU R5, [R1+0x2568] ;  /* 0x0025680001057983 */ /* 0x001ea80000300800 */
[----:B------:R0:W-:Y:S04]  /*6130*/  STL [R1+0x14], R4 ;  /* 0x0000140401007387 */ /* 0x0001e80000100800 */
[----:B0-----:R-:W4:Y:S04]  /*6140*/  LDL.LU R4, [R1+0x2564] ;  /* 0x0025640001047983 */ /* 0x001f280000300800 */
[----:B------:R0:W-:Y:S04]  /*6150*/  STL [R1+0x10], R61 ;  /* 0x0000103d01007387 */ /* 0x0001e80000100800 */
[----:B0-----:R-:W5:Y:S01]  /*6160*/  LDL.LU R61, [R1+0x2560] ;  /* 0x00256000013d7983 */ /* 0x001f620000300800 */
[----:B---3--:R-:W-:-:S05]  /*6170*/  SEL R28, R2, R28, !P0 ;  /* 0x0000001c021c7207 */ /* 0x008fca0004000000 */
[----:B------:R0:W-:Y:S04]  /*6180*/  STL [R1+0x2550], R28 ;  /* 0x0025501c01007387 */ /* 0x0001e80000100800 */
[----:B0-----:R-:W3:Y:S01]  /*6190*/  LDL.LU R28, [R1] ;  /* 0x00000000011c7983 */ /* 0x001ee20000300800 */
[C---:B------:R-:W-:Y:S02]  /*61a0*/  SEL R3, R2.reuse, R3, !P0 ;  /* 0x0000000302037207 */ /* 0x040fe40004000000 */
[----:B------:R-:W-:-:S05]  /*61b0*/  SEL R29, R2, R29, !P0 ;  /* 0x0000001d021d7207 */ /* 0x000fca0004000000 */
[----:B------:R-:W-:Y:S04]  /*61c0*/  STL [R1+0x2554], R29 ;  /* 0x0025541d01007387 */ /* 0x000fe80000100800 */
[----:B------:R0:W-:Y:S01]  /*61d0*/  STL [R1+0x2558], R3 ;  /* 0x0025580301007387 */ /* 0x0001e20000100800 */
[----:B---3--:R-:W-:-:S05]  /*61e0*/  SEL R2, R2, R28, !P0 ;  /* 0x0000001c02027207 */ /* 0x008fca0004000000 */
[----:B------:R1:W-:Y:S04]  /*61f0*/  STL [R1+0x255c], R2 ;  /* 0x00255c0201007387 */ /* 0x0003e80000100800 */
[----:B0-----:R-:W3:Y:S04]  /*6200*/  LDL.LU R3, [R1+0x18] ;  /* 0x0000180001037983 */ /* 0x001ee80000300800 */
[----:B------:R-:W3:Y:S04]  /*6210*/  LDL.LU R29, [R1+0x14] ;  /* 0x00001400011d7983 */ /* 0x000ee80000300800 */
[----:B------:R-:W3:Y:S01]  /*6220*/  LDL.LU R28, [R1+0x10] ;  /* 0x00001000011c7983 */ /* 0x000ee20000300800 */
[----:B------:R-:W-:Y:S01]  /*6230*/  @!P5 IMAD.MOV R11, RZ, RZ, -R11 ;  /* 0x000000ffff0bd224 */ /* 0x000fe200078e0a0b */
[----:B-1----:R-:W-:Y:S01]  /*6240*/  LOP3.LUT R2, RZ, c[0x0][0x17c], RZ, 0x33, !PT ;  /* 0x00005f00ff027a12 */ /* 0x002fe200078e33ff */
[----:B------:R-:W-:-:S02]  /*6250*/  @!P4 IMAD.MOV R10, RZ, RZ, -R10 ;  /* 0x000000ffff0ac224 */ /* 0x000fc400078e0a0a */
[----:B------:R-:W-:Y:S02]  /*6260*/  @!P3 IMAD.MOV R9, RZ, RZ, -R9 ;  /* 0x000000ffff09b224 */ /* 0x000fe400078e0a09 */
[----:B------:R-:W-:Y:S02]  /*6270*/  @!P2 IMAD.MOV R60, RZ, RZ, -R60 ;  /* 0x000000ffff3ca224 */ /* 0x000fe400078e0a3c */
[----:B------:R-:W-:Y:S01]  /*6280*/  @!P1 IMAD.MOV R0, RZ, RZ, -R0 ;  /* 0x000000ffff009224 */ /* 0x000fe200078e0a00 */
[C---:B-----5:R-:W-:Y:S02]  /*6290*/  SEL R61, R2.reuse, R61, !P0 ;  /* 0x0000003d023d7207 */ /* 0x060fe40004000000 */
[C---:B----4-:R-:W-:Y:S02]  /*62a0*/  SEL R4, R2.reuse, R4, !P0 ;  /* 0x0000000402047207 */ /* 0x050fe40004000000 */
[C---:B--2---:R-:W-:Y:S02]  /*62b0*/  SEL R5, R2.reuse, R5, !P0 ;  /* 0x0000000502057207 */ /* 0x044fe40004000000 */
[----:B------:R-:W-:-:S02]  /*62c0*/  SEL R6, R2, R6, !P0 ;  /* 0x0000000602067207 */ /* 0x000fc40004000000 */
[C---:B------:R-:W-:Y:S02]  /*62d0*/  SEL R59, R2.reuse, R59, !P0 ;  /* 0x0000003b023b7207 */ /* 0x040fe40004000000 */
[C---:B------:R-:W-:Y:S02]  /*62e0*/  SEL R58, R2.reuse, R58, !P0 ;  /* 0x0000003a023a7207 */ /* 0x040fe40004000000 */
[C---:B------:R-:W-:Y:S02]  /*62f0*/  SEL R57, R2.reuse, R57, !P0 ;  /* 0x0000003902397207 */ /* 0x040fe40004000000 */
[C---:B------:R-:W-:Y:S02]  /*6300*/  SEL R56, R2.reuse, R56, !P0 ;  /* 0x0000003802387207 */ /* 0x040fe40004000000 */
[C---:B------:R-:W-:Y:S02]  /*6310*/  SEL R55, R2.reuse, R55, !P0 ;  /* 0x0000003702377207 */ /* 0x040fe40004000000 */
        /* <DEDUP_REMOVED lines=47> */
[----:B------:R-:W-:Y:S02]  /*6610*/  SEL R0, R2, R0, !P0 ;  /* 0x0000000002007207 */ /* 0x000fe40004000000 */
[----:B------:R-:W2:Y:S01]  /*6620*/  LDL.LU R2, [R1+0x255c] ;  /* 0x00255c0001027983 */ /* 0x000ea20000300800 */
[----:B---3--:R-:W-:-:S02]  /*6630*/  IMAD R3, R3, c[0x0][0x190], RZ ;  /* 0x0000640003037a24 */ /* 0x008fc400078e02ff */
[----:B------:R-:W-:-:S03]  /*6640*/  IMAD R29, R29, c[0x0][0x190], RZ ;  /* 0x000064001d1d7a24 */ /* 0x000fc600078e02ff */
[----:B------:R0:W-:Y:S01]  /*6650*/  STL [R1+0x18], R3 ;  /* 0x0000180301007387 */ /* 0x0001e20000100800 */
[----:B------:R-:W-:-:S03]  /*6660*/  IMAD R28, R28, c[0x0][0x190], RZ ;  /* 0x000064001c1c7a24 */ /* 0x000fc600078e02ff */
[----:B0-----:R-:W3:Y:S04]  /*6670*/  LDL.LU R3, [R1+0x2558] ;  /* 0x0025580001037983 */ /* 0x001ee80000300800 */
[----:B------:R0:W-:Y:S04]  /*6680*/  STL [R1+0x1c], R29 ;  /* 0x00001c1d01007387 */ /* 0x0001e80000100800 */
[----:B0-----:R-:W4:Y:S04]  /*6690*/  LDL.LU R29, [R1+0x2554] ;  /* 0x00255400011d7983 */ /* 0x001f280000300800 */
[----:B------:R0:W-:Y:S04]  /*66a0*/  STL [R1+0x28], R28 ;  /* 0x0000281c01007387 */ /* 0x0001e80000100800 */
[----:B0-----:R-:W5:Y:S01]  /*66b0*/  LDL.LU R28, [R1+0x2550] ;  /* 0x00255000011c7983 */ /* 0x001f620000300800 */
[----:B------:R-:W-:-:S02]  /*66c0*/  IMAD R4, R4, c[0x0][0x190], RZ ;  /* 0x0000640004047a24 */ /* 0x000fc400078e02ff */
[----:B--2---:R-:W-:Y:S02]  /*66d0*/  IMAD R2, R2, c[0x0][0x190], RZ ;  /* 0x0000640002027a24 */ /* 0x004fe400078e02ff */
[----:B---3--:R-:W-:Y:S02]  /*66e0*/  IMAD R3, R3, c[0x0][0x190], RZ ;  /* 0x0000640003037a24 */ /* 0x008fe400078e02ff */
[----:B----4-:R-:W-:Y:S02]  /*66f0*/  IMAD R29, R29, c[0x0][0x190], RZ ;  /* 0x000064001d1d7a24 */ /* 0x010fe400078e02ff */
[----:B-----5:R-:W-:-:S05]  /*6700*/  IMAD R28, R28, c[0x0][0x190], RZ ;  /* 0x000064001c1c7a24 */ /* 0x020fca00078e02ff */
[----:B------:R0:W-:Y:S04]  /*6710*/  STL [R1+0xc], R28 ;  /* 0x00000c1c01007387 */ /* 0x0001e80000100800 */
[----:B0-----:R-:W2:Y:S04]  /*6720*/  LDL.LU R28, [R1+0x254c] ;  /* 0x00254c00011c7983 */ /* 0x001ea80000300800 */
[----:B------:R0:W-:Y:S04]  /*6730*/  STL [R1+0x8], R29 ;  /* 0x0000081d01007387 */ /* 0x0001e80000100800 */
[----:B0-----:R-:W2:Y:S04]  /*6740*/  LDL.LU R29, [R1+0x2548] ;  /* 0x00254800011d7983 */ /* 0x001ea80000300800 */
[----:B------:R0:W-:Y:S04]  /*6750*/  STL [R1+0x2c], R3 ;  /* 0x00002c0301007387 */ /* 0x0001e80000100800 */
[----:B------:R1:W-:Y:S01]  /*6760*/  STL [R1+0x38], R2 ;  /* 0x0000380201007387 */ /* 0x0003e20000100800 */
[----:B0-----:R-:W-:-:S03]  /*6770*/  IMAD R3, R5, c[0x0][0x190], RZ ;  /* 0x0000640005037a24 */ /* 0x001fc600078e02ff */
[----:B------:R0:W-:Y:S01]  /*6780*/  STL [R1+0x3c], R4 ;  /* 0x00003c0401007387 */ /* 0x0001e20000100800 */
[----:B-1----:R-:W-:-:S03]  /*6790*/  IMAD R2, R6, c[0x0][0x190], RZ ;  /* 0x0000640006027a24 */ /* 0x002fc600078e02ff */
[----:B------:R1:W-:Y:S04]  /*67a0*/  STL [R1+0x48], R3 ;  /* 0x0000480301007387 */ /* 0x0003e80000100800 */
[----:B------:R3:W-:Y:S01]  /*67b0*/  STL [R1+0x4c], R2 ;  /* 0x00004c0201007387 */ /* 0x0007e20000100800 */
[----:B0-----:R-:W-:-:S03]  /*67c0*/  IMAD R4, R39, c[0x0][0x190], RZ ;  /* 0x0000640027047a24 */ /* 0x001fc600078e02ff */
[----:B------:R-:W4:Y:S01]  /*67d0*/  LDL.LU R39, [R1+0x4c] ;  /* 0x00004c0001277983 */ /* 0x000f220000300800 */
[----:B-1----:R-:W-:Y:S02]  /*67e0*/  IMAD R3, R7, c[0x0][0x190], RZ ;  /* 0x0000640007037a24 */ /* 0x002fe400078e02ff */
[----:B---3--:R-:W-:Y:S02]  /*67f0*/  IMAD R2, R30, c[0x0][0x190], RZ ;  /* 0x000064001e027a24 */ /* 0x008fe400078e02ff */
[----:B------:R-:W3:Y:S04]  /*6800*/  LDL.LU R30, [R1+0x48] ;  /* 0x00004800011e7983 */ /* 0x000ee80000300800 */
[----:B------:R0:W-:Y:S02]  /*6810*/  STL [R1+0x188], R2 ;  /* 0x0001880201007387 */ /* 0x0001e40000100800 */
[----:B0-----:R-:W-:-:S02]  /*6820*/  IMAD R2, R8, c[0x0][0x190], RZ ;  /* 0x0000640008027a24 */ /* 0x001fc400078e02ff */
[----:B------:R-:W5:Y:S04]  /*6830*/  LDL R8, [R1+0x8] ;  /* 0x0000080001087983 */ /* 0x000f680000100800 */
[----:B------:R0:W-:Y:S04]  /*6840*/  STL [R1+0x198], R3 ;  /* 0x0001980301007387 */ /* 0x0001e80000100800 */
[----:B------:R-:W3:Y:S04]  /*6850*/  LDL R7, [R1+0x2c] ;  /* 0x00002c0001077983 */ /* 0x000ee80000100800 */
[----:B------:R1:W-:Y:S01]  /*6860*/  STL [R1+0x1a0], R2 ;  /* 0x0001a00201007387 */ /* 0x0003e20000100800 */
[----:B0-----:R-:W-:-:S03]  /*6870*/  IMAD R3, R26, c[0x0][0x190], RZ ;  /* 0x000064001a037a24 */ /* 0x001fc600078e02ff */
[----:B------:R-:W3:Y:S04]  /*6880*/  LDL R6, [R1+0x38] ;  /* 0x0000380001067983 */ /* 0x000ee80000100800 */
[----:B------:R-:W3:Y:S01]  /*6890*/  LDL R5, [R1+0x3c] ;  /* 0x00003c0001057983 */ /* 0x000ee20000100800 */
[----:B-1----:R-:W-:-:S03]  /*68a0*/  IMAD R2, R27, c[0x0][0x190], RZ ;  /* 0x000064001b027a24 */ /* 0x002fc600078e02ff */
[----:B------:R-:W3:Y:S04]  /*68b0*/  LDL R27, [R1+0xc] ;  /* 0x00000c00011b7983 */ /* 0x000ee80000100800 */
[----:B------:R0:W-:Y:S04]  /*68c0*/  STL [R1+0x1b0], R2 ;  /* 0x0001b00201007387 */ /* 0x0001e80000100800 */
[----:B------:R-:W3:Y:S01]  /*68d0*/  LDL R26, [R1+0x28] ;  /* 0x00002800011a7983 */ /* 0x000ee20000100800 */
[----:B0-----:R-:W-:-:S03]  /*68e0*/  IMAD R2, R25, c[0x0][0x190], RZ ;  /* 0x0000640019027a24 */ /* 0x001fc600078e02ff */
[----:B------:R0:W-:Y:S04]  /*68f0*/  STL [R1+0x1b8], R3 ;  /* 0x0001b80301007387 */ /* 0x0001e80000100800 */
[----:B------:R-:W4:Y:S04]  /*6900*/  LDL R25, [R1+0x1c] ;  /* 0x00001c0001197983 */ /* 0x000f280000100800 */
[----:B------:R1:W-:Y:S01]  /*6910*/  STL [R1+0x1c8], R2 ;  /* 0x0001c80201007387 */ /* 0x0003e20000100800 */
[----:B0-----:R-:W-:-:S03]  /*6920*/  IMAD R3, R24, c[0x0][0x190], RZ ;  /* 0x0000640018037a24 */ /* 0x001fc600078e02ff */
[----:B------:R-:W5:Y:S01]  /*6930*/  LDL R24, [R1+0x18] ;  /* 0x0000180001187983 */ /* 0x000f620000100800 */
[----:B------:R-:W-:-:S03]  /*6940*/  IMAD R22, R22, c[0x0][0x190], RZ ;  /* 0x0000640016167a24 */ /* 0x000fc600078e02ff */
[----:B------:R0:W-:Y:S01]  /*6950*/  STL [R1+0x1d8], R3 ;  /* 0x0001d80301007387 */ /* 0x0001e20000100800 */
[----:B-1----:R-:W-:Y:S02]  /*6960*/  IMAD R2, R23, c[0x0][0x190], RZ ;  /* 0x0000640017027a24 */ /* 0x002fe400078e02ff */
[----:B------:R-:W-:-:S03]  /*6970*/  IMAD R19, R19, c[0x0][0x190], RZ ;  /* 0x0000640013137a24 */ /* 0x000fc600078e02ff */
[----:B------:R1:W-:Y:S01]  /*6980*/  STL [R1+0x1e0], R2 ;  /* 0x0001e00201007387 */ /* 0x0003e20000100800 */
[----:B0-----:R-:W-:-:S03]  /*6990*/  IMAD R3, R21, c[0x0][0x190], RZ ;  /* 0x0000640015037a24 */ /* 0x001fc600078e02ff */
[----:B------:R-:W-:Y:S04]  /*69a0*/  STL [R1+0x1f0], R22 ;  /* 0x0001f01601007387 */ /* 0x000fe80000100800 */
[----:B------:R0:W-:Y:S01]  /*69b0*/  STL [R1+0x1f8], R3 ;  /* 0x0001f80301007387 */ /* 0x0001e20000100800 */
[----:B-1----:R-:W-:Y:S02]  /*69c0*/  IMAD R2, R20, c[0x0][0x190], RZ ;  /* 0x0000640014027a24 */ /* 0x002fe400078e02ff */
[----:B------:R-:W-:-:S03]  /*69d0*/  IMAD R16, R16, c[0x0][0x190], RZ ;  /* 0x0000640010107a24 */ /* 0x000fc600078e02ff */
[----:B------:R1:W-:Y:S01]  /*69e0*/  STL [R1+0x208], R2 ;  /* 0x0002080201007387 */ /* 0x0003e20000100800 */
[----:B0-----:R-:W-:-:S03]  /*69f0*/  IMAD R3, R18, c[0x0][0x190], RZ ;  /* 0x0000640012037a24 */ /* 0x001fc600078e02ff */
[----:B------:R-:W-:Y:S01]  /*6a00*/  STL [R1+0x124], R19 ;  /* 0x0001241301007387 */ /* 0x000fe20000100800 */
[----:B------:R-:W-:-:S03]  /*6a10*/  IMAD R15, R15, c[0x0][0x190], RZ ;  /* 0x000064000f0f7a24 */ /* 0x000fc600078e02ff */
[----:B------:R0:W-:Y:S01]  /*6a20*/  STL [R1+0x120], R3 ;  /* 0x0001200301007387 */ /* 0x0001e20000100800 */
[----:B-1----:R-:W-:-:S03]  /*6a30*/  IMAD R2, R17, c[0x0][0x190], RZ ;  /* 0x0000640011027a24 */ /* 0x002fc600078e02ff */
[----:B------:R2:W-:Y:S01]  /*6a40*/  STL [R1+0x118], R16 ;  /* 0x0001181001007387 */ /* 0x0005e20000100800 */
[----:B0-----:R-:W-:Y:S02]  /*6a50*/  IMAD R3, R14, c[0x0][0x190], RZ ;  /* 0x000064000e037a24 */ /* 0x001fe400078e02ff */
[----:B------:R-:W-:Y:S01]  /*6a60*/  IMAD R14, R13, c[0x0][0x190], RZ ;  /* 0x000064000d0e7a24 */ /* 0x000fe200078e02ff */
[----:B------:R-:W-:Y:S01]  /*6a70*/  STL [R1+0x11c], R2 ;  /* 0x00011c0201007387 */ /* 0x000fe20000100800 */
[----:B------:R-:W-:Y:S02]  /*6a80*/  IMAD R13, R12, c[0x0][0x190], RZ ;  /* 0x000064000c0d7a24 */ /* 0x000fe400078e02ff */
[----:B------:R-:W-:Y:S01]  /*6a90*/  IMAD R12, R11, c[0x0][0x190], RZ ;  /* 0x000064000b0c7a24 */ /* 0x000fe200078e02ff */
[----:B------:R-:W-:Y:S01]  /*6aa0*/  STL [R1+0x114], R15 ;  /* 0x0001140f01007387 */ /* 0x000fe20000100800 */
[----:B------:R-:W-:Y:S02]  /*6ab0*/  IMAD R11, R10, c[0x0][0x190], RZ ;  /* 0x000064000a0b7a24 */ /* 0x000fe400078e02ff */
[----:B------:R-:W-:Y:S01]  /*6ac0*/  IMAD R10, R9, c[0x0][0x190], RZ ;  /* 0x00006400090a7a24 */ /* 0x000fe200078e02ff */
[----:B------:R3:W-:Y:S01]  /*6ad0*/  STL [R1+0x10c], R14 ;  /* 0x00010c0e01007387 */ /* 0x0007e20000100800 */
[----:B------:R-:W-:-:S03]  /*6ae0*/  IMAD R9, R60, c[0x0][0x190], RZ ;  /* 0x000064003c097a24 */ /* 0x000fc600078e02ff */
[----:B------:R-:W-:Y:S04]  /*6af0*/  STL [R1+0x110], R3 ;  /* 0x0001100301007387 */ /* 0x000fe80000100800 */
[----:B------:R-:W-:Y:S04]  /*6b00*/  STL [R1+0x108], R13 ;  /* 0x0001080d01007387 */ /* 0x000fe80000100800 */
[----:B------:R-:W-:Y:S04]  /*6b10*/  STL [R1+0x104], R12 ;  /* 0x0001040c01007387 */ /* 0x000fe80000100800 */
[----:B------:R-:W-:Y:S04]  /*6b20*/  STL [R1+0x100], R11 ;  /* 0x0001000b01007387 */ /* 0x000fe80000100800 */
[----:B------:R4:W-:Y:S04]  /*6b30*/  STL [R1+0xfc], R10 ;  /* 0x0000fc0a01007387 */ /* 0x0009e80000100800 */
[----:B------:R-:W-:Y:S01]  /*6b40*/  STL [R1+0xf8], R9 ;  /* 0x0000f80901007387 */ /* 0x000fe20000100800 */
[----:B------:R-:W-:-:S02]  /*6b50*/  IMAD R61, R61, c[0x0][0x190], RZ ;  /* 0x000064003d3d7a24 */ /* 0x000fc400078e02ff */
[----:B------:R-:W-:Y:S02]  /*6b60*/  IMAD R59, R59, c[0x0][0x190], RZ ;  /* 0x000064003b3b7a24 */ /* 0x000fe400078e02ff */
[----:B------:R-:W-:Y:S02]  /*6b70*/  IMAD R58, R58, c[0x0][0x190], RZ ;  /* 0x000064003a3a7a24 */ /* 0x000fe400078e02ff */
[----:B------:R-:W-:Y:S02]  /*6b80*/  IMAD R57, R57, c[0x0][0x190], RZ ;  /* 0x0000640039397a24 */ /* 0x000fe400078e02ff */
[----:B------:R-:W-:Y:S02]  /*6b90*/  IMAD R56, R56, c[0x0][0x190], RZ ;  /* 0x0000640038387a24 */ /* 0x000fe400078e02ff */
[----:B------:R-:W-:Y:S02]  /*6ba0*/  IMAD R55, R55, c[0x0][0x190], RZ ;  /* 0x0000640037377a24 */ /* 0x000fe400078e02ff */
[----:B------:R-:W-:-:S02]  /*6bb0*/  IMAD R54, R54, c[0x0][0x190], RZ ;  /* 0x0000640036367a24 */ /* 0x000fc400078e02ff */
[----:B------:R-:W-:Y:S02]  /*6bc0*/  IMAD R53, R53, c[0x0][0x190], RZ ;  /* 0x0000640035357a24 */ /* 0x000fe400078e02ff */
[----:B------:R-:W-:Y:S02]  /*6bd0*/  IMAD R52, R52, c[0x0][0x190], RZ ;  /* 0x0000640034347a24 */ /* 0x000fe400078e02ff */
[----:B------:R-:W-:Y:S02]  /*6be0*/  IMAD.MOV.U32 R60, RZ, RZ, R4 ;  /* 0x000000ffff3c7224 */ /* 0x000fe400078e0004 */
[----:B------:R-:W-:Y:S02]  /*6bf0*/  IMAD R51, R51, c[0x0][0x190], RZ ;  /* 0x0000640033337a24 */ /* 0x000fe400078e02ff */
[----:B------:R-:W-:Y:S02]  /*6c00*/  IMAD R50, R50, c[0x0][0x190], RZ ;  /* 0x0000640032327a24 */ /* 0x000fe400078e02ff */
        /* <DEDUP_REMOVED lines=12> */
[----:B--2---:R-:W-:-:S04]  /*6cd0*/  IMAD.WIDE R16, R48, 0x2, R28 ;  /* 0x0000000230107825 */ /* 0x004fc800078e021c */
[----:B------:R-:W-:-:S04]  /*6ce0*/  IMAD.WIDE R18, R47, 0x2, R28 ;  /* 0x000000022f127825 */ /* 0x000fc800078e021c */
[----:B------:R-:W-:-:S04]  /*6cf0*/  IMAD.WIDE R20, R46, 0x2, R28 ;  /* 0x000000022e147825 */ /* 0x000fc800078e021c */
[----:B------:R-:W-:-:S04]  /*6d00*/  IMAD.WIDE R22, R45, 0x2, R28 ;  /* 0x000000022d167825 */ /* 0x000fc800078e021c */
[----:B---3--:R-:W-:-:S04]  /*6d10*/  IMAD.WIDE R14, R26, 0x2, R28 ;  /* 0x000000021a0e7825 */ /* 0x008fc800078e021c */
[----:B----4-:R-:W-:-:S04]  /*6d20*/  IMAD.WIDE R10, R25, 0x2, R28 ;  /* 0x00000002190a7825 */ /* 0x010fc800078e021c */
[----:B-----5:R-:W-:-:S05]  /*6d30*/  IMAD.WIDE R12, R24, 0x2, R28 ;  /* 0x00000002180c7825 */ /* 0x020fca00078e021c */
[----:B------:R0:W-:Y:S04]  /*6d40*/  STL.64 [R1+0xf0], R12 ;  /* 0x0000f00c01007387 */ /* 0x0001e80000100a00 */
[----:B------:R1:W-:Y:S04]  /*6d50*/  STL.64 [R1+0xe8], R10 ;  /* 0x0000e80a01007387 */ /* 0x0003e80000100a00 */
[----:B------:R-:W-:Y:S01]  /*6d60*/  STL.64 [R1+0xe0], R14 ;  /* 0x0000e00e01007387 */ /* 0x000fe20000100a00 */
[----:B0-----:R-:W-:-:S04]  /*6d70*/  IMAD.WIDE R12, R27, 0x2, R28 ;  /* 0x000000021b0c7825 */ /* 0x001fc800078e021c */
[--C-:B-1----:R-:W-:Y:S01]  /*6d80*/  IMAD.WIDE R10, R8, 0x2, R28.reuse ;  /* 0x00000002080a7825 */ /* 0x102fe200078e021c */
[----:B------:R-:W-:Y:S03]  /*6d90*/  STL.64 [R1+0xd8], R12 ;  /* 0x0000d80c01007387 */ /* 0x000fe60000100a00 */
[--C-:B------:R-:W-:Y:S01]  /*6da0*/  IMAD.WIDE R8, R7, 0x2, R28.reuse ;  /* 0x0000000207087825 */ /* 0x100fe200078e021c */
[----:B------:R0:W-:Y:S03]  /*6db0*/  STL.64 [R1+0xd0], R10 ;  /* 0x0000d00a01007387 */ /* 0x0001e60000100a00 */
[--C-:B------:R-:W-:Y:S01]  /*6dc0*/  IMAD.WIDE R6, R6, 0x2, R28.reuse ;  /* 0x0000000206067825 */ /* 0x100fe200078e021c */
[----:B------:R1:W-:Y:S04]  /*6dd0*/  STL.64 [R1+0xc8], R8 ;  /* 0x0000c80801007387 */ /* 0x0003e80000100a00 */
[----:B------:R2:W-:Y:S01]  /*6de0*/  STL.64 [R1+0xc0], R6 ;  /* 0x0000c00601007387 */ /* 0x0005e20000100a00 */
[----:B0-----:R-:W-:-:S04]  /*6df0*/  IMAD.WIDE R10, R61, 0x2, R28 ;  /* 0x000000023d0a7825 */ /* 0x001fc800078e021c */
[--C-:B-1----:R-:W-:Y:S01]  /*6e00*/  IMAD.WIDE R8, R5, 0x2, R28.reuse ;  /* 0x0000000205087825 */ /* 0x102fe200078e021c */
[----:B------:R0:W-:Y:S03]  /*6e10*/  STL.64 [R1+0xb8], R10 ;  /* 0x0000b80a01007387 */ /* 0x0001e60000100a00 */
[--C-:B--2---:R-:W-:Y:S01]  /*6e20*/  IMAD.WIDE R6, R30, 0x2, R28.reuse ;  /* 0x000000021e067825 */ /* 0x104fe200078e021c */
        /* <DEDUP_REMOVED lines=12> */
[----:B------:R1:W-:Y:S03]  /*6ef0*/  STL.64 [R1+0x10], R8 ;  /* 0x0000100801007387 */ /* 0x0003e60000100a00 */
[--C-:B------:R-:W-:Y:S01]  /*6f00*/  IMAD.WIDE R4, R54, 0x2, R28.reuse ;  /* 0x0000000236047825 */ /* 0x100fe200078e021c */
[----:B------:R2:W-:Y:S03]  /*6f10*/  STL.64 [R1], R6 ;  /* 0x0000000601007387 */ /* 0x0005e60000100a00 */
[--C-:B0-----:R-:W-:Y:S01]  /*6f20*/  IMAD.WIDE R10, R51, 0x2, R28.reuse ;  /* 0x00000002330a7825 */ /* 0x101fe200078e021c */
[----:B------:R-:W-:Y:S03]  /*6f30*/  STL.64 [R1+0x2480], R4 ;  /* 0x0024800401007387 */ /* 0x000fe60000100a00 */
[----:B-1----:R-:W-:-:S04]  /*6f40*/  IMAD.WIDE R8, R52, 0x2, R28 ;  /* 0x0000000234087825 */ /* 0x002fc800078e021c */
[----:B--2---:R-:W-:-:S05]  /*6f50*/  IMAD.WIDE R6, R53, 0x2, R28 ;  /* 0x0000000235067825 */ /* 0x004fca00078e021c */
[----:B------:R0:W-:Y:S01]  /*6f60*/  STL.64 [R1+0x2488], R6 ;  /* 0x0024880601007387 */ /* 0x0001e20000100a00 */
[----:B------:R-:W-:-:S04]  /*6f70*/  IMAD.WIDE R12, R50, 0x2, R28 ;  /* 0x00000002320c7825 */ /* 0x000fc800078e021c */
[--C-:B------:R-:W-:Y:S01]  /*6f80*/  IMAD.WIDE R14, R49, 0x2, R28.reuse ;  /* 0x00000002310e7825 */ /* 0x100fe200078e021c */
[----:B0-----:R-:W2:Y:S04]  /*6f90*/  LDL R6, [R1+0x198] ;  /* 0x0001980001067983 */ /* 0x001ea80000100800 */
[----:B------:R-:W3:Y:S04]  /*6fa0*/  LDL R7, [R1+0x1a0] ;  /* 0x0001a00001077983 */ /* 0x000ee80000100800 */
[----:B------:R-:W-:Y:S04]  /*6fb0*/  STL.64 [R1+0x2490], R8 ;  /* 0x0024900801007387 */ /* 0x000fe80000100a00 */
[----:B------:R0:W-:Y:S01]  /*6fc0*/  STL.64 [R1+0x2498], R10 ;  /* 0x0024980a01007387 */ /* 0x0001e20000100a00 */
[----:B------:R-:W-:-:S03]  /*6fd0*/  IMAD.WIDE R24, R44, 0x2, R28 ;  /* 0x000000022c187825 */ /* 0x000fc600078e021c */
[----:B0-----:R-:W4:Y:S04]  /*6fe0*/  LDL R10, [R1+0x188] ;  /* 0x00018800010a7983 */ /* 0x001f280000100800 */
[----:B------:R-:W5:Y:S04]  /*6ff0*/  LDL R11, [R1+0x1b0] ;  /* 0x0001b000010b7983 */ /* 0x000f680000100800 */
[----:B------:R-:W-:Y:S04]  /*7000*/  STL.64 [R1+0x24a0], R12 ;  /* 0x0024a00c01007387 */ /* 0x000fe80000100a00 */
[----:B------:R-:W-:Y:S04]  /*7010*/  STL.64 [R1+0x24a8], R14 ;  /* 0x0024a80e01007387 */ /* 0x000fe80000100a00 */
[----:B------:R-:W-:Y:S01]  /*7020*/  STL.64 [R1+0x24b0], R16 ;  /* 0x0024b01001007387 */ /* 0x000fe20000100a00 */
[----:B------:R-:W-:-:S03]  /*7030*/  IMAD.WIDE R26, R43, 0x2, R28 ;  /* 0x000000022b1a7825 */ /* 0x000fc600078e021c */
[----:B------:R0:W-:Y:S01]  /*7040*/  STL.64 [R1+0x24b8], R18 ;  /* 0x0024b81201007387 */ /* 0x0001e20000100a00 */
[----:B------:R-:W-:-:S03]  /*7050*/  IMAD.WIDE R4, R42, 0x2, R28 ;  /* 0x000000022a047825 */ /* 0x000fc600078e021c */
[----:B0-----:R-:W5:Y:S04]  /*7060*/  LDL.LU R18, [R1+0x10c] ;  /* 0x00010c0001127983 */ /* 0x001f680000300800 */
[----:B------:R-:W5:Y:S04]  /*7070*/  LDL.LU R19, [R1+0x108] ;  /* 0x0001080001137983 */ /* 0x000f680000300800 */
[----:B------:R-:W-:Y:S04]  /*7080*/  STL.64 [R1+0x24c0], R20 ;  /* 0x0024c01401007387 */ /* 0x000fe80000100a00 */
[----:B------:R0:W-:Y:S01]  /*7090*/  STL.64 [R1+0x24c8], R22 ;  /* 0x0024c81601007387 */ /* 0x0001e20000100a00 */
[----:B------:R-:W-:-:S03]  /*70a0*/  IMAD.WIDE R12, R41, 0x2, R28 ;  /* 0x00000002290c7825 */ /* 0x000fc600078e021c */
[----:B0-----:R-:W5:Y:S04]  /*70b0*/  LDL.LU R22, [R1+0x118] ;  /* 0x0001180001167983 */ /* 0x001f680000300800 */
[----:B------:R-:W5:Y:S04]  /*70c0*/  LDL.LU R23, [R1+0x114] ;  /* 0x0001140001177983 */ /* 0x000f680000300800 */
[----:B------:R-:W-:Y:S04]  /*70d0*/  STL.64 [R1+0x24d0], R24 ;  /* 0x0024d01801007387 */ /* 0x000fe80000100a00 */
[----:B------:R-:W-:Y:S04]  /*70e0*/  STL.64 [R1+0x24d8], R26 ;  /* 0x0024d81a01007387 */ /* 0x000fe80000100a00 */
[----:B------:R-:W5:Y:S04]  /*70f0*/  LDL R8, [R1+0x1b8] ;  /* 0x0001b80001087983 */ /* 0x000f680000100800 */
[----:B------:R0:W-:Y:S04]  /*7100*/  STL.64 [R1+0x138], R4 ;  /* 0x0001380401007387 */ /* 0x0001e80000100a00 */
[----:B------:R-:W5:Y:S01]  /*7110*/  LDL R9, [R1+0x1c8] ;  /* 0x0001c80001097983 */ /* 0x000f620000100800 */
[----:B------:R-:W-:-:S03]  /*7120*/  IMAD.WIDE R14, R38, 0x2, R28 ;  /* 0x00000002260e7825 */ /* 0x000fc600078e021c */
[----:B------:R1:W-:Y:S01]  /*7130*/  STL.64 [R1+0x148], R12 ;  /* 0x0001480c01007387 */ /* 0x0003e20000100a00 */
[----:B0-----:R-:W-:-:S05]  /*7140*/  IMAD.WIDE R4, R40, 0x2, R28 ;  /* 0x0000000228047825 */ /* 0x001fca00078e021c */
[----:B------:R0:W-:Y:S01]  /*7150*/  STL.64 [R1+0x160], R4 ;  /* 0x0001600401007387 */ /* 0x0001e20000100a00 */
[----:B-1----:R-:W-:-:S03]  /*7160*/  IMAD.WIDE R12, R60, 0x2, R28 ;  /* 0x000000023c0c7825 */ /* 0x002fc600078e021c */
[----:B0-----:R-:W5:Y:S04]  /*7170*/  LDL R4, [R1+0x1d8] ;  /* 0x0001d80001047983 */ /* 0x001f680000100800 */
[----:B------:R0:W-:Y:S04]  /*7180*/  STL.64 [R1+0x178], R12 ;  /* 0x0001780c01007387 */ /* 0x0001e80000100a00 */
[----:B------:R-:W5:Y:S04]  /*7190*/  LDL R5, [R1+0x1e0] ;  /* 0x0001e00001057983 */ /* 0x000f680000100800 */
[----:B------:R-:W-:Y:S01]  /*71a0*/  STL.64 [R1+0x190], R14 ;  /* 0x0001900e01007387 */ /* 0x000fe20000100a00 */
[----:B0-----:R-:W-:-:S03]  /*71b0*/  IMAD.WIDE R12, R37, 0x2, R28 ;  /* 0x00000002250c7825 */ /* 0x001fc600078e021c */
[----:B------:R-:W5:Y:S04]  /*71c0*/  LDL R25, [R1+0x1f0] ;  /* 0x0001f00001197983 */ /* 0x000f680000100800 */
[----:B------:R-:W5:Y:S04]  /*71d0*/  LDL R20, [R1+0x1f8] ;  /* 0x0001f80001147983 */ /* 0x000f680000100800 */
[----:B------:R0:W-:Y:S04]  /*71e0*/  STL.64 [R1+0x1a8], R12 ;  /* 0x0001a80c01007387 */ /* 0x0001e80000100a00 */
[----:B------:R-:W5:Y:S04]  /*71f0*/  LDL R21, [R1+0x208] ;  /* 0x0002080001157983 */ /* 0x000f680000100800 */
[----:B------:R-:W5:Y:S04]  /*7200*/  LDL R16, [R1+0x124] ;  /* 0x0001240001107983 */ /* 0x000f680000100800 */
[----:B------:R-:W5:Y:S01]  /*7210*/  LDL R17, [R1+0x120] ;  /* 0x0001200001117983 */ /* 0x000f620000100800 */
[----:B------:R-:W-:-:S02]  /*7220*/  IMAD R36, R36, c[0x0][0x190], RZ ;  /* 0x0000640024247a24 */ /* 0x000fc400078e02ff */
[----:B------:R-:W-:Y:S02]  /*7230*/  IMAD R35, R35, c[0x0][0x190], RZ ;  /* 0x0000640023237a24 */ /* 0x000fe400078e02ff */
[----:B------:R-:W-:Y:S02]  /*7240*/  IMAD R34, R34, c[0x0][0x190], RZ ;  /* 0x0000640022227a24 */ /* 0x000fe400078e02ff */
[----:B------:R-:W-:-:S04]  /*7250*/  IMAD.WIDE R26, R36, 0x2, R28 ;  /* 0x00000002241a7825 */ /* 0x000fc800078e021c */
[----:B------:R-:W-:Y:S02]  /*7260*/  IMAD R33, R33, c[0x0][0x190], RZ ;  /* 0x0000640021217a24 */ /* 0x000fe400078e02ff */
[--C-:B0-----:R-:W-:Y:S01]  /*7270*/  IMAD.WIDE R12, R35, 0x2, R28.reuse ;  /* 0x00000002230c7825 */ /* 0x101fe200078e021c */
[----:B------:R0:W-:Y:S03]  /*7280*/  STL.64 [R1+0x1c0], R26 ;  /* 0x0001c01a01007387 */ /* 0x0001e60000100a00 */
[----:B------:R-:W-:Y:S01]  /*7290*/  IMAD.WIDE R14, R34, 0x2, R28 ;  /* 0x00000002220e7825 */ /* 0x000fe200078e021c */
[----:B------:R1:W-:Y:S03]  /*72a0*/  STL.64 [R1+0x1d0], R12 ;  /* 0x0001d00c01007387 */ /* 0x0003e60000100a00 */
[----:B------:R-:W-:-:S02]  /*72b0*/  IMAD R32, R32, c[0x0][0x190], RZ ;  /* 0x0000640020207a24 */ /* 0x000fc400078e02ff */
[----:B------:R-:W-:Y:S02]  /*72c0*/  IMAD R31, R31, c[0x0][0x190], RZ ;  /* 0x000064001f1f7a24 */ /* 0x000fe400078e02ff */
[--C-:B0-----:R-:W-:Y:S01]  /*72d0*/  IMAD.WIDE R26, R33, 0x2, R28.reuse ;  /* 0x00000002211a7825 */ /* 0x101fe200078e021c */
[----:B------:R0:W-:Y:S03]  /*72e0*/  STL.64 [R1+0x1e8], R14 ;  /* 0x0001e80e01007387 */ /* 0x0001e60000100a00 */
[--C-:B-1----:R-:W-:Y:S01]  /*72f0*/  IMAD.WIDE R12, R32, 0x2, R28.reuse ;  /* 0x00000002200c7825 */ /* 0x102fe200078e021c */
[----:B------:R-:W-:Y:S04]  /*7300*/  STL.64 [R1+0x200], R26 ;  /* 0x0002001a01007387 */ /* 0x000fe80000100a00 */
[----:B------:R-:W-:Y:S01]  /*7310*/  STL.64 [R1+0x210], R12 ;  /* 0x0002100c01007387 */ /* 0x000fe20000100a00 */
[----:B0-----:R-:W-:-:S05]  /*7320*/  IMAD.WIDE R14, R31, 0x2, R28 ;  /* 0x000000021f0e7825 */ /* 0x001fca00078e021c */
[----:B------:R0:W-:Y:S04]  /*7330*/  STL.64 [R1+0x220], R14 ;  /* 0x0002200e01007387 */ /* 0x0001e80000100a00 */
[----:B0-----:R-:W5:Y:S01]  /*7340*/  LDL R14, [R1+0x104] ;  /* 0x00010400010e7983 */ /* 0x001f620000100800 */
[----:B--2---:R-:W-:-:S04]  /*7350*/  IMAD.WIDE R12, R6, 0x2, R28 ;  /* 0x00000002060c7825 */ /* 0x004fc800078e021c */
[----:B----4-:R-:W-:-:S05]  /*7360*/  IMAD.WIDE R26, R10, 0x2, R28 ;  /* 0x000000020a1a7825 */ /* 0x010fca00078e021c */
[----:B------:R3:W-:Y:S04]  /*7370*/  STL.64 [R1+0x230], R26 ;  /* 0x0002301a01007387 */ /* 0x0007e80000100a00 */
[----:B------:R-:W2:Y:S04]  /*7380*/  LDL R15, [R1+0x100] ;  /* 0x00010000010f7983 */ /* 0x000ea80000100800 */
[----:B------:R0:W-:Y:S01]  /*7390*/  STL.64 [R1+0x238], R12 ;  /* 0x0002380c01007387 */ /* 0x0001e20000100a00 */
[----:B---3--:R-:W-:-:S03]  /*73a0*/  IMAD.WIDE R26, R7, 0x2, R28 ;  /* 0x00000002071a7825 */ /* 0x008fc600078e021c */
[----:B------:R-:W3:Y:S04]  /*73b0*/  LDL R6, [R1+0xf8] ;  /* 0x0000f80001067983 */ /* 0x000ee80000100800 */
[----:B0-----:R-:W4:Y:S04]  /*73c0*/  LDL R12, [R1+0xfc] ;  /* 0x0000fc00010c7983 */ /* 0x001f280000100800 */
[----:B------:R-:W4:Y:S04]  /*73d0*/  LDL.LU R7, [R1+0x18] ;  /* 0x0000180001077983 */ /* 0x000f280000300800 */
[----:B------:R5:W-:Y:S04]  /*73e0*/  STL.64 [R1+0x248], R26 ;  /* 0x0002481a01007387 */ /* 0x000be80000100a00 */
[----:B------:R-:W4:Y:S04]  /*73f0*/  LDL.LU R13, [R1+0x1c] ;  /* 0x00001c00010d7983 */ /* 0x000f280000300800 */
[----:B------:R-:W4:Y:S01]  /*7400*/  LDL.LU R10, [R1+0x28] ;  /* 0x00002800010a7983 */ /* 0x000f220000300800 */
[----:B-----5:R-:W-:-:S05]  /*7410*/  IMAD.WIDE R26, R11, 0x2, R28 ;  /* 0x000000020b1a7825 */ /* 0x020fca00078e021c */
[----:B------:R0:W-:Y:S04]  /*7420*/  STL.64 [R1+0x258], R26 ;  /* 0x0002581a01007387 */ /* 0x0001e80000100a00 */
[----:B------:R-:W5:Y:S01]  /*7430*/  LDL.LU R11, [R1+0xc] ;  /* 0x00000c00010b7983 */ /* 0x000f620000300800 */
[----:B0-----:R-:W-:-:S03]  /*7440*/  IMAD.WIDE R26, R8, 0x2, R28 ;  /* 0x00000002081a7825 */ /* 0x001fc600078e021c */
[----:B------:R-:W5:Y:S04]  /*7450*/  LDL.LU R8, [R1+0x8] ;  /* 0x0000080001087983 */ /* 0x000f680000300800 */
[----:B------:R0:W-:Y:S02]  /*7460*/  STL.64 [R1+0x260], R26 ;  /* 0x0002601a01007387 */ /* 0x0001e40000100a00 */
[--C-:B0-----:R-:W-:Y:S02]  /*7470*/  IMAD.WIDE R26, R9, 0x2, R28.reuse ;  /* 0x00000002091a7825 */ /* 0x101fe400078e021c */
[----:B------:R-:W5:Y:S04]  /*7480*/  LDL.LU R9, [R1+0x2c] ;  /* 0x00002c0001097983 */ /* 0x000f680000300800 */
[----:B------:R0:W-:Y:S02]  /*7490*/  STL.64 [R1+0x270], R26 ;  /* 0x0002701a01007387 */ /* 0x0001e40000100a00 */
[----:B0-----:R-:W-:-:S02]  /*74a0*/  IMAD.WIDE R26, R4, 0x2, R28 ;  /* 0x00000002041a7825 */ /* 0x001fc400078e021c */
[----:B------:R-:W5:Y:S04]  /*74b0*/  LDL.LU R4, [R1+0x38] ;  /* 0x0000380001047983 */ /* 0x000f680000300800 */
[----:B------:R0:W-:Y:S01]  /*74c0*/  STL.64 [R1+0x280], R26 ;  /* 0x0002801a01007387 */ /* 0x0001e20000100a00 */
[----:B------:R-:W-:-:S04]  /*74d0*/  IMAD.WIDE R24, R25, 0x2, R28 ;  /* 0x0000000219187825 */ /* 0x000fc800078e021c */
[--C-:B0-----:R-:W-:Y:S02]  /*74e0*/  IMAD.WIDE R26, R5, 0x2, R28.reuse ;  /* 0x00000002051a7825 */ /* 0x101fe400078e021c */
[----:B------:R-:W5:Y:S04]  /*74f0*/  LDL.LU R5, [R1+0x3c] ;  /* 0x00003c0001057983 */ /* 0x000f680000300800 */
[----:B------:R0:W-:Y:S04]  /*7500*/  STL.64 [R1+0x288], R26 ;  /* 0x0002881a01007387 */ /* 0x0001e80000100a00 */
[----:B------:R1:W-:Y:S01]  /*7510*/  STL.64 [R1+0x290], R24 ;  /* 0x0002901801007387 */ /* 0x0003e20000100a00 */
[----:B0-----:R-:W-:-:S04]  /*7520*/  IMAD.WIDE R26, R20, 0x2, R28 ;  /* 0x00000002141a7825 */ /* 0x001fc800078e021c */
[--C-:B-1----:R-:W-:Y:S01]  /*7530*/  IMAD.WIDE R24, R21, 0x2, R28.reuse ;  /* 0x0000000215187825 */ /* 0x102fe200078e021c */
[----:B------:R-:W-:Y:S03]  /*7540*/  STL.64 [R1+0x2a0], R26 ;  /* 0x0002a01a01007387 */ /* 0x000fe60000100a00 */
[--C-:B------:R-:W-:Y:S01]  /*7550*/  IMAD.WIDE R20, R16, 0x2, R28.reuse ;  /* 0x0000000210147825 */ /* 0x100fe200078e021c */
[----:B------:R0:W-:Y:S03]  /*7560*/  STL.64 [R1+0x2a8], R24 ;  /* 0x0002a81801007387 */ /* 0x0001e60000100a00 */
[--C-:B------:R-:W-:Y:S01]  /*7570*/  IMAD.WIDE R16, R17, 0x2, R28.reuse ;  /* 0x0000000211107825 */ /* 0x100fe200078e021c */
[----:B------:R1:W-:Y:S03]  /*7580*/  STL.64 [R1+0x2b0], R20 ;  /* 0x0002b01401007387 */ /* 0x0003e60000100a00 */
[----:B0-----:R-:W-:-:S02]  /*7590*/  IMAD.WIDE R24, R2, 0x2, R28 ;  /* 0x0000000202187825 */ /* 0x001fc400078e021c */
[----:B------:R-:W5:Y:S02]  /*75a0*/  LDL.LU R2, [R1+0x2544] ;  /* 0x0025440001027983 */ /* 0x000f640000300800 */
[--C-:B-1----:R-:W-:Y:S02]  /*75b0*/  IMAD.WIDE R20, R22, 0x2, R28.reuse ;  /* 0x0000000216147825 */ /* 0x102fe400078e021c */
[----:B------:R0:W-:Y:S04]  /*75c0*/  STL.64 [R1+0x2b8], R16 ;  /* 0x0002b81001007387 */ /* 0x0001e80000100a00 */
[----:B------:R-:W-:Y:S04]  /*75d0*/  STL.64 [R1+0x2c0], R24 ;  /* 0x0002c01801007387 */ /* 0x000fe80000100a00 */
[----:B------:R1:W-:Y:S01]  /*75e0*/  STL.64 [R1+0x2528], R22 ;  /* 0x0025281601007387 */ /* 0x0003e20000100a00 */
[----:B0-----:R-:W-:-:S03]  /*75f0*/  IMAD.WIDE R16, R23, 0x2, R28 ;  /* 0x0000000217107825 */ /* 0x001fc600078e021c */
[----:B------:R-:W-:Y:S04]  /*7600*/  STL.64 [R1+0x2c8], R20 ;  /* 0x0002c81401007387 */ /* 0x000fe80000100a00 */
[----:B------:R0:W-:Y:S01]  /*7610*/  STL.64 [R1+0x2d0], R16 ;  /* 0x0002d01001007387 */ /* 0x0001e20000100a00 */
[----:B-1----:R-:W-:-:S03]  /*7620*/  IMAD.WIDE R22, R3, 0x2, R28 ;  /* 0x0000000203167825 */ /* 0x002fc600078e021c */
[----:B------:R-:W5:Y:S04]  /*7630*/  LDL.LU R3, [R1+0x2540] ;  /* 0x0025400001037983 */ /* 0x000f680000300800 */
[----:B------:R-:W-:Y:S01]  /*7640*/  STL.64 [R1+0x2d8], R22 ;  /* 0x0002d81601007387 */ /* 0x000fe20000100a00 */
[----:B0-----:R-:W-:-:S03]  /*7650*/  IMAD.WIDE R16, R18, 0x2, R28 ;  /* 0x0000000212107825 */ /* 0x001fc600078e021c */
[----:B------:R-:W-:Y:S01]  /*7660*/  STL [R1+0x2520], R19 ;  /* 0x0025201301007387 */ /* 0x000fe20000100800 */
[----:B------:R-:W-:-:S03]  /*7670*/  IMAD.WIDE R20, R19, 0x2, R28 ;  /* 0x0000000213147825 */ /* 0x000fc600078e021c */
[----:B------:R0:W-:Y:S04]  /*7680*/  STL.64 [R1+0x2e0], R16 ;  /* 0x0002e01001007387 */ /* 0x0001e80000100a00 */
[----:B------:R-:W-:Y:S01]  /*7690*/  STL.64 [R1+0x2e8], R20 ;  /* 0x0002e81401007387 */ /* 0x000fe20000100a00 */
[----:B------:R-:W-:Y:S02]  /*76a0*/  IMAD R0, R0, c[0x0][0x190], RZ ;  /* 0x0000640000007a24 */ /* 0x000fe400078e02ff */
[----:B0-----:R-:W-:-:S05]  /*76b0*/  IMAD.WIDE R16, R14, 0x2, R28 ;  /* 0x000000020e107825 */ /* 0x001fca00078e021c */
[----:B------:R3:W-:Y:S01]  /*76c0*/  STL.64 [R1+0x2f0], R16 ;  /* 0x0002f01001007387 */ /* 0x0007e20000100a00 */
[----:B------:R-:W-:Y:S02]  /*76d0*/  IMAD.MOV.U32 R19, RZ, RZ, R36 ;  /* 0x000000ffff137224 */ /* 0x000fe400078e0024 */
[----:B------:R-:W-:Y:S02]  /*76e0*/  IMAD.MOV.U32 R22, RZ, RZ, R41 ;  /* 0x000000ffff167224 */ /* 0x000fe400078e0029 */
[----:B------:R-:W-:Y:S02]  /*76f0*/  IMAD.MOV.U32 R23, RZ, RZ, R40 ;  /* 0x000000ffff177224 */ /* 0x000fe400078e0028 */
[----:B--2---:R-:W-:-:S05]  /*7700*/  IMAD.WIDE R14, R15, 0x2, R28 ;  /* 0x000000020f0e7825 */ /* 0x004fca00078e021c */
[----:B------:R0:W-:Y:S01]  /*7710*/  STL.64 [R1+0x2f8], R14 ;  /* 0x0002f80e01007387 */ /* 0x0001e20000100a00 */
[----:B---3--:R-:W-:-:S04]  /*7720*/  IMAD.WIDE R16, R6, 0x2, R28 ;  /* 0x0000000206107825 */ /* 0x008fc800078e021c */
[----:B----4-:R-:W-:-:S04]  /*7730*/  IMAD.WIDE R20, R12, 0x2, R28 ;  /* 0x000000020c147825 */ /* 0x010fc800078e021c */
[----:B0-----:R-:W-:Y:S01]  /*7740*/  IMAD.WIDE R14, R0, 0x2, R28 ;  /* 0x00000002000e7825 */ /* 0x001fe200078e021c */
[----:B------:R-:W-:Y:S04]  /*7750*/  STL.64 [R1+0x300], R20 ;  /* 0x0003001401007387 */ /* 0x000fe80000100a00 */
[----:B------:R-:W-:Y:S01]  /*7760*/  STL.64 [R1+0x308], R16 ;  /* 0x0003081001007387 */ /* 0x000fe20000100a00 */
[----:B-----5:R-:W-:-:S04]  /*7770*/  IMAD.WIDE R6, R7, 0x2, R2 ;  /* 0x0000000207067825 */ /* 0x020fc800078e0202 */
[--C-:B------:R-:W-:Y:S01]  /*7780*/  IMAD.WIDE R26, R10, 0x2, R2.reuse ;  /* 0x000000020a1a7825 */ /* 0x100fe200078e0202 */
[----:B------:R0:W-:Y:S04]  /*7790*/  STL.64 [R1+0x2510], R6 ;  /* 0x0025100601007387 */ /* 0x0001e80000100a00 */
[----:B------:R1:W-:Y:S04]  /*77a0*/  STL.64 [R1+0x310], R14 ;  /* 0x0003100e01007387 */ /* 0x0003e80000100a00 */
[----:B------:R-:W-:Y:S01]  /*77b0*/  STL.64 [R1+0x2518], R26 ;  /* 0x0025181a01007387 */ /* 0x000fe20000100a00 */
[----:B0-----:R-:W-:-:S04]  /*77c0*/  IMAD.WIDE R6, R13, 0x2, R2 ;  /* 0x000000020d067825 */ /* 0x001fc800078e0202 */
[--C-:B-1----:R-:W-:Y:S01]  /*77d0*/  IMAD.WIDE R14, R8, 0x2, R2.reuse ;  /* 0x00000002080e7825 */ /* 0x102fe200078e0202 */
[----:B------:R0:W-:Y:S04]  /*77e0*/  STL.64 [R1+0x98], R6 ;  /* 0x0000980601007387 */ /* 0x0001e80000100a00 */
[----:B------:R-:W-:Y:S01]  /*77f0*/  STL.64 [R1+0x2508], R14 ;  /* 0x0025080e01007387 */ /* 0x000fe20000100a00 */
[----:B------:R-:W-:-:S04]  /*7800*/  IMAD.WIDE R24, R30, 0x2, R2 ;  /* 0x000000021e187825 */ /* 0x000fc800078e0202 */
[----:B0-----:R-:W-:-:S04]  /*7810*/  IMAD.WIDE R6, R11, 0x2, R2 ;  /* 0x000000020b067825 */ /* 0x001fc800078e0202 */
[--C-:B------:R-:W-:Y:S01]  /*7820*/  IMAD.WIDE R10, R9, 0x2, R2.reuse ;  /* 0x00000002090a7825 */ /* 0x100fe200078e0202 */
[----:B------:R0:W-:Y:S03]  /*7830*/  STL.64 [R1+0x88], R6 ;  /* 0x0000880601007387 */ /* 0x0001e60000100a00 */
[--C-:B------:R-:W-:Y:S01]  /*7840*/  IMAD.WIDE R8, R4, 0x2, R2.reuse ;  /* 0x0000000204087825 */ /* 0x100fe200078e0202 */
[----:B------:R-:W-:Y:S03]  /*7850*/  STL.64 [R1+0x2500], R10 ;  /* 0x0025000a01007387 */ /* 0x000fe60000100a00 */
[--C-:B------:R-:W-:Y:S01]  /*7860*/  IMAD.WIDE R4, R5, 0x2, R2.reuse ;  /* 0x0000000205047825 */ /* 0x100fe200078e0202 */
[----:B------:R1:W-:Y:S03]  /*7870*/  STL.64 [R1+0x70], R8 ;  /* 0x0000700801007387 */ /* 0x0003e60000100a00 */
[----:B0-----:R-:W-:-:S04]  /*7880*/  IMAD.WIDE R6, R61, 0x2, R2 ;  /* 0x000000023d067825 */ /* 0x001fc800078e0202 */
[--C-:B------:R-:W-:Y:S01]  /*7890*/  IMAD.WIDE R20, R39, 0x2, R2.reuse ;  /* 0x0000000227147825 */ /* 0x100fe200078e0202 */
[----:B------:R-:W-:Y:S03]  /*78a0*/  STL.64 [R1+0x68], R6 ;  /* 0x0000680601007387 */ /* 0x000fe60000100a00 */
[--C-:B------:R-:W-:Y:S01]  /*78b0*/  IMAD.WIDE R16, R59, 0x2, R2.reuse ;  /* 0x000000023b107825 */ /* 0x100fe200078e0202 */
[----:B------:R-:W-:Y:S03]  /*78c0*/  STL.64 [R1+0x24e0], R24 ;  /* 0x0024e01801007387 */ /* 0x000fe60000100a00 */
[--C-:B------:R-:W-:Y:S01]  /*78d0*/  IMAD.WIDE R12, R58, 0x2, R2.reuse ;  /* 0x000000023a0c7825 */ /* 0x100fe200078e0202 */
[----:B------:R0:W-:Y:S03]  /*78e0*/  STL.64 [R1+0x60], R4 ;  /* 0x0000600401007387 */ /* 0x0001e60000100a00 */
[--C-:B-1----:R-:W-:Y:S01]  /*78f0*/  IMAD.WIDE R8, R57, 0x2, R2.reuse ;  /* 0x0000000239087825 */ /* 0x102fe200078e0202 */
[----:B------:R-:W-:Y:S04]  /*7900*/  STL.64 [R1+0x24e8], R20 ;  /* 0x0024e81401007387 */ /* 0x000fe80000100a00 */
[----:B------:R-:W-:Y:S01]  /*7910*/  STL.64 [R1+0x24f0], R16 ;  /* 0x0024f01001007387 */ /* 0x000fe20000100a00 */
[----:B0-----:R-:W-:-:S03]  /*7920*/  IMAD.WIDE R4, R56, 0x2, R2 ;  /* 0x0000000238047825 */ /* 0x001fc600078e0202 */
[----:B------:R0:W-:Y:S04]  /*7930*/  STL.64 [R1+0x24f8], R12 ;  /* 0x0024f80c01007387 */ /* 0x0001e80000100a00 */
[----:B------:R1:W-:Y:S04]  /*7940*/  STL.64 [R1+0x2530], R8 ;  /* 0x0025300801007387 */ /* 0x0003e80000100a00 */
[----:B------:R2:W-:Y:S04]  /*7950*/  STL.64 [R1+0x2538], R4 ;  /* 0x0025380401007387 */ /* 0x0005e80000100a00 */
[----:B0-----:R-:W3:Y:S04]  /*7960*/  LDL.LU R13, [R1+0x188] ;  /* 0x00018800010d7983 */ /* 0x001ee80000300800 */
[----:B-1----:R-:W4:Y:S04]  /*7970*/  LDL.LU R9, [R1+0x198] ;  /* 0x0001980001097983 */ /* 0x002f280000300800 */
[----:B------:R-:W5:Y:S04]  /*7980*/  LDL.LU R16, [R1+0x1a0] ;  /* 0x0001a00001107983 */ /* 0x000f680000300800 */
[----:B------:R-:W5:Y:S04]  /*7990*/  LDL.LU R17, [R1+0x1b0] ;  /* 0x0001b00001117983 */ /* 0x000f680000300800 */
[----:B------:R-:W5:Y:S01]  /*79a0*/  LDL.LU R20, [R1+0x1b8] ;  /* 0x0001b80001147983 */ /* 0x000f620000300800 */
[----:B------:R-:W-:-:S03]  /*79b0*/  IMAD.MOV.U32 R10, RZ, RZ, R44 ;  /* 0x000000ffff0a7224 */ /* 0x000fc600078e002c */
[----:B------:R-:W5:Y:S01]  /*79c0*/  LDL.LU R21, [R1+0x1c8] ;  /* 0x0001c80001157983 */ /* 0x000f620000300800 */
[----:B------:R-:W-:-:S03]  /*79d0*/  IMAD.MOV.U32 R8, RZ, RZ, R37 ;  /* 0x000000ffff087224 */ /* 0x000fc600078e0025 */
[----:B------:R-:W5:Y:S01]  /*79e0*/  LDL.LU R24, [R1+0x1d8] ;  /* 0x0001d80001187983 */ /* 0x000f620000300800 */
[----:B--2---:R-:W-:Y:S02]  /*79f0*/  IMAD.MOV.U32 R5, RZ, RZ, R38 ;  /* 0x000000ffff057224 */ /* 0x004fe400078e0026 */
[--C-:B------:R-:W-:Y:S01]  /*7a00*/  IMAD.WIDE R36, R51, 0x2, R2.reuse ;  /* 0x0000000233247825 */ /* 0x100fe200078e0202 */
[----:B------:R-:W2:Y:S03]  /*7a10*/  LDL.LU R25, [R1+0x1e0] ;  /* 0x0001e00001197983 */ /* 0x000ea60000300800 */
[----:B------:R-:W-:-:S04]  /*7a20*/  IMAD.WIDE R38, R50, 0x2, R2 ;  /* 0x0000000232267825 */ /* 0x000fc800078e0202 */
[----:B------:R-:W-:Y:S02]  /*7a30*/  IMAD.WIDE R50, R10, 0x2, R2 ;  /* 0x000000020a327825 */ /* 0x000fe400078e0202 */
[----:B------:R-:W2:Y:S02]  /*7a40*/  LDL.LU R10, [R1+0x1f0] ;  /* 0x0001f000010a7983 */ /* 0x000ea40000300800 */
[----:B------:R-:W-:Y:S02]  /*7a50*/  IMAD.MOV.U32 R14, RZ, RZ, R43 ;  /* 0x000000ffff0e7224 */ /* 0x000fe400078e002b */
[----:B------:R-:W-:Y:S02]  /*7a60*/  IMAD.MOV.U32 R7, RZ, RZ, R32 ;  /* 0x000000ffff077224 */ /* 0x000fe400078e0020 */
[----:B------:R-:W-:Y:S02]  /*7a70*/  IMAD.MOV.U32 R6, RZ, RZ, R33 ;  /* 0x000000ffff067224 */ /* 0x000fe400078e0021 */
[----:B------:R-:W-:-:S02]  /*7a80*/  IMAD.MOV.U32 R27, RZ, RZ, R34 ;  /* 0x000000ffff1b7224 */ /* 0x000fc400078e0022 */
[----:B------:R-:W-:Y:S02]  /*7a90*/  IMAD.MOV.U32 R11, RZ, RZ, R35 ;  /* 0x000000ffff0b7224 */ /* 0x000fe400078e0023 */
[----:B------:R-:W-:-:S04]  /*7aa0*/  IMAD.WIDE R32, R53, 0x2, R2 ;  /* 0x0000000235207825 */ /* 0x000fc800078e0202 */
[----:B------:R-:W-:-:S04]  /*7ab0*/  IMAD.WIDE R34, R52, 0x2, R2 ;  /* 0x0000000234227825 */ /* 0x000fc800078e0202 */
[--C-:B------:R-:W-:Y:S02]  /*7ac0*/  IMAD.WIDE R52, R14, 0x2, R2.reuse ;  /* 0x000000020e347825 */ /* 0x100fe400078e0202 */
[----:B------:R-:W2:Y:S02]  /*7ad0*/  LDL.LU R14, [R1+0x1f8] ;  /* 0x0001f800010e7983 */ /* 0x000ea40000300800 */
[--C-:B------:R-:W-:Y:S02]  /*7ae0*/  IMAD.WIDE R56, R22, 0x2, R2.reuse ;  /* 0x0000000216387825 */ /* 0x100fe400078e0202 */
[----:B------:R-:W2:Y:S02]  /*7af0*/  LDL.LU R22, [R1+0x208] ;  /* 0x0002080001167983 */ /* 0x000ea40000300800 */
[----:B------:R-:W-:Y:S02]  /*7b00*/  IMAD.WIDE R58, R23, 0x2, R2 ;  /* 0x00000002173a7825 */ /* 0x000fe400078e0202 */
[----:B------:R-:W2:Y:S02]  /*7b10*/  LDL.LU R23, [R1+0x124] ;  /* 0x0001240001177983 */ /* 0x000ea40000300800 */
[----:B------:R-:W-:-:S02]  /*7b20*/  IMAD.MOV.U32 R15, RZ, RZ, R31 ;  /* 0x000000ffff0f7224 */ /* 0x000fc400078e001f */
[----:B------:R-:W-:Y:S02]  /*7b30*/  IMAD.MOV.U32 R26, RZ, RZ, R42 ;  /* 0x000000ffff1a7224 */ /* 0x000fe400078e002a */
[----:B------:R-:W-:-:S04]  /*7b40*/  IMAD.WIDE R4, R5, 0x2, R2 ;  /* 0x0000000205047825 */ /* 0x000fc800078e0202 */
[----:B------:R-:W-:-:S04]  /*7b50*/  IMAD.WIDE R28, R55, 0x2, R2 ;  /* 0x00000002371c7825 */ /* 0x000fc800078e0202 */
[----:B------:R-:W-:-:S04]  /*7b60*/  IMAD.WIDE R30, R54, 0x2, R2 ;  /* 0x00000002361e7825 */ /* 0x000fc800078e0202 */
[----:B------:R-:W-:Y:S02]  /*7b70*/  IMAD.MOV.U32 R12, RZ, RZ, R15 ;  /* 0x000000ffff0c7224 */ /* 0x000fe400078e000f */
[--C-:B------:R-:W-:Y:S01]  /*7b80*/  IMAD.WIDE R54, R26, 0x2, R2.reuse ;  /* 0x000000021a367825 */ /* 0x100fe200078e0202 */
[----:B------:R-:W2:Y:S04]  /*7b90*/  LDL.LU R15, [R1+0x120] ;  /* 0x00012000010f7983 */ /* 0x000ea80000300800 */
[----:B------:R-:W2:Y:S04]  /*7ba0*/  LDL.LU R26, [R1+0x11c] ;  /* 0x00011c00011a7983 */ /* 0x000ea80000300800 */
[----:B------:R0:W-:Y:S02]  /*7bb0*/  STL.64 [R1+0x128], R4 ;  /* 0x0001280401007387 */ /* 0x0001e40000100a00 */
[----:B0-----:R-:W-:-:S05]  /*7bc0*/  IMAD.WIDE R4, R8, 0x2, R2 ;  /* 0x0000000208047825 */ /* 0x001fca00078e0202 */
[----:B------:R0:W-:Y:S02]  /*7bd0*/  STL.64 [R1+0x130], R4 ;  /* 0x0001300401007387 */ /* 0x0001e40000100a00 */
[--C-:B0-----:R-:W-:Y:S02]  /*7be0*/  IMAD.WIDE R4, R19, 0x2, R2.reuse ;  /* 0x0000000213047825 */ /* 0x101fe400078e0202 */
[----:B------:R-:W2:Y:S04]  /*7bf0*/  LDL.LU R19, [R1+0x110] ;  /* 0x0001100001137983 */ /* 0x000ea80000300800 */
[----:B------:R0:W-:Y:S02]  /*7c00*/  STL.64 [R1+0x140], R4 ;  /* 0x0001400401007387 */ /* 0x0001e40000100a00 */
[----:B0-----:R-:W-:-:S05]  /*7c10*/  IMAD.WIDE R4, R11, 0x2, R2 ;  /* 0x000000020b047825 */ /* 0x001fca00078e0202 */
[----:B------:R0:W-:Y:S02]  /*7c20*/  STL.64 [R1+0x150], R4 ;  /* 0x0001500401007387 */ /* 0x0001e40000100a00 */
[----:B0-----:R-:W-:-:S05]  /*7c30*/  IMAD.WIDE R4, R27, 0x2, R2 ;  /* 0x000000021b047825 */ /* 0x001fca00078e0202 */
[----:B------:R0:W-:Y:S02]  /*7c40*/  STL.64 [R1+0x158], R4 ;  /* 0x0001580401007387 */ /* 0x0001e40000100a00 */
[----:B0-----:R-:W-:-:S05]  /*7c50*/  IMAD.WIDE R4, R6, 0x2, R2 ;  /* 0x0000000206047825 */ /* 0x001fca00078e0202 */
[----:B------:R0:W-:Y:S04]  /*7c60*/  STL.64 [R1+0x168], R4 ;  /* 0x0001680401007387 */ /* 0x0001e80000100a00 */
[----:B------:R-:W2:Y:S04]  /*7c70*/  LDL.LU R27, [R1+0x104] ;  /* 0x00010400011b7983 */ /* 0x000ea80000300800 */
[----:B------:R-:W2:Y:S01]  /*7c80*/  LDL.LU R6, [R1+0x100] ;  /* 0x0001000001067983 */ /* 0x000ea20000300800 */
[----:B0-----:R-:W-:-:S05]  /*7c90*/  IMAD.WIDE R4, R7, 0x2, R2 ;  /* 0x0000000207047825 */ /* 0x001fca00078e0202 */
[----:B------:R0:W-:Y:S04]  /*7ca0*/  STL.64 [R1+0x170], R4 ;  /* 0x0001700401007387 */ /* 0x0001e80000100a00 */
[----:B------:R-:W2:Y:S04]  /*7cb0*/  LDL.LU R7, [R1+0xfc] ;  /* 0x0000fc0001077983 */ /* 0x000ea80000300800 */
[----:B------:R-:W2:Y:S01]  /*7cc0*/  LDL.LU R11, [R1+0xf8] ;  /* 0x0000f800010b7983 */ /* 0x000ea20000300800 */
[----:B0-----:R-:W-:-:S05]  /*7cd0*/  IMAD.WIDE R4, R12, 0x2, R2 ;  /* 0x000000020c047825 */ /* 0x001fca00078e0202 */
[----:B------:R0:W-:Y:S04]  /*7ce0*/  STL.64 [R1+0x180], R4 ;  /* 0x0001800401007387 */ /* 0x0001e80000100a00 */
[----:B0-----:R-:W2:Y:S01]  /*7cf0*/  LDL.LU.64 R4, [R1+0x2538] ;  /* 0x0025380001047983 */ /* 0x001ea20000300a00 */
[----:B---3--:R-:W-:-:S04]  /*7d00*/  IMAD.WIDE R12, R13, 0x2, R2 ;  /* 0x000000020d0c7825 */ /* 0x008fc800078e0202 */
[--C-:B----4-:R-:W-:Y:S01]  /*7d10*/  IMAD.WIDE R8, R9, 0x2, R2.reuse ;  /* 0x0000000209087825 */ /* 0x110fe200078e0202 */
[----:B------:R0:W-:Y:S04]  /*7d20*/  STL.64 [R1+0x188], R12 ;  /* 0x0001880c01007387 */ /* 0x0001e80000100a00 */
[----:B0-----:R-:W3:Y:S04]  /*7d30*/  LDL.LU.64 R12, [R1+0xf0] ;  /* 0x0000f000010c7983 */ /* 0x001ee80000300a00 */
[----:B------:R5:W-:Y:S02]  /*7d40*/  STL.64 [R1+0x198], R8 ;  /* 0x0001980801007387 */ /* 0x000be40000100a00 */
[----:B-----5:R-:W-:-:S04]  /*7d50*/  IMAD.WIDE R8, R16, 0x2, R2 ;  /* 0x0000000210087825 */ /* 0x020fc800078e0202 */
[--C-:B------:R-:W-:Y:S01]  /*7d60*/  IMAD.WIDE R16, R17, 0x2, R2.reuse ;  /* 0x0000000211107825 */ /* 0x100fe200078e0202 */
[----:B------:R0:W-:Y:S04]  /*7d70*/  STL.64 [R1+0x1a0], R8 ;  /* 0x0001a00801007387 */ /* 0x0001e80000100a00 */
[----:B------:R1:W-:Y:S01]  /*7d80*/  STL.64 [R1+0x1b0], R16 ;  /* 0x0001b01001007387 */ /* 0x0003e20000100a00 */
[----:B0-----:R-:W-:-:S03]  /*7d90*/  IMAD.WIDE R8, R20, 0x2, R2 ;  /* 0x0000000214087825 */ /* 0x001fc600078e0202 */
[----:B-1----:R-:W4:Y:S01]  /*7da0*/  LDL.LU.64 R16, [R1+0xe8] ;  /* 0x0000e80001107983 */ /* 0x002f220000300a00 */
[----:B------:R-:W-:-:S03]  /*7db0*/  IMAD.WIDE R20, R21, 0x2, R2 ;  /* 0x0000000215147825 */ /* 0x000fc600078e0202 */
[----:B------:R0:W-:Y:S04]  /*7dc0*/  STL.64 [R1+0x1b8], R8 ;  /* 0x0001b80801007387 */ /* 0x0001e80000100a00 */
[----:B------:R1:W-:Y:S01]  /*7dd0*/  STL.64 [R1+0x1c8], R20 ;  /* 0x0001c81401007387 */ /* 0x0003e20000100a00 */
[----:B0-----:R-:W-:-:S03]  /*7de0*/  IMAD.WIDE R8, R24, 0x2, R2 ;  /* 0x0000000218087825 */ /* 0x001fc600078e0202 */
[----:B-1----:R-:W5:Y:S01]  /*7df0*/  LDL.LU.64 R20, [R1+0x98] ;  /* 0x0000980001147983 */ /* 0x002f620000300a00 */
[----:B--2---:R-:W-:-:S03]  /*7e00*/  IMAD.WIDE R24, R25, 0x2, R2 ;  /* 0x0000000219187825 */ /* 0x004fc600078e0202 */
[----:B------:R0:W-:Y:S04]  /*7e10*/  STL.64 [R1+0x1d8], R8 ;  /* 0x0001d80801007387 */ /* 0x0001e80000100a00 */
[----:B------:R1:W-:Y:S01]  /*7e20*/  STL.64 [R1+0x1e0], R24 ;  /* 0x0001e01801007387 */ /* 0x0003e20000100a00 */
[----:B0-----:R-:W-:-:S03]  /*7e30*/  IMAD.WIDE R8, R10, 0x2, R2 ;  /* 0x000000020a087825 */ /* 0x001fc600078e0202 */
[----:B-1----:R-:W2:Y:S04]  /*7e40*/  LDL.LU.64 R24, [R1+0xe0] ;  /* 0x0000e00001187983 */ /* 0x002ea80000300a00 */
[----:B------:R0:W-:Y:S02]  /*7e50*/  STL.64 [R1+0x1f0], R8 ;  /* 0x0001f00801007387 */ /* 0x0001e40000100a00 */
[----:B0-----:R-:W-:-:S05]  /*7e60*/  IMAD.WIDE R8, R14, 0x2, R2 ;  /* 0x000000020e087825 */ /* 0x001fca00078e0202 */
[----:B------:R0:W-:Y:S02]  /*7e70*/  STL.64 [R1+0x1f8], R8 ;  /* 0x0001f80801007387 */ /* 0x0001e40000100a00 */
[----:B0-----:R-:W-:-:S04]  /*7e80*/  IMAD.WIDE R8, R22, 0x2, R2 ;  /* 0x0000000216087825 */ /* 0x001fc800078e0202 */
[--C-:B------:R-:W-:Y:S01]  /*7e90*/  IMAD.WIDE R22, R23, 0x2, R2.reuse ;  /* 0x0000000217167825 */ /* 0x100fe200078e0202 */
[----:B------:R0:W-:Y:S04]  /*7ea0*/  STL.64 [R1+0x208], R8 ;  /* 0x0002080801007387 */ /* 0x0001e80000100a00 */
[----:B0-----:R-:W2:Y:S04]  /*7eb0*/  LDL.LU.64 R8, [R1+0x2530] ;  /* 0x0025300001087983 */ /* 0x001ea80000300a00 */
[----:B------:R0:W-:Y:S04]  /*7ec0*/  STL.64 [R1+0x218], R22 ;  /* 0x0002181601007387 */ /* 0x0001e80000100a00 */
[----:B0-----:R-:W2:Y:S01]  /*7ed0*/  LDL.LU.64 R22, [R1+0x2528] ;  /* 0x0025280001167983 */ /* 0x001ea20000300a00 */
[----:B------:R-:W-:-:S05]  /*7ee0*/  IMAD.WIDE R14, R15, 0x2, R2 ;  /* 0x000000020f0e7825 */ /* 0x000fca00078e0202 */
[----:B------:R0:W-:Y:S02]  /*7ef0*/  STL.64 [R1+0x120], R14 ;  /* 0x0001200e01007387 */ /* 0x0001e40000100a00 */
[----:B0-----:R-:W-:-:S05]  /*7f00*/  IMAD.WIDE R14, R26, 0x2, R2 ;  /* 0x000000021a0e7825 */ /* 0x001fca00078e0202 */
[----:B------:R2:W-:Y:S02]  /*7f10*/  STL.64 [R1+0x228], R14 ;  /* 0x0002280e01007387 */ /* 0x0005e40000100a00 */
[----:B--2---:R-:W-:-:S05]  /*7f20*/  IMAD.WIDE R14, R22, 0x2, R2 ;  /* 0x00000002160e7825 */ /* 0x004fca00078e0202 */
[----:B------:R0:W-:Y:S02]  /*7f30*/  STL.64 [R1+0x118], R14 ;  /* 0x0001180e01007387 */ /* 0x0001e40000100a00 */
[--C-:B0-----:R-:W-:Y:S02]  /*7f40*/  IMAD.WIDE R14, R23, 0x2, R2.reuse ;  /* 0x00000002170e7825 */ /* 0x101fe400078e0202 */
[----:B------:R-:W2:Y:S04]  /*7f50*/  LDL.LU.64 R22, [R1+0xd8] ;  /* 0x0000d80001167983 */ /* 0x000ea80000300a00 */
[----:B------:R0:W-:Y:S02]  /*7f60*/  STL.64 [R1+0x240], R14 ;  /* 0x0002400e01007387 */ /* 0x0001e40000100a00 */
[----:B0-----:R-:W-:-:S04]  /*7f70*/  IMAD.WIDE R14, R19, 0x2, R2 ;  /* 0x00000002130e7825 */ /* 0x001fc800078e0202 */
[--C-:B------:R-:W-:Y:S01]  /*7f80*/  IMAD.WIDE R18, R18, 0x2, R2.reuse ;  /* 0x0000000212127825 */ /* 0x100fe200078e0202 */
[----:B------:R0:W-:Y:S04]  /*7f90*/  STL.64 [R1+0x110], R14 ;  /* 0x0001100e01007387 */ /* 0x0001e80000100a00 */
[----:B0-----:R-:W2:Y:S04]  /*7fa0*/  LDL.LU.64 R14, [R1+0x88] ;  /* 0x00008800010e7983 */ /* 0x001ea80000300a00 */
[----:B------:R0:W-:Y:S04]  /*7fb0*/  STL.64 [R1+0x250], R18 ;  /* 0x0002501201007387 */ /* 0x0001e80000100a00 */
[----:B0-----:R-:W2:Y:S01]  /*7fc0*/  LDL.LU R19, [R1+0x2520] ;  /* 0x0025200001137983 */ /* 0x001ea20000300800 */
[----:B------:R-:W-:-:S04]  /*7fd0*/  IMAD.WIDE R26, R27, 0x2, R2 ;  /* 0x000000021b1a7825 */ /* 0x000fc800078e0202 */
[----:B--2---:R-:W-:-:S05]  /*7fe0*/  IMAD.WIDE R18, R19, 0x2, R2 ;  /* 0x0000000213127825 */ /* 0x004fca00078e0202 */
[----:B------:R0:W-:Y:S04]  /*7ff0*/  STL.64 [R1+0x108], R18 ;  /* 0x0001081201007387 */ /* 0x0001e80000100a00 */
[----:B0-----:R-:W2:Y:S04]  /*8000*/  LDL.LU.64 R18, [R1+0xd0] ;  /* 0x0000d00001127983 */ /* 0x001ea80000300a00 */
[----:B------:R0:W-:Y:S02]  /*8010*/  STL.64 [R1+0x268], R26 ;  /* 0x0002681a01007387 */ /* 0x0001e40000100a00 */
[----:B0-----:R-:W-:-:S04]  /*8020*/  IMAD.WIDE R26, R6, 0x2, R2 ;  /* 0x00000002061a7825 */ /* 0x001fc800078e0202 */
[----:B------:R-:W-:Y:S01]  /*8030*/  IMAD.WIDE R6, R7, 0x2, R2 ;  /* 0x0000000207067825 */ /* 0x000fe200078e0202 */
[----:B------:R0:W-:Y:S04]  /*8040*/  STL.64 [R1+0x100], R26 ;  /* 0x0001001a01007387 */ /* 0x0001e80000100a00 */
[----:B0-----:R-:W2:Y:S04]  /*8050*/  LDL.LU.64 R26, [R1+0x2518] ;  /* 0x00251800011a7983 */ /* 0x001ea80000300a00 */
[----:B------:R0:W-:Y:S04]  /*8060*/  STL.64 [R1+0x278], R6 ;  /* 0x0002780601007387 */ /* 0x0001e80000100a00 */
[----:B0-----:R-:W2:Y:S01]  /*8070*/  LDL.LU.64 R6, [R1+0x2510] ;  /* 0x0025100001067983 */ /* 0x001ea20000300a00 */
[----:B------:R-:W-:-:S02]  /*8080*/  IMAD.MOV.U32 R61, RZ, RZ, R45 ;  /* 0x000000ffff3d7224 */ /* 0x000fc400078e002d */
[----:B------:R-:W-:-:S04]  /*8090*/  IMAD.WIDE R40, R49, 0x2, R2 ;  /* 0x0000000231287825 */ /* 0x000fc800078e0202 */
[----:B------:R-:W-:-:S04]  /*80a0*/  IMAD.WIDE R42, R48, 0x2, R2 ;  /* 0x00000002302a7825 */ /* 0x000fc800078e0202 */
[----:B------:R-:W-:-:S04]  /*80b0*/  IMAD.WIDE R10, R11, 0x2, R2 ;  /* 0x000000020b0a7825 */ /* 0x000fc800078e0202 */
[----:B------:R-:W-:-:S04]  /*80c0*/  IMAD.WIDE R44, R47, 0x2, R2 ;  /* 0x000000022f2c7825 */ /* 0x000fc800078e0202 */
[--C-:B------:R-:W-:Y:S01]  /*80d0*/  IMAD.WIDE R48, R61, 0x2, R2.reuse ;  /* 0x000000023d307825 */ /* 0x100fe200078e0202 */
[----:B------:R0:W-:Y:S03]  /*80e0*/  STL.64 [R1+0xf8], R10 ;  /* 0x0000f80a01007387 */ /* 0x0001e60000100a00 */
[----:B------:R-:W-:-:S04]  /*80f0*/  IMAD.WIDE R46, R46, 0x2, R2 ;  /* 0x000000022e2e7825 */ /* 0x000fc800078e0202 */
[----:B------:R-:W-:-:S04]  /*8100*/  IMAD.WIDE R60, R60, 0x2, R2 ;  /* 0x000000023c3c7825 */ /* 0x000fc800078e0202 */
[----:B------:R-:W-:Y:S01]  /*8110*/  IMAD.WIDE R2, R0, 0x2, R2 ;  /* 0x0000000200027825 */ /* 0x000fe200078e0202 */
[----:B0-----:R-:W5:Y:S03]  /*8120*/  LDL.LU.64 R10, [R1+0xc8] ;  /* 0x0000c800010a7983 */ /* 0x001f660000300a00 */
[----:B---3--:R-:W-:Y:S01]  /*8130*/  IMAD.MOV.U32 R0, RZ, RZ, R13 ;  /* 0x000000ffff007224 */ /* 0x008fe200078e000d */
[----:B------:R-:W-:Y:S04]  /*8140*/  STL [R1+0x2370], R12 ;  /* 0x0023700c01007387 */ /* 0x000fe80000100800 */
[----:B------:R-:W-:Y:S04]  /*8150*/  STL.64 [R1+0x298], R2 ;  /* 0x0002980201007387 */ /* 0x000fe80000100a00 */
[----:B--2---:R-:W-:Y:S04]  /*8160*/  STL [R1+0x236c], R6 ;  /* 0x00236c0601007387 */ /* 0x004fe80000100800 */
[----:B------:R0:W-:Y:S02]  /*8170*/  STL [R1+0x2368], R0 ;  /* 0x0023680001007387 */ /* 0x0001e40000100800 */
[----:B0-----:R-:W-:-:S02]  /*8180*/  IMAD.MOV.U32 R0, RZ, RZ, R7 ;  /* 0x000000ffff007224 */ /* 0x001fc400078e0007 */
[----:B------:R-:W2:Y:S04]  /*8190*/  LDL.LU.64 R6, [R1+0xc0] ;  /* 0x0000c00001067983 */ /* 0x000ea80000300a00 */
[----:B------:R0:W-:Y:S04]  /*81a0*/  STL [R1+0x2360], R0 ;  /* 0x0023600001007387 */ /* 0x0001e80000100800 */
[----:B----4-:R-:W-:Y:S04]  /*81b0*/  STL [R1+0x2364], R16 ;  /* 0x0023641001007387 */ /* 0x010fe80000100800 */
[----:B------:R-:W3:Y:S01]  /*81c0*/  LDL.LU.64 R12, [R1+0x70] ;  /* 0x00007000010c7983 */ /* 0x000ee20000300a00 */
[----:B0-----:R-:W-:-:S03]  /*81d0*/  IMAD.MOV.U32 R0, RZ, RZ, R17 ;  /* 0x000000ffff007224 */ /* 0x001fc600078e0011 */
[----:B-----5:R-:W-:Y:S04]  /*81e0*/  STL [R1+0x235c], R20 ;  /* 0x00235c1401007387 */ /* 0x020fe80000100800 */
[----:B------:R0:W-:Y:S04]  /*81f0*/  STL [R1+0x2358], R0 ;  /* 0x0023580001007387 */ /* 0x0001e80000100800 */
[----:B------:R-:W4:Y:S01]  /*8200*/  LDL.LU.64 R2, [R1+0xb8] ;  /* 0x0000b80001027983 */ /* 0x000f220000300a00 */
[----:B0-----:R-:W-:-:S03]  /*8210*/  IMAD.MOV.U32 R0, RZ, RZ, R21 ;  /* 0x000000ffff007224 */ /* 0x001fc600078e0015 */
[----:B------:R-:W-:Y:S04]  /*8220*/  STL [R1+0x2354], R24 ;  /* 0x0023541801007387 */ /* 0x000fe80000100800 */
[----:B------:R0:W-:Y:S04]  /*8230*/  STL [R1+0x2350], R0 ;  /* 0x0023500001007387 */ /* 0x0001e80000100800 */
[----:B------:R-:W5:Y:S04]  /*8240*/  LDL.LU.64 R16, [R1+0x68] ;  /* 0x0000680001107983 */ /* 0x000f680000300a00 */
[----:B------:R-:W2:Y:S01]  /*8250*/  LDL.LU.64 R20, [R1+0xb0] ;  /* 0x0000b00001147983 */ /* 0x000ea20000300a00 */
[----:B0-----:R-:W-:-:S05]  /*8260*/  IMAD.MOV.U32 R0, RZ, RZ, R25 ;  /* 0x000000ffff007224 */ /* 0x001fca00078e0019 */
[----:B------:R0:W-:Y:S04]  /*8270*/  STL [R1+0x2348], R0 ;  /* 0x0023480001007387 */ /* 0x0001e80000100800 */
[----:B------:R1:W-:Y:S04]  /*8280*/  STL [R1+0x234c], R26 ;  /* 0x00234c1a01007387 */ /* 0x0003e80000100800 */
[----:B------:R-:W2:Y:S01]  /*8290*/  LDL.LU.64 R24, [R1+0x60] ;  /* 0x0000600001187983 */ /* 0x000ea20000300a00 */
[----:B0-----:R-:W-:-:S03]  /*82a0*/  IMAD.MOV.U32 R0, RZ, RZ, R27 ;  /* 0x000000ffff007224 */ /* 0x001fc600078e001b */
[----:B-1----:R-:W2:Y:S04]  /*82b0*/  LDL.LU.64 R26, [R1+0xa8] ;  /* 0x0000a800011a7983 */ /* 0x002ea80000300a00 */
[----:B------:R0:W-:Y:S04]  /*82c0*/  STL [R1+0x2340], R0 ;  /* 0x0023400001007387 */ /* 0x0001e80000100800 */
[----:B------:R1:W-:Y:S01]  /*82d0*/  STL [R1+0x2344], R22 ;  /* 0x0023441601007387 */ /* 0x0003e20000100800 */
[----:B0-----:R-:W-:-:S03]  /*82e0*/  IMAD.MOV.U32 R0, RZ, RZ, R23 ;  /* 0x000000ffff007224 */ /* 0x001fc600078e0017 */
[----:B------:R-:W-:Y:S04]  /*82f0*/  STL [R1+0x233c], R14 ;  /* 0x00233c0e01007387 */ /* 0x000fe80000100800 */
[----:B------:R0:W-:Y:S04]  /*8300*/  STL [R1+0x2338], R0 ;  /* 0x0023380001007387 */ /* 0x0001e80000100800 */
[----:B-1----:R-:W2:Y:S01]  /*8310*/  LDL.LU.64 R22, [R1+0x50] ;  /* 0x0000500001167983 */ /* 0x002ea20000300a00 */
[----:B0-----:R-:W-:-:S03]  /*8320*/  IMAD.MOV.U32 R0, RZ, RZ, R15 ;  /* 0x000000ffff007224 */ /* 0x001fc600078e000f */
[----:B------:R-:W2:Y:S04]  /*8330*/  LDL.LU.64 R14, [R1+0x2508] ;  /* 0x00250800010e7983 */ /* 0x000ea80000300a00 */
[----:B------:R-:W-:Y:S04]  /*8340*/  STL [R1+0x2334], R18 ;  /* 0x0023341201007387 */ /* 0x000fe80000100800 */
[----:B------:R0:W-:Y:S02]  /*8350*/  STL [R1+0x2330], R0 ;  /* 0x0023300001007387 */ /* 0x0001e40000100800 */
[----:B0-----:R-:W-:-:S02]  /*8360*/  IMAD.MOV.U32 R0, RZ, RZ, R19 ;  /* 0x000000ffff007224 */ /* 0x001fc400078e0013 */
[----:B------:R-:W3:Y:S04]  /*8370*/  LDL.LU.64 R18, [R1+0x40] ;  /* 0x0000400001127983 */ /* 0x000ee80000300a00 */
[----:B------:R2:W-:Y:S02]  /*8380*/  STL [R1+0x2328], R0 ;  /* 0x0023280001007387 */ /* 0x0005e40000100800 */
[----:B--2---:R-:W-:Y:S02]  /*8390*/  IMAD.MOV.U32 R0, RZ, RZ, R15 ;  /* 0x000000ffff007224 */ /* 0x004fe400078e000f */
[----:B------:R0:W-:Y:S04]  /*83a0*/  STL [R1+0x232c], R14 ;  /* 0x00232c0e01007387 */ /* 0x0001e80000100800 */
[----:B------:R-:W-:Y:S04]  /*83b0*/  STL [R1+0x2324], R10 ;  /* 0x0023240a01007387 */ /* 0x000fe80000100800 */
[----:B------:R1:W-:Y:S04]  /*83c0*/  STL [R1+0x2320], R0 ;  /* 0x0023200001007387 */ /* 0x0003e80000100800 */
[----:B0-----:R-:W2:Y:S01]  /*83d0*/  LDL.LU.64 R14, [R1+0x30] ;  /* 0x00003000010e7983 */ /* 0x001ea20000300a00 */
[----:B-1----:R-:W-:-:S03]  /*83e0*/  IMAD.MOV.U32 R0, RZ, RZ, R11 ;  /* 0x000000ffff007224 */ /* 0x002fc600078e000b */
[----:B------:R-:W2:Y:S04]  /*83f0*/  LDL.LU.64 R10, [R1+0x2500] ;  /* 0x00250000010a7983 */ /* 0x000ea80000300a00 */
[----:B--2---:R-:W-:Y:S04]  /*8400*/  STL [R1+0x231c], R10 ;  /* 0x00231c0a01007387 */ /* 0x004fe80000100800 */
[----:B------:R0:W-:Y:S02]  /*8410*/  STL [R1+0x2318], R0 ;  /* 0x0023180001007387 */ /* 0x0001e40000100800 */
[----:B0-----:R-:W-:-:S02]  /*8420*/  IMAD.MOV.U32 R0, RZ, RZ, R11 ;  /* 0x000000ffff007224 */ /* 0x001fc400078e000b */
[----:B------:R-:W2:Y:S04]  /*8430*/  LDL.LU.64 R10, [R1+0x20] ;  /* 0x00002000010a7983 */ /* 0x000ea80000300a00 */
[----:B------:R0:W-:Y:S04]  /*8440*/  STL [R1+0x2310], R0 ;  /* 0x0023100001007387 */ /* 0x0001e80000100800 */
[----:B------:R1:W-:Y:S01]  /*8450*/  STL [R1+0x2314], R6 ;  /* 0x0023140601007387 */ /* 0x0003e20000100800 */
[----:B0-----:R-:W-:-:S03]  /*8460*/  IMAD.MOV.U32 R0, RZ, RZ, R7 ;  /* 0x000000ffff007224 */ /* 0x001fc600078e0007 */
[----:B---3--:R-:W-:Y:S04]  /*8470*/  STL [R1+0x230c], R12 ;  /* 0x00230c0c01007387 */ /* 0x008fe80000100800 */
[----:B------:R0:W-:Y:S04]  /*8480*/  STL [R1+0x2308], R0 ;  /* 0x0023080001007387 */ /* 0x0001e80000100800 */
[----:B-1----:R-:W3:Y:S01]  /*8490*/  LDL.LU.64 R6, [R1+0x10] ;  /* 0x0000100001067983 */ /* 0x002ee20000300a00 */
[----:B0-----:R-:W-:-:S03]  /*84a0*/  IMAD.MOV.U32 R0, RZ, RZ, R13 ;  /* 0x000000ffff007224 */ /* 0x001fc600078e000d */
[----:B------:R-:W2:Y:S04]  /*84b0*/  LDL.LU.64 R12, [R1+0x24f8] ;  /* 0x0024f800010c7983 */ /* 0x000ea80000300a00 */
[----:B----4-:R-:W-:Y:S04]  /*84c0*/  STL [R1+0x2304], R2 ;  /* 0x0023040201007387 */ /* 0x010fe80000100800 */
[----:B------:R0:W-:Y:S02]  /*84d0*/  STL [R1+0x2300], R0 ;  /* 0x0023000001007387 */ /* 0x0001e40000100800 */
[----:B0-----:R-:W-:-:S02]  /*84e0*/  IMAD.MOV.U32 R0, RZ, RZ, R3 ;  /* 0x000000ffff007224 */ /* 0x001fc400078e0003 */
[----:B------:R-:W4:Y:S04]  /*84f0*/  LDL.LU.64 R2, [R1] ;  /* 0x0000000001027983 */ /* 0x000f280000300a00 */
[----:B------:R0:W-:Y:S04]  /*8500*/  STL [R1+0x22f8], R0 ;  /* 0x0022f80001007387 */ /* 0x0001e80000100800 */
[----:B-----5:R1:W-:Y:S01]  /*8510*/  STL [R1+0x22fc], R16 ;  /* 0x0022fc1001007387 */ /* 0x0203e20000100800 */
[----:B0-----:R-:W-:-:S03]  /*8520*/  IMAD.MOV.U32 R0, RZ, RZ, R17 ;  /* 0x000000ffff007224 */ /* 0x001fc600078e0011 */
[----:B-1----:R-:W5:Y:S04]  /*8530*/  LDL.LU.64 R16, [R1+0x24f0] ;  /* 0x0024f00001107983 */ /* 0x002f680000300a00 */
[----:B------:R-:W-:Y:S04]  /*8540*/  STL [R1+0x22f4], R20 ;  /* 0x0022f41401007387 */ /* 0x000fe80000100800 */
[----:B------:R0:W-:Y:S02]  /*8550*/  STL [R1+0x22f0], R0 ;  /* 0x0022f00001007387 */ /* 0x0001e40000100800 */
[----:B0-----:R-:W-:-:S02]  /*8560*/  IMAD.MOV.U32 R0, RZ, RZ, R21 ;  /* 0x000000ffff007224 */ /* 0x001fc400078e0015 */
[----:B------:R-:W2:Y:S04]  /*8570*/  LDL.LU.64 R20, [R1+0x24e8] ;  /* 0x0024e80001147983 */ /* 0x000ea80000300a00 */
[----:B------:R-:W-:Y:S04]  /*8580*/  STL [R1+0x22ec], R24 ;  /* 0x0022ec1801007387 */ /* 0x000fe80000100800 */
[----:B------:R0:W-:Y:S02]  /*8590*/  STL [R1+0x22e8], R0 ;  /* 0x0022e80001007387 */ /* 0x0001e40000100800 */
[----:B0-----:R-:W-:-:S02]  /*85a0*/  IMAD.MOV.U32 R0, RZ, RZ, R25 ;  /* 0x000000ffff007224 */ /* 0x001fc400078e0019 */
[----:B------:R-:W2:Y:S04]  /*85b0*/  LDL.LU.64 R24, [R1+0x24e0] ;  /* 0x0024e00001187983 */ /* 0x000ea80000300a00 */
[----:B------:R-:W-:Y:S04]  /*85c0*/  STL [R1+0x22e4], R26 ;  /* 0x0022e41a01007387 */ /* 0x000fe80000100800 */
[----:B------:R0:W-:Y:S02]  /*85d0*/  STL [R1+0x22e0], R0 ;  /* 0x0022e00001007387 */ /* 0x0001e40000100800 */
[----:B0-----:R-:W-:-:S02]  /*85e0*/  IMAD.MOV.U32 R0, RZ, RZ, R27 ;  /* 0x000000ffff007224 */ /* 0x001fc400078e001b */
[----:B------:R-:W3:Y:S04]  /*85f0*/  LDL.LU.64 R26, [R1+0x24d8] ;  /* 0x0024d800011a7983 */ /* 0x000ee80000300a00 */
[----:B--2---:R-:W-:Y:S04]  /*8600*/  STL [R1+0x22dc], R24 ;  /* 0x0022dc1801007387 */ /* 0x004fe80000100800 */
        /* <DEDUP_REMOVED lines=15> */
[----:B-----5:R-:W-:Y:S04]  /*8700*/  STL [R1+0x22bc], R16 ;  /* 0x0022bc1001007387 */ /* 0x020fe80000100800 */
[----:B------:R0:W-:Y:S02]  /*8710*/  STL [R1+0x22b8], R0 ;  /* 0x0022b80001007387 */ /* 0x0001e40000100800 */
[----:B0-----:R-:W-:-:S02]  /*8720*/  IMAD.MOV.U32 R0, RZ, RZ, R17 ;  /* 0x000000ffff007224 */ /* 0x001fc400078e0011 */
[----:B------:R-:W5:Y:S04]  /*8730*/  LDL.LU.64 R16, [R1+0x24b0] ;  /* 0x0024b00001107983 */ /* 0x000f680000300a00 */
        /* <DEDUP_REMOVED lines=16> */
[----:B---3--:R-:W-:Y:S04]  /*8840*/  STL [R1+0x2294], R6 ;  /* 0x0022940601007387 */ /* 0x008fe80000100800 */
[----:B------:R0:W-:Y:S02]  /*8850*/  STL [R1+0x2290], R0 ;  /* 0x0022900001007387 */ /* 0x0001e40000100800 */
[----:B0-----:R-:W-:-:S02]  /*8860*/  IMAD.MOV.U32 R0, RZ, RZ, R7 ;  /* 0x000000ffff007224 */ /* 0x001fc400078e0007 */
[----:B------:R-:W3:Y:S04]  /*8870*/  LDL.LU.64 R6, [R1+0x2488] ;  /* 0x0024880001067983 */ /* 0x000ee80000300a00 */
[----:B------:R-:W-:Y:S04]  /*8880*/  STL [R1+0x228c], R4 ;  /* 0x00228c0401007387 */ /* 0x000fe80000100800 */
[----:B------:R0:W-:Y:S02]  /*8890*/  STL [R1+0x2288], R0 ;  /* 0x0022880001007387 */ /* 0x0001e40000100800 */
[----:B0-----:R-:W-:-:S02]  /*88a0*/  IMAD.MOV.U32 R0, RZ, RZ, R5 ;  /* 0x000000ffff007224 */ /* 0x001fc400078e0005 */
[----:B------:R-:W2:Y:S04]  /*88b0*/  LDL.LU.64 R4, [R1+0x2480] ;  /* 0x0024800001047983 */ /* 0x000ea80000300a00 */
[----:B----4-:R-:W-:Y:S04]  /*88c0*/  STL [R1+0x2284], R2 ;  /* 0x0022840201007387 */ /* 0x010fe80000100800 */
[----:B------:R0:W-:Y:S04]  /*88d0*/  STL [R1+0x2280], R0 ;  /* 0x0022800001007387 */ /* 0x0001e80000100800 */
[----:B------:R-:W-:Y:S01]  /*88e0*/  STL [R1+0x227c], R28 ;  /* 0x00227c1c01007387 */ /* 0x000fe20000100800 */
[----:B0-----:R-:W-:-:S05]  /*88f0*/  IMAD.MOV.U32 R0, RZ, RZ, R3 ;  /* 0x000000ffff007224 */ /* 0x001fca00078e0003 */
[----:B------:R-:W-:Y:S04]  /*8900*/  STL [R1+0x2278], R0 ;  /* 0x0022780001007387 */ /* 0x000fe80000100800 */
[----:B------:R0:W-:Y:S04]  /*8910*/  STL [R1+0x2270], R29 ;  /* 0x0022701d01007387 */ /* 0x0001e80000100800 */
[----:B--2---:R-:W-:Y:S04]  /*8920*/  STL [R1+0x2274], R4 ;  /* 0x0022740401007387 */ /* 0x004fe80000100800 */
[----:B------:R-:W-:Y:S04]  /*8930*/  STL [R1+0x2268], R5 ;  /* 0x0022680501007387 */ /* 0x000fe80000100800 */
[----:B------:R-:W-:Y:S04]  /*8940*/  STL [R1+0x226c], R30 ;  /* 0x00226c1e01007387 */ /* 0x000fe80000100800 */
[----:B------:R-:W-:Y:S04]  /*8950*/  STL [R1+0x2260], R31 ;  /* 0x0022601f01007387 */ /* 0x000fe80000100800 */
[----:B---3--:R-:W-:Y:S04]  /*8960*/  STL [R1+0x2264], R6 ;  /* 0x0022640601007387 */ /* 0x008fe80000100800 */
[----:B------:R-:W-:Y:S04]  /*8970*/  STL [R1+0x2258], R7 ;  /* 0x0022580701007387 */ /* 0x000fe80000100800 */
[----:B------:R-:W-:Y:S04]  /*8980*/  STL [R1+0x225c], R32 ;  /* 0x00225c2001007387 */ /* 0x000fe80000100800 */
[----:B------:R1:W-:Y:S04]  /*8990*/  STL [R1+0x2250], R33 ;  /* 0x0022502101007387 */ /* 0x0003e80000100800 */
[----:B------:R-:W-:Y:S04]  /*89a0*/  STL [R1+0x2254], R8 ;  /* 0x0022540801007387 */ /* 0x000fe80000100800 */
[----:B------:R-:W-:Y:S04]  /*89b0*/  STL [R1+0x2248], R9 ;  /* 0x0022480901007387 */ /* 0x000fe80000100800 */
[----:B------:R-:W-:Y:S04]  /*89c0*/  STL [R1+0x224c], R34 ;  /* 0x00224c2201007387 */ /* 0x000fe80000100800 */
        /* <DEDUP_REMOVED lines=13> */
[----:B0-----:R-:W3:Y:S04]  /*8aa0*/  LDL.LU.64 R28, [R1+0x138] ;  /* 0x00013800011c7983 */ /* 0x001ee80000300a00 */
[----:B-----5:R-:W-:Y:S04]  /*8ab0*/  STL [R1+0x2214], R16 ;  /* 0x0022141001007387 */ /* 0x020fe80000100800 */
[----:B------:R-:W-:Y:S04]  /*8ac0*/  STL [R1+0x2208], R17 ;  /* 0x0022081101007387 */ /* 0x000fe80000100800 */
[----:B------:R-:W-:Y:S04]  /*8ad0*/  STL [R1+0x220c], R42 ;  /* 0x00220c2a01007387 */ /* 0x000fe80000100800 */
[----:B------:R-:W-:Y:S04]  /*8ae0*/  STL [R1+0x2200], R43 ;  /* 0x0022002b01007387 */ /* 0x000fe80000100800 */
[----:B------:R-:W-:Y:S04]  /*8af0*/  STL [R1+0x2204], R18 ;  /* 0x0022041201007387 */ /* 0x000fe80000100800 */
[----:B------:R-:W4:Y:S04]  /*8b00*/  LDL.LU.64 R2, [R1+0x148] ;  /* 0x0001480001027983 */ /* 0x000f280000300a00 */
[----:B------:R-:W-:Y:S04]  /*8b10*/  STL [R1+0x21f8], R19 ;  /* 0x0021f81301007387 */ /* 0x000fe80000100800 */
[----:B------:R-:W-:Y:S04]  /*8b20*/  STL [R1+0x21fc], R44 ;  /* 0x0021fc2c01007387 */ /* 0x000fe80000100800 */
[----:B------:R-:W-:Y:S04]  /*8b30*/  STL [R1+0x21f0], R45 ;  /* 0x0021f02d01007387 */ /* 0x000fe80000100800 */
[----:B------:R-:W-:Y:S04]  /*8b40*/  STL [R1+0x21f4], R20 ;  /* 0x0021f41401007387 */ /* 0x000fe80000100800 */
[----:B------:R-:W-:Y:S04]  /*8b50*/  STL [R1+0x21e8], R21 ;  /* 0x0021e81501007387 */ /* 0x000fe80000100800 */
[----:B-1----:R-:W5:Y:S04]  /*8b60*/  LDL.LU.64 R32, [R1+0x160] ;  /* 0x0001600001207983 */ /* 0x002f680000300a00 */
[----:B------:R-:W-:Y:S04]  /*8b70*/  STL [R1+0x21ec], R46 ;  /* 0x0021ec2e01007387 */ /* 0x000fe80000100800 */
[----:B------:R-:W-:Y:S04]  /*8b80*/  STL [R1+0x21e0], R47 ;  /* 0x0021e02f01007387 */ /* 0x000fe80000100800 */
[----:B------:R-:W-:Y:S04]  /*8b90*/  STL [R1+0x21e4], R22 ;  /* 0x0021e41601007387 */ /* 0x000fe80000100800 */
[----:B------:R-:W-:Y:S04]  /*8ba0*/  STL [R1+0x21d8], R23 ;  /* 0x0021d81701007387 */ /* 0x000fe80000100800 */
[----:B------:R-:W-:Y:S04]  /*8bb0*/  STL [R1+0x21dc], R48 ;  /* 0x0021dc3001007387 */ /* 0x000fe80000100800 */
[----:B------:R-:W5:Y:S04]  /*8bc0*/  LDL.LU.64 R6, [R1+0x178] ;  /* 0x0001780001067983 */ /* 0x000f680000300a00 */
[----:B------:R-:W-:Y:S04]  /*8bd0*/  STL [R1+0x21d0], R49 ;  /* 0x0021d03101007387 */ /* 0x000fe80000100800 */
[----:B------:R-:W-:Y:S04]  /*8be0*/  STL [R1+0x21d4], R24 ;  /* 0x0021d41801007387 */ /* 0x000fe80000100800 */
[----:B------:R-:W-:Y:S04]  /*8bf0*/  STL [R1+0x21c8], R25 ;  /* 0x0021c81901007387 */ /* 0x000fe80000100800 */
[----:B------:R-:W-:Y:S04]  /*8c00*/  STL [R1+0x21cc], R50 ;  /* 0x0021cc3201007387 */ /* 0x000fe80000100800 */
[----:B------:R-:W-:Y:S04]  /*8c10*/  STL [R1+0x21c0], R51 ;  /* 0x0021c03301007387 */ /* 0x000fe80000100800 */
[----:B--2---:R-:W2:Y:S04]  /*8c20*/  LDL.LU.64 R10, [R1+0x190] ;  /* 0x00019000010a7983 */ /* 0x004ea80000300a00 */
[----:B------:R-:W-:Y:S04]  /*8c30*/  STL [R1+0x21c4], R26 ;  /* 0x0021c41a01007387 */ /* 0x000fe80000100800 */
[----:B------:R-:W-:Y:S04]  /*8c40*/  STL [R1+0x21b8], R27 ;  /* 0x0021b81b01007387 */ /* 0x000fe80000100800 */
[----:B------:R-:W2:Y:S04]  /*8c50*/  LDL.LU.64 R4, [R1+0x128] ;  /* 0x0001280001047983 */ /* 0x000ea80000300a00 */
[----:B------:R-:W-:Y:S04]  /*8c60*/  STL [R1+0x21bc], R52 ;  /* 0x0021bc3401007387 */ /* 0x000fe80000100800 */
[----:B------:R-:W-:Y:S04]  /*8c70*/  STL [R1+0x21a8], R53 ;  /* 0x0021a83501007387 */ /* 0x000fe80000100800 */
[----:B------:R-:W2:Y:S01]  /*8c80*/  LDL.LU.64 R30, [R1+0x1a8] ;  /* 0x0001a800011e7983 */ /* 0x000ea20000300a00 */
[----:B---3--:R-:W-:-:S03]  /*8c90*/  IMAD.MOV.U32 R0, RZ, RZ, R29 ;  /* 0x000000ffff007224 */ /* 0x008fc600078e001d */
[----:B------:R-:W-:Y:S04]  /*8ca0*/  STL [R1+0x21b0], R28 ;  /* 0x0021b01c01007387 */ /* 0x000fe80000100800 */
[----:B------:R-:W3:Y:S04]  /*8cb0*/  LDL.LU.64 R34, [R1+0x130] ;  /* 0x0001300001227983 */ /* 0x000ee80000300a00 */
[----:B------:R4:W-:Y:S04]  /*8cc0*/  STL [R1+0x21ac], R0 ;  /* 0x0021ac0001007387 */ /* 0x0009e80000100800 */
[----:B------:R-:W-:Y:S04]  /*8cd0*/  STL [R1+0x21b4], R54 ;  /* 0x0021b43601007387 */ /* 0x000fe80000100800 */
[----:B------:R-:W-:Y:S04]  /*8ce0*/  STL [R1+0x2198], R55 ;  /* 0x0021983701007387 */ /* 0x000fe80000100800 */
[----:B------:R-:W3:Y:S01]  /*8cf0*/  LDL.LU.64 R8, [R1+0x1c0] ;  /* 0x0001c00001087983 */ /* 0x000ee20000300a00 */
[----:B----4-:R-:W-:-:S03]  /*8d00*/  IMAD.MOV.U32 R0, RZ, RZ, R3 ;  /* 0x000000ffff007224 */ /* 0x010fc600078e0003 */
[----:B------:R0:W-:Y:S04]  /*8d10*/  STL [R1+0x21a0], R2 ;  /* 0x0021a00201007387 */ /* 0x0001e80000100800 */
[----:B------:R-:W4:Y:S04]  /*8d20*/  LDL.LU.64 R28, [R1+0x140] ;  /* 0x00014000011c7983 */ /* 0x000f280000300a00 */
[----:B------:R5:W-:Y:S04]  /*8d30*/  STL [R1+0x219c], R0 ;  /* 0x00219c0001007387 */ /* 0x000be80000100800 */
[----:B------:R-:W-:Y:S04]  /*8d40*/  STL [R1+0x21a4], R56 ;  /* 0x0021a43801007387 */ /* 0x000fe80000100800 */
[----:B------:R-:W-:Y:S04]  /*8d50*/  STL [R1+0x2188], R57 ;  /* 0x0021883901007387 */ /* 0x000fe80000100800 */
[----:B0-----:R-:W4:Y:S01]  /*8d60*/  LDL.LU.64 R2, [R1+0x1d0] ;  /* 0x0001d00001027983 */ /* 0x001f220000300a00 */
[----:B-----5:R-:W-:-:S03]  /*8d70*/  IMAD.MOV.U32 R0, RZ, RZ, R33 ;  /* 0x000000ffff007224 */ /* 0x020fc600078e0021 */
[----:B------:R0:W-:Y:S04]  /*8d80*/  STL [R1+0x2190], R32 ;  /* 0x0021902001007387 */ /* 0x0001e80000100800 */
[----:B0-----:R-:W5:Y:S04]  /*8d90*/  LDL.LU.64 R32, [R1+0x150] ;  /* 0x0001500001207983 */ /* 0x001f680000300a00 */
[----:B------:R0:W-:Y:S04]  /*8da0*/  STL [R1+0x218c], R0 ;  /* 0x00218c0001007387 */ /* 0x0001e80000100800 */
[----:B------:R-:W-:Y:S04]  /*8db0*/  STL [R1+0x2194], R58 ;  /* 0x0021943a01007387 */ /* 0x000fe80000100800 */
[----:B------:R-:W-:Y:S04]  /*8dc0*/  STL [R1+0x2178], R59 ;  /* 0x0021783b01007387 */ /* 0x000fe80000100800 */
[----:B------:R-:W5:Y:S01]  /*8dd0*/  LDL.LU.64 R36, [R1+0x1e8] ;  /* 0x0001e80001247983 */ /* 0x000f620000300a00 */
[----:B0-----:R-:W-:-:S03]  /*8de0*/  IMAD.MOV.U32 R0, RZ, RZ, R7 ;  /* 0x000000ffff007224 */ /* 0x001fc600078e0007 */
[----:B------:R0:W-:Y:S04]  /*8df0*/  STL [R1+0x2180], R6 ;  /* 0x0021800601007387 */ /* 0x0001e80000100800 */
[----:B0-----:R-:W5:Y:S04]  /*8e00*/  LDL.LU.64 R6, [R1+0x158] ;  /* 0x0001580001067983 */ /* 0x001f680000300a00 */
[----:B------:R2:W-:Y:S04]  /*8e10*/  STL [R1+0x217c], R0 ;  /* 0x00217c0001007387 */ /* 0x0005e80000100800 */
[----:B------:R-:W-:Y:S04]  /*8e20*/  STL [R1+0x2184], R60 ;  /* 0x0021843c01007387 */ /* 0x000fe80000100800 */
[----:B------:R-:W-:Y:S04]  /*8e30*/  STL [R1+0xfac], R61 ;  /* 0x000fac3d01007387 */ /* 0x000fe80000100800 */
[----:B------:R-:W5:Y:S01]  /*8e40*/  LDL.LU.64 R12, [R1+0x200] ;  /* 0x00020000010c7983 */ /* 0x000f620000300a00 */
[----:B--2---:R-:W-:-:S03]  /*8e50*/  IMAD.MOV.U32 R0, RZ, RZ, R11 ;  /* 0x000000ffff007224 */ /* 0x004fc600078e000b */
[----:B------:R0:W-:Y:S04]  /*8e60*/  STL [R1+0xfb4], R10 ;  /* 0x000fb40a01007387 */ /* 0x0001e80000100800 */
[----:B0-----:R-:W2:Y:S04]  /*8e70*/  LDL.LU.64 R10, [R1+0x168] ;  /* 0x00016800010a7983 */ /* 0x001ea80000300a00 */
[----:B------:R0:W-:Y:S04]  /*8e80*/  STL [R1+0xfb0], R0 ;  /* 0x000fb00001007387 */ /* 0x0001e80000100800 */
[----:B------:R1:W-:Y:S01]  /*8e90*/  STL [R1+0xfbc], R4 ;  /* 0x000fbc0401007387 */ /* 0x0003e20000100800 */
[----:B0-----:R-:W-:-:S03]  /*8ea0*/  IMAD.MOV.U32 R0, RZ, RZ, R5 ;  /* 0x000000ffff007224 */ /* 0x001fc600078e0005 */
[----:B-1----:R-:W2:Y:S04]  /*8eb0*/  LDL.LU.64 R4, [R1+0x210] ;  /* 0x0002100001047983 */ /* 0x002ea80000300a00 */
[----:B------:R0:W-:Y:S04]  /*8ec0*/  STL [R1+0xfb8], R0 ;  /* 0x000fb80001007387 */ /* 0x0001e80000100800 */
[----:B------:R1:W-:Y:S01]  /*8ed0*/  STL [R1+0xfc4], R30 ;  /* 0x000fc41e01007387 */ /* 0x0003e20000100800 */
[----:B0-----:R-:W-:-:S03]  /*8ee0*/  IMAD.MOV.U32 R0, RZ, RZ, R31 ;  /* 0x000000ffff007224 */ /* 0x001fc600078e001f */
[----:B-1----:R-:W2:Y:S04]  /*8ef0*/  LDL.LU.64 R30, [R1+0x170] ;  /* 0x00017000011e7983 */ /* 0x002ea80000300a00 */
[----:B------:R0:W-:Y:S04]  /*8f00*/  STL [R1+0xfc0], R0 ;  /* 0x000fc00001007387 */ /* 0x0001e80000100800 */
[----:B---3--:R1:W-:Y:S01]  /*8f10*/  STL [R1+0xfcc], R34 ;  /* 0x000fcc2201007387 */ /* 0x0083e20000100800 */
[----:B0-----:R-:W-:-:S03]  /*8f20*/  IMAD.MOV.U32 R0, RZ, RZ, R35 ;  /* 0x000000ffff007224 */ /* 0x001fc600078e0023 */
[----:B-1----:R-:W3:Y:S04]  /*8f30*/  LDL.LU.64 R34, [R1+0x220] ;  /* 0x0002200001227983 */ /* 0x002ee80000300a00 */
[----:B------:R0:W-:Y:S04]  /*8f40*/  STL [R1+0xfc8], R0 ;  /* 0x000fc80001007387 */ /* 0x0001e80000100800 */
[----:B------:R1:W-:Y:S01]  /*8f50*/  STL [R1+0x1f70], R8 ;  /* 0x001f700801007387 */ /* 0x0003e20000100800 */
[----:B0-----:R-:W-:-:S03]  /*8f60*/  IMAD.MOV.U32 R0, RZ, RZ, R9 ;  /* 0x000000ffff007224 */ /* 0x001fc600078e0009 */
[----:B-1----:R-:W3:Y:S04]  /*8f70*/  LDL.LU.64 R8, [R1+0x180] ;  /* 0x0001800001087983 */ /* 0x002ee80000300a00 */
[----:B------:R0:W-:Y:S04]  /*8f80*/  STL [R1+0x1f6c], R0 ;  /* 0x001f6c0001007387 */ /* 0x0001e80000100800 */
[----:B----4-:R1:W-:Y:S01]  /*8f90*/  STL [R1+0x1f88], R28 ;  /* 0x001f881c01007387 */ /* 0x0103e20000100800 */
[----:B0-----:R-:W-:-:S03]  /*8fa0*/  IMAD.MOV.U32 R0, RZ, RZ, R29 ;  /* 0x000000ffff007224 */ /* 0x001fc600078e001d */
[----:B-1----:R-:W4:Y:S04]  /*8fb0*/  LDL.LU.64 R28, [R1+0x230] ;  /* 0x00023000011c7983 */ /* 0x002f280000300a00 */
[----:B------:R0:W-:Y:S04]  /*8fc0*/  STL [R1+0x1f7c], R0 ;  /* 0x001f7c0001007387 */ /* 0x0001e80000100800 */
[----:B------:R1:W-:Y:S01]  /*8fd0*/  STL [R1+0x1fa0], R2 ;  /* 0x001fa00201007387 */ /* 0x0003e20000100800 */
[----:B0-----:R-:W-:-:S03]  /*8fe0*/  IMAD.MOV.U32 R0, RZ, RZ, R3 ;  /* 0x000000ffff007224 */ /* 0x001fc600078e0003 */
[----:B-1----:R-:W4:Y:S04]  /*8ff0*/  LDL.LU.64 R2, [R1+0x188] ;  /* 0x0001880001027983 */ /* 0x002f280000300a00 */
[----:B------:R0:W-:Y:S04]  /*9000*/  STL [R1+0x1f8c], R0 ;  /* 0x001f8c0001007387 */ /* 0x0001e80000100800 */
[----:B-----5:R1:W-:Y:S01]  /*9010*/  STL [R1+0x1fb0], R32 ;  /* 0x001fb02001007387 */ /* 0x0203e20000100800 */
[----:B0-----:R-:W-:-:S03]  /*9020*/  IMAD.MOV.U32 R0, RZ, RZ, R33 ;  /* 0x000000ffff007224 */ /* 0x001fc600078e0021 */
[----:B-1----:R-:W5:Y:S04]  /*9030*/  LDL.LU.64 R32, [R1+0x238] ;  /* 0x0002380001207983 */ /* 0x002f680000300a00 */
[----:B------:R0:W-:Y:S04]  /*9040*/  STL [R1+0x1fa4], R0 ;  /* 0x001fa40001007387 */ /* 0x0001e80000100800 */
[----:B------:R1:W-:Y:S01]  /*9050*/  STL [R1+0x1fb8], R36 ;  /* 0x001fb82401007387 */ /* 0x0003e20000100800 */
        /* <DEDUP_REMOVED lines=11> */
[----:B--2---:R1:W-:Y:S01]  /*9110*/  STL [R1+0x1fd0], R10 ;  /* 0x001fd00a01007387 */ /* 0x0043e20000100800 */
[----:B0-----:R-:W-:-:S03]  /*9120*/  IMAD.MOV.U32 R0, RZ, RZ, R11 ;  /* 0x000000ffff007224 */ /* 0x001fc600078e000b */
[----:B-1----:R-:W2:Y:S04]  /*9130*/  LDL.LU.64 R10, [R1+0x258] ;  /* 0x00025800010a7983 */ /* 0x002ea80000300a00 */
        /* <DEDUP_REMOVED lines=8> */
[----:B------:R3:W-:Y:S02]  /*91c0*/  STL [R1+0x1fdc], R0 ;  /* 0x001fdc0001007387 */ /* 0x0007e40000100800 */
[----:B---3--:R-:W-:Y:S02]  /*91d0*/  IMAD.MOV.U32 R0, RZ, RZ, R35 ;  /* 0x000000ffff007224 */ /* 0x008fe400078e0023 */
[----:B------:R0:W-:Y:S04]  /*91e0*/  STL [R1+0x1fe8], R34 ;  /* 0x001fe82201007387 */ /* 0x0001e80000100800 */
[----:B0-----:R-:W3:Y:S04]  /*91f0*/  LDL.LU.64 R34, [R1+0x1b8] ;  /* 0x0001b80001227983 */ /* 0x001ee80000300a00 */
        /* <DEDUP_REMOVED lines=25> */
[----:B------:R-:W-:Y:S04]  /*9390*/  STL [R1+0x2020], R12 ;  /* 0x0020200c01007387 */ /* 0x000fe80000100800 */
[----:B------:R-:W5:Y:S01]  /*93a0*/  LDL.LU.64 R38, [R1+0x290] ;  /* 0x0002900001267983 */ /* 0x000f620000300a00 */
[----:B0-----:R-:W-:-:S05]  /*93b0*/  IMAD.MOV.U32 R0, RZ, RZ, R13 ;  /* 0x000000ffff007224 */ /* 0x001fca00078e000d */
        /* <DEDUP_REMOVED lines=21> */
[----:B----4-:R1:W-:Y:S04]  /*9510*/  STL [R1+0x2050], R28 ;  /* 0x0020501c01007387 */ /* 0x0103e80000100800 */
[----:B------:R-:W4:Y:S01]  /*9520*/  LDL.LU.64 R12, [R1+0x2b0] ;  /* 0x0002b000010c7983 */ /* 0x000f220000300a00 */
[----:B0-----:R-:W-:-:S03]  /*9530*/  IMAD.MOV.U32 R0, RZ, RZ, R29 ;  /* 0x000000ffff007224 */ /* 0x001fc600078e001d */
[----:B------:R-:W-:Y:S04]  /*9540*/  STL [R1+0x2058], R2 ;  /* 0x0020580201007387 */ /* 0x000fe80000100800 */
[----:B------:R0:W-:Y:S04]  /*9550*/  STL [R1+0x204c], R0 ;  /* 0x00204c0001007387 */ /* 0x0001e80000100800 */
[----:B-1----:R-:W4:Y:S01]  /*9560*/  LDL.LU.64 R28, [R1+0x218] ;  /* 0x00021800011c7983 */ /* 0x002f220000300a00 */
[----:B0-----:R-:W-:-:S03]  /*9570*/  IMAD.MOV.U32 R0, RZ, RZ, R3 ;  /* 0x000000ffff007224 */ /* 0x001fc600078e0003 */
[----:B-----5:R-:W-:Y:S04]  /*9580*/  STL [R1+0x2060], R32 ;  /* 0x0020602001007387 */ /* 0x020fe80000100800 */
[----:B------:R0:W-:Y:S04]  /*9590*/  STL [R1+0x2054], R0 ;  /* 0x0020540001007387 */ /* 0x0001e80000100800 */
[----:B------:R-:W5:Y:S01]  /*95a0*/  LDL.LU.64 R2, [R1+0x2b8] ;  /* 0x0002b80001027983 */ /* 0x000f620000300a00 */
[----:B0-----:R-:W-:-:S03]  /*95b0*/  IMAD.MOV.U32 R0, RZ, RZ, R33 ;  /* 0x000000ffff007224 */ /* 0x001fc600078e0021 */
[----:B------:R-:W-:Y:S04]  /*95c0*/  STL [R1+0x2068], R36 ;  /* 0x0020682401007387 */ /* 0x000fe80000100800 */
        /* <DEDUP_REMOVED lines=11> */
[----:B--2---:R-:W-:Y:S04]  /*9680*/  STL [R1+0x2080], R10 ;  /* 0x0020800a01007387 */ /* 0x004fe80000100800 */
[----:B------:R0:W-:Y:S02]  /*9690*/  STL [R1+0x2074], R0 ;  /* 0x0020740001007387 */ /* 0x0001e40000100800 */
[----:B0-----:R-:W-:Y:S02]  /*96a0*/  IMAD.MOV.U32 R0, RZ, RZ, R11 ;  /* 0x000000ffff007224 */ /* 0x001fe400078e000b */
[----:B------:R-:W2:Y:S04]  /*96b0*/  LDL.LU.64 R10, [R1+0x2c8] ;  /* 0x0002c800010a7983 */ /* 0x000ea80000300a00 */
        /* <DEDUP_REMOVED lines=15> */
[----:B----4-:R-:W-:Y:S04]  /*97b0*/  STL [R1+0x20a8], R12 ;  /* 0x0020a80c01007387 */ /* 0x010fe80000100800 */
[----:B------:R0:W-:Y:S04]  /*97c0*/  STL [R1+0x209c], R0 ;  /* 0x00209c0001007387 */ /* 0x0001e80000100800 */
[----:B-1----:R-:W4:Y:S01]  /*97d0*/  LDL.LU.64 R8, [R1+0x2d8] ;  /* 0x0002d80001087983 */ /* 0x002f220000300a00 */
[----:B0-----:R-:W-:-:S03]  /*97e0*/  IMAD.MOV.U32 R0, RZ, RZ, R13 ;  /* 0x000000ffff007224 */ /* 0x001fc600078e000d */
[----:B------:R-:W-:Y:S04]  /*97f0*/  STL [R1+0x20b0], R28 ;  /* 0x0020b01c01007387 */ /* 0x000fe80000100800 */
[----:B------:R0:W-:Y:S02]  /*9800*/  STL [R1+0x20a4], R0 ;  /* 0x0020a40001007387 */ /* 0x0001e40000100800 */
[----:B0-----:R-:W-:Y:S02]  /*9810*/  IMAD.MOV.U32 R0, RZ, RZ, R29 ;  /* 0x000000ffff007224 */ /* 0x001fe400078e001d */
[----:B------:R-:W4:Y:S04]  /*9820*/  LDL.LU.64 R28, [R1+0x110] ;  /* 0x00011000011c7983 */ /* 0x000f280000300a00 */
        /* <DEDUP_REMOVED lines=11> */
[----:B0-----:R-:W-:-:S03]  /*98e0*/  IMAD.MOV.U32 R0, RZ, RZ, R37 ;  /* 0x000000ffff007224 */ /* 0x001fc600078e0025 */
[----:B------:R-:W-:Y:S04]  /*98f0*/  STL [R1+0x20d0], R6 ;  /* 0x0020d00601007387 */ /* 0x000fe80000100800 */
[----:B------:R0:W-:Y:S04]  /*9900*/  STL [R1+0x20c4], R0 ;  /* 0x0020c40001007387 */ /* 0x0001e80000100800 */
[----:B------:R-:W5:Y:S01]  /*9910*/  LDL.LU.64 R12, [R1+0x108] ;  /* 0x00010800010c7983 */ /* 0x000f620000300a00 */
[----:B0-----:R-:W-:-:S03]  /*9920*/  IMAD.MOV.U32 R0, RZ, RZ, R7 ;  /* 0x000000ffff007224 */ /* 0x001fc600078e0007 */
[----:B------:R-:W5:Y:S04]  /*9930*/  LDL.LU.64 R6, [R1+0x2f0] ;  /* 0x0002f00001067983 */ /* 0x000f680000300a00 */
[----:B------:R2:W-:Y:S02]  /*9940*/  STL [R1+0x20cc], R0 ;  /* 0x0020cc0001007387 */ /* 0x0005e40000100800 */
[----:B--2---:R-:W-:Y:S02]  /*9950*/  IMAD.MOV.U32 R0, RZ, RZ, R11 ;  /* 0x000000ffff007224 */ /* 0x004fe400078e000b */
[----:B------:R-:W-:Y:S04]  /*9960*/  STL [R1+0x20d8], R10 ;  /* 0x0020d80a01007387 */ /* 0x000fe80000100800 */
[----:B------:R-:W2:Y:S04]  /*9970*/  LDL.LU.64 R36, [R1+0x268] ;  /* 0x0002680001247983 */ /* 0x000ea80000300a00 */
[----:B------:R0:W-:Y:S02]  /*9980*/  STL [R1+0x20d4], R0 ;  /* 0x0020d40001007387 */ /* 0x0001e40000100800 */
[----:B0-----:R-:W-:-:S02]  /*9990*/  IMAD.MOV.U32 R0, RZ, RZ, R5 ;  /* 0x000000ffff007224 */ /* 0x001fc400078e0005 */
[----:B------:R-:W-:Y:S04]  /*99a0*/  STL [R1+0x20e0], R4 ;  /* 0x0020e00401007387 */ /* 0x000fe80000100800 */
[----:B------:R-:W2:Y:S04]  /*99b0*/  LDL.LU.64 R10, [R1+0x2f8] ;  /* 0x0002f800010a7983 */ /* 0x000ea80000300a00 */
[----:B------:R0:W-:Y:S04]  /*99c0*/  STL [R1+0x20dc], R0 ;  /* 0x0020dc0001007387 */ /* 0x0001e80000100800 */
[----:B------:R1:W-:Y:S01]  /*99d0*/  STL [R1+0x20e8], R30 ;  /* 0x0020e81e01007387 */ /* 0x0003e20000100800 */
[----:B0-----:R-:W-:-:S03]  /*99e0*/  IMAD.MOV.U32 R0, RZ, RZ, R31 ;  /* 0x000000ffff007224 */ /* 0x001fc600078e001f */
[----:B------:R-:W2:Y:S01]  /*99f0*/  LDL.LU.64 R4, [R1+0x100] ;  /* 0x0001000001047983 */ /* 0x000ea20000300a00 */
[----:B---3--:R-:W-:-:S03]  /*9a00*/  IMAD.MOV.U32 R14, RZ, RZ, R35 ;  /* 0x000000ffff0e7224 */ /* 0x008fc600078e0023 */
[----:B------:R-:W-:Y:S04]  /*9a10*/  STL [R1+0x20f0], R34 ;  /* 0x0020f02201007387 */ /* 0x000fe80000100800 */
[----:B------:R0:W-:Y:S04]  /*9a20*/  STL [R1+0x20e4], R0 ;  /* 0x0020e40001007387 */ /* 0x0001e80000100800 */
[----:B-1----:R-:W3:Y:S04]  /*9a30*/  LDL.LU.64 R30, [R1+0x300] ;  /* 0x00030000011e7983 */ /* 0x002ee80000300a00 */
[----:B0-----:R-:W3:Y:S04]  /*9a40*/  LDL.LU R0, [R1+0x318] ;  /* 0x0003180001007983 */ /* 0x001ee80000300800 */
[----:B------:R0:W-:Y:S04]  /*9a50*/  STL [R1+0x20ec], R14 ;  /* 0x0020ec0e01007387 */ /* 0x0001e80000100800 */
[----:B----4-:R1:W-:Y:S01]  /*9a60*/  STL [R1+0x20f8], R8 ;  /* 0x0020f80801007387 */ /* 0x0103e20000100800 */
[----:B0-----:R-:W-:-:S03]  /*9a70*/  IMAD.MOV.U32 R14, RZ, RZ, R9 ;  /* 0x000000ffff0e7224 */ /* 0x001fc600078e0009 */
[----:B------:R-:W4:Y:S04]  /*9a80*/  LDL.LU.64 R34, [R1+0x278] ;  /* 0x0002780001227983 */ /* 0x000f280000300a00 */
[----:B-1----:R-:W4:Y:S04]  /*9a90*/  LDL.LU.64 R8, [R1+0x308] ;  /* 0x0003080001087983 */ /* 0x002f280000300a00 */
[----:B------:R0:W-:Y:S02]  /*9aa0*/  STL [R1+0x20f4], R14 ;  /* 0x0020f40e01007387 */ /* 0x0001e40000100800 */
[----:B0-----:R-:W-:-:S02]  /*9ab0*/  IMAD.MOV.U32 R14, RZ, RZ, R29 ;  /* 0x000000ffff0e7224 */ /* 0x001fc400078e001d */
[----:B------:R0:W-:Y:S04]  /*9ac0*/  STL [R1+0x2100], R28 ;  /* 0x0021001c01007387 */ /* 0x0001e80000100800 */
[----:B0-----:R-:W4:Y:S04]  /*9ad0*/  LDL.LU.64 R28, [R1+0xf8] ;  /* 0x0000f800011c7983 */ /* 0x001f280000300a00 */
[----:B------:R-:W-:Y:S04]  /*9ae0*/  STL [R1+0x20fc], R14 ;  /* 0x0020fc0e01007387 */ /* 0x000fe80000100800 */
[----:B-----5:R0:W-:Y:S04]  /*9af0*/  STL [R1+0x2108], R2 ;  /* 0x0021080201007387 */ /* 0x0201e80000100800 */
[----:B0-----:R-:W5:Y:S04]  /*9b00*/  LDL.LU R2, [R1+0x31c] ;  /* 0x00031c0001027983 */ /* 0x001f680000300800 */
[----:B------:R0:W-:Y:S04]  /*9b10*/  STL [R1+0x2104], R3 ;  /* 0x0021040301007387 */ /* 0x0001e80000100800 */
[----:B------:R1:W-:Y:S01]  /*9b20*/  STL [R1+0x2110], R32 ;  /* 0x0021102001007387 */ /* 0x0003e20000100800 */
[----:B0-----:R-:W-:-:S03]  /*9b30*/  IMAD.MOV.U32 R3, RZ, RZ, R33 ;  /* 0x000000ffff037224 */ /* 0x001fc600078e0021 */
[----:B------:R-:W-:Y:S04]  /*9b40*/  STL [R1+0x2118], R38 ;  /* 0x0021182601007387 */ /* 0x000fe80000100800 */
[----:B------:R0:W-:Y:S04]  /*9b50*/  STL [R1+0x210c], R3 ;  /* 0x00210c0301007387 */ /* 0x0001e80000100800 */
[----:B-1----:R-:W5:Y:S01]  /*9b60*/  LDL.LU.64 R32, [R1+0x310] ;  /* 0x0003100001207983 */ /* 0x002f620000300a00 */
[----:B0-----:R-:W-:-:S03]  /*9b70*/  IMAD.MOV.U32 R3, RZ, RZ, R39 ;  /* 0x000000ffff037224 */ /* 0x001fc600078e0027 */
[----:B------:R-:W-:Y:S04]  /*9b80*/  STL [R1+0x2120], R12 ;  /* 0x0021200c01007387 */ /* 0x000fe80000100800 */
[----:B------:R0:W-:Y:S04]  /*9b90*/  STL [R1+0x2114], R3 ;  /* 0x0021140301007387 */ /* 0x0001e80000100800 */
[----:B------:R1:W-:Y:S01]  /*9ba0*/  STL [R1+0x2128], R6 ;  /* 0x0021280601007387 */ /* 0x0003e20000100800 */
[----:B0-----:R-:W-:Y:S02]  /*9bb0*/  IMAD.MOV.U32 R3, RZ, RZ, R13 ;  /* 0x000000ffff037224 */ /* 0x001fe400078e000d */
[----:B-1----:R-:W-:-:S03]  /*9bc0*/  IMAD.MOV.U32 R6, RZ, RZ, R7 ;  /* 0x000000ffff067224 */ /* 0x002fc600078e0007 */
[----:B------:R0:W-:Y:S01]  /*9bd0*/  STL [R1+0x211c], R3 ;  /* 0x00211c0301007387 */ /* 0x0001e20000100800 */
[----:B--2---:R-:W-:-:S03]  /*9be0*/  IMAD.MOV.U32 R12, RZ, RZ, R37 ;  /* 0x000000ffff0c7224 */ /* 0x004fc600078e0025 */
[----:B0-----:R-:W2:Y:S04]  /*9bf0*/  LDL.LU R3, [R1+0x320] ;  /* 0x0003200001037983 */ /* 0x001ea80000300800 */
[----:B------:R-:W-:Y:S04]  /*9c00*/  STL [R1+0x2130], R36 ;  /* 0x0021302401007387 */ /* 0x000fe80000100800 */
[----:B------:R0:W-:Y:S04]  /*9c10*/  STL [R1+0x2124], R6 ;  /* 0x0021240601007387 */ /* 0x0001e80000100800 */
[----:B0-----:R-:W2:Y:S04]  /*9c20*/  LDL.LU.64 R6, [R1+0x298] ;  /* 0x0002980001067983 */ /* 0x001ea80000300a00 */
[----:B------:R0:W-:Y:S04]  /*9c30*/  STL [R1+0x2138], R10 ;  /* 0x0021380a01007387 */ /* 0x0001e80000100800 */
[----:B------:R-:W-:Y:S01]  /*9c40*/  STL [R1+0x212c], R12 ;  /* 0x00212c0c01007387 */ /* 0x000fe20000100800 */
[----:B0-----:R-:W-:-:S03]  /*9c50*/  IMAD.MOV.U32 R10, RZ, RZ, R11 ;  /* 0x000000ffff0a7224 */ /* 0x001fc600078e000b */
[----:B------:R0:W-:Y:S04]  /*9c60*/  STL [R1+0x2140], R4 ;  /* 0x0021400401007387 */ /* 0x0001e80000100800 */
[----:B------:R-:W-:Y:S01]  /*9c70*/  STL [R1+0x2134], R10 ;  /* 0x0021340a01007387 */ /* 0x000fe20000100800 */
[----:B0-----:R-:W-:-:S03]  /*9c80*/  IMAD.MOV.U32 R4, RZ, RZ, R5 ;  /* 0x000000ffff047224 */ /* 0x001fc600078e0005 */
[----:B------:R-:W2:Y:S04]  /*9c90*/  LDL.LU R5, [R1+0x324] ;  /* 0x0003240001057983 */ /* 0x000ea80000300800 */
[----:B------:R3:W-:Y:S02]  /*9ca0*/  STL [R1+0x213c], R4 ;  /* 0x00213c0401007387 */ /* 0x0007e40000100800 */
[----:B---3--:R-:W-:Y:S02]  /*9cb0*/  IMAD.MOV.U32 R4, RZ, RZ, R31 ;  /* 0x000000ffff047224 */ /* 0x008fe400078e001f */
[----:B------:R0:W-:Y:S04]  /*9cc0*/  STL [R1+0x2148], R30 ;  /* 0x0021481e01007387 */ /* 0x0001e80000100800 */
[----:B0-----:R-:W3:Y:S04]  /*9cd0*/  LDL.LU R30, [R1+0x328] ;  /* 0x00032800011e7983 */ /* 0x001ee80000300800 */
[----:B------:R0:W-:Y:S04]  /*9ce0*/  STL [R1+0x2144], R4 ;  /* 0x0021440401007387 */ /* 0x0001e80000100800 */
[----:B----4-:R-:W-:Y:S01]  /*9cf0*/  STL [R1+0x2150], R34 ;  /* 0x0021502201007387 */ /* 0x010fe20000100800 */
[----:B0-----:R-:W-:-:S03]  /*9d00*/  IMAD.MOV.U32 R4, RZ, RZ, R35 ;  /* 0x000000ffff047224 */ /* 0x001fc600078e0023 */
[----:B------:R-:W-:Y:S04]  /*9d10*/  STL [R1+0x2158], R8 ;  /* 0x0021580801007387 */ /* 0x000fe80000100800 */
[----:B------:R0:W-:Y:S02]  /*9d20*/  STL [R1+0x214c], R4 ;  /* 0x00214c0401007387 */ /* 0x0001e40000100800 */
[----:B0-----:R-:W-:-:S05]  /*9d30*/  IMAD.MOV.U32 R4, RZ, RZ, R9 ;  /* 0x000000ffff047224 */ /* 0x001fca00078e0009 */
[----:B------:R-:W-:Y:S01]  /*9d40*/  STL [R1+0x2154], R4 ;  /* 0x0021540401007387 */ /* 0x000fe20000100800 */
[----:B------:R-:W-:-:S03]  /*9d50*/  IMAD.MOV.U32 R8, RZ, RZ, R29 ;  /* 0x000000ffff087224 */ /* 0x000fc600078e001d */
[----:B------:R0:W-:Y:S04]  /*9d60*/  STL [R1+0x2160], R28 ;  /* 0x0021601c01007387 */ /* 0x0001e80000100800 */
[----:B------:R1:W-:Y:S04]  /*9d70*/  STL [R1+0x215c], R8 ;  /* 0x00215c0801007387 */ /* 0x0003e80000100800 */
[----:B------:R-:W4:Y:S04]  /*9d80*/  LDL.LU R31, [R1+0x330] ;  /* 0x00033000011f7983 */ /* 0x000f280000300800 */
[----:B0-----:R-:W4:Y:S04]  /*9d90*/  LDL.LU R28, [R1+0x32c] ;  /* 0x00032c00011c7983 */ /* 0x001f280000300800 */
[----:B-----5:R-:W-:Y:S04]  /*9da0*/  STL [R1+0x2168], R32 ;  /* 0x0021682001007387 */ /* 0x020fe80000100800 */
[----:B------:R-:W5:Y:S01]  /*9db0*/  LDL.LU R29, [R1+0x334] ;  /* 0x00033400011d7983 */ /* 0x000f620000300800 */
[----:B------:R-:W-:-:S05]  /*9dc0*/  IMAD R0, R0, c[0x0][0x184], RZ ;  /* 0x0000610000007a24 */ /* 0x000fca00078e02ff */
[----:B------:R-:W-:-:S04]  /*9dd0*/  LEA R26, P0, R0, c[0x0][0x160], 0x1 ;  /* 0x00005800001a7a11 */ /* 0x000fc800078008ff */
[----:B------:R-:W-:Y:S01]  /*9de0*/  LEA.HI.X.SX32 R27, R0, c[0x0][0x164], 0x1, P0 ;  /* 0x00005900001b7a11 */ /* 0x000fe200000f0eff */
[----:B------:R-:W-:-:S05]  /*9df0*/  IMAD.MOV.U32 R0, RZ, RZ, R33 ;  /* 0x000000ffff007224 */ /* 0x000fca00078e0021 */
[----:B------:R2:W-:Y:S01]  /*9e00*/  STL [R1+0x2164], R0 ;  /* 0x0021640001007387 */ /* 0x0005e20000100800 */
[----:B------:R-:W-:-:S03]  /*9e10*/  IMAD R4, R2, c[0x0][0x184], RZ ;  /* 0x0000610002047a24 */ /* 0x000fc600078e02ff */
[----:B------:R-:W-:Y:S01]  /*9e20*/  STL.64 [R1+0xcc0], R26 ;  /* 0x000cc01a01007387 */ /* 0x000fe20000100a00 */
[----:B------:R-:W-:Y:S01]  /*9e30*/  IMAD.MOV.U32 R11, RZ, RZ, c[0x0][0x188] ;  /* 0x00006200ff0b7624 */ /* 0x000fe200078e00ff */
[----:B------:R-:W-:-:S03]  /*9e40*/  LEA R24, P1, R4, c[0x0][0x160], 0x1 ;  /* 0x0000580004187a11 */ /* 0x000fc600078208ff */
[----:B-1----:R-:W-:Y:S02]  /*9e50*/  IMAD R8, R11, 0x3f, RZ ;  /* 0x0000003f0b087824 */ /* 0x002fe400078e02ff */
[----:B--2---:R-:W-:-:S05]  /*9e60*/  IMAD R0, R3, c[0x0][0x184], RZ ;  /* 0x0000610003007a24 */ /* 0x004fca00078e02ff */
[----:B------:R-:W-:-:S04]  /*9e70*/  LEA R22, P0, R0, c[0x0][0x160], 0x1 ;  /* 0x0000580000167a11 */ /* 0x000fc800078008ff */
[----:B------:R-:W-:Y:S01]  /*9e80*/  LEA.HI.X.SX32 R23, R0, c[0x0][0x164], 0x1, P0 ;  /* 0x0000590000177a11 */ /* 0x000fe200000f0eff */
[----:B------:R0:W-:Y:S01]  /*9e90*/  STL [R1+0x2170], R6 ;  /* 0x0021700601007387 */ /* 0x0001e20000100800 */
[----:B------:R-:W-:Y:S01]  /*9ea0*/  LEA.HI.X.SX32 R25, R4, c[0x0][0x164], 0x1, P1 ;  /* 0x0000590004197a11 */ /* 0x000fe200008f0eff */
[----:B0-----:R-:W-:-:S05]  /*9eb0*/  IMAD.MOV.U32 R6, RZ, RZ, R7 ;  /* 0x000000ffff067224 */ /* 0x001fca00078e0007 */
[----:B------:R0:W-:Y:S01]  /*9ec0*/  STL [R1+0x216c], R6 ;  /* 0x00216c0601007387 */ /* 0x0001e20000100800 */
[----:B------:R-:W-:-:S05]  /*9ed0*/  IMAD.WIDE R2, R8, 0x2, R26 ;  /* 0x0000000208027825 */ /* 0x000fca00078e021a */
[----:B------:R-:W-:Y:S01]  /*9ee0*/  STL [R1+0x2174], R2 ;  /* 0x0021740201007387 */ /* 0x000fe20000100800 */
[----:B0-----:R-:W-:-:S05]  /*9ef0*/  IMAD R6, R5, c[0x0][0x184], RZ ;  /* 0x0000610005067a24 */ /* 0x001fca00078e02ff */
[----:B------:R-:W-:Y:S01]  /*9f00*/  LEA R20, P1, R6, c[0x0][0x160], 0x1 ;  /* 0x0000580006147a11 */ /* 0x000fe200078208ff */
[----:B------:R-:W-:Y:S01]  /*9f10*/  IMAD.WIDE R4, R8, 0x2, R24 ;  /* 0x0000000208047825 */ /* 0x000fe200078e0218 */
[----:B------:R0:W-:Y:S02]  /*9f20*/  STL [R1+0x1fa8], R3 ;  /* 0x001fa80301007387 */ /* 0x0001e40000100800 */
[----:B------:R-:W-:Y:S02]  /*9f30*/  LEA.HI.X.SX32 R21, R6, c[0x0][0x164], 0x1, P1 ;  /* 0x0000590006157a11 */ /* 0x000fe400008f0eff */
[----:B------:R-:W-:Y:S04]  /*9f40*/  STL.64 [R1+0xcc8], R24 ;  /* 0x000cc81801007387 */ /* 0x000fe80000100a00 */
[----:B------:R-:W-:Y:S01]  /*9f50*/  STL.64 [R1+0xcd0], R22 ;  /* 0x000cd01601007387 */ /* 0x000fe20000100a00 */
[----:B0-----:R-:W-:-:S03]  /*9f60*/  IMAD.WIDE R2, R8, 0x2, R22 ;  /* 0x0000000208027825 */ /* 0x001fc600078e0216 */
[----:B------:R-:W-:Y:S04]  /*9f70*/  STL [R1+0x1fac], R4 ;  /* 0x001fac0401007387 */ /* 0x000fe80000100800 */
[----:B------:R0:W-:Y:S04]  /*9f80*/  STL [R1+0x1f98], R5 ;  /* 0x001f980501007387 */ /* 0x0001e80000100800 */
[----:B------:R-:W-:Y:S04]  /*9f90*/  STL [R1+0x1f9c], R2 ;  /* 0x001f9c0201007387 */ /* 0x000fe80000100800 */
[----:B------:R1:W-:Y:S01]  /*9fa0*/  STL [R1+0x1f90], R3 ;  /* 0x001f900301007387 */ /* 0x0003e20000100800 */
[----:B0-----:R-:W-:-:S03]  /*9fb0*/  IMAD.WIDE R4, R8, 0x2, R20 ;  /* 0x0000000208047825 */ /* 0x001fc600078e0214 */
[----:B------:R-:W-:Y:S01]  /*9fc0*/  STL.64 [R1+0xcd8], R20 ;  /* 0x000cd81401007387 */ /* 0x000fe20000100a00 */
[----:B---3--:R-:W-:-:S05]  /*9fd0*/  IMAD R0, R30, c[0x0][0x184], RZ ;  /* 0x000061001e007a24 */ /* 0x008fca00078e02ff */
[----:B------:R-:W-:-:S04]  /*9fe0*/  LEA R18, P0, R0, c[0x0][0x160], 0x1 ;  /* 0x0000580000127a11 */ /* 0x000fc800078008ff */
[----:B------:R-:W-:-:S05]  /*9ff0*/  LEA.HI.X.SX32 R19, R0, c[0x0][0x164], 0x1, P0 ;  /* 0x0000590000137a11 */ /* 0x000fca00000f0eff */
[----:B-1----:R-:W-:Y:S01]  /*a000*/  IMAD.WIDE R2, R8, 0x2, R18 ;  /* 0x0000000208027825 */ /* 0x002fe200078e0212 */
[----:B------:R-:W-:Y:S04]  /*a010*/  STL.64 [R1+0xce0], R18 ;  /* 0x000ce01201007387 */ /* 0x000fe80000100a00 */
[----:B------:R-:W-:Y:S04]  /*a020*/  STL [R1+0x1f94], R4 ;  /* 0x001f940401007387 */ /* 0x000fe80000100800 */
[----:B------:R0:W-:Y:S04]  /*a030*/  STL [R1+0x1f80], R5 ;  /* 0x001f800501007387 */ /* 0x0001e80000100800 */
[----:B------:R-:W-:Y:S04]  /*a040*/  STL [R1+0x1f84], R2 ;  /* 0x001f840201007387 */ /* 0x000fe80000100800 */
[----:B------:R1:W-:Y:S01]  /*a050*/  STL [R1+0x1f74], R3 ;  /* 0x001f740301007387 */ /* 0x0003e20000100800 */
[----:B----4-:R-:W-:-:S02]  /*a060*/  IMAD R7, R31, c[0x0][0x184], RZ ;  /* 0x000061001f077a24 */ /* 0x010fc400078e02ff */
[----:B------:R-:W-:-:S03]  /*a070*/  IMAD R6, R28, c[0x0][0x184], RZ ;  /* 0x000061001c067a24 */ /* 0x000fc600078e02ff */
[----:B------:R-:W-:Y:S02]  /*a080*/  LEA R12, P0, R7, c[0x0][0x160], 0x1 ;  /* 0x00005800070c7a11 */ /* 0x000fe400078008ff */
[----:B------:R-:W-:-:S04]  /*a090*/  LEA R16, P2, R6, c[0x0][0x160], 0x1 ;  /* 0x0000580006107a11 */ /* 0x000fc800078408ff */
[----:B------:R-:W-:Y:S02]  /*a0a0*/  LEA.HI.X.SX32 R17, R6, c[0x0][0x164], 0x1, P2 ;  /* 0x0000590006117a11 */ /* 0x000fe400010f0eff */
[----:B------:R-:W-:-:S03]  /*a0b0*/  LEA.HI.X.SX32 R13, R7, c[0x0][0x164], 0x1, P0 ;  /* 0x00005900070d7a11 */ /* 0x000fc600000f0eff */
[C---:B0-----:R-:W-:Y:S01]  /*a0c0*/  IMAD.WIDE R4, R8.reuse, 0x2, R16 ;  /* 0x0000000208047825 */ /* 0x041fe200078e0210 */
[----:B------:R-:W-:Y:S03]  /*a0d0*/  STL.64 [R1+0xce8], R16 ;  /* 0x000ce81001007387 */ /* 0x000fe60000100a00 */
[----:B-1----:R-:W-:Y:S01]  /*a0e0*/  IMAD.WIDE R2, R8, 0x2, R12 ;  /* 0x0000000208027825 */ /* 0x002fe200078e020c */
[----:B------:R-:W-:Y:S03]  /*a0f0*/  STL.64 [R1+0xcf8], R12 ;  /* 0x000cf80c01007387 */ /* 0x000fe60000100a00 */
[----:B-----5:R-:W-:-:S05]  /*a100*/  IMAD R0, R29, c[0x0][0x184], RZ ;  /* 0x000061001d007a24 */ /* 0x020fca00078e02ff */
[----:B------:R-:W-:-:S04]  /*a110*/  LEA R14, P1, R0, c[0x0][0x160], 0x1 ;  /* 0x00005800000e7a11 */ /* 0x000fc800078208ff */
[----:B------:R-:W-:Y:S01]  /*a120*/  LEA.HI.X.SX32 R15, R0, c[0x0][0x164], 0x1, P1 ;  /* 0x00005900000f7a11 */ /* 0x000fe200008f0eff */
[----:B------:R-:W-:-:S04]  /*a130*/  IMAD R0, R11, 0x3e, RZ ;  /* 0x0000003e0b007824 */ /* 0x000fc800078e02ff */
[----:B------:R-:W-:Y:S01]  /*a140*/  IMAD.WIDE R6, R8, 0x2, R14 ;  /* 0x0000000208067825 */ /* 0x000fe200078e020e */
[----:B------:R-:W-:Y:S04]  /*a150*/  STL.64 [R1+0xcf0], R14 ;  /* 0x000cf00e01007387 */ /* 0x000fe80000100a00 */
[----:B------:R-:W-:Y:S04]  /*a160*/  STL [R1+0x1f78], R4 ;  /* 0x001f780401007387 */ /* 0x000fe80000100800 */
[----:B------:R0:W-:Y:S04]  /*a170*/  STL [R1+0x1f64], R5 ;  /* 0x001f640501007387 */ /* 0x0001e80000100800 */
[----:B------:R-:W-:Y:S04]  /*a180*/  STL [R1+0x1f68], R6 ;  /* 0x001f680601007387 */ /* 0x000fe80000100800 */
[----:B------:R1:W-:Y:S01]  /*a190*/  STL [R1+0x1f4c], R7 ;  /* 0x001f4c0701007387 */ /* 0x0003e20000100800 */
[----:B0-----:R-:W-:-:S03]  /*a1a0*/  IMAD.WIDE R4, R0, 0x2, R26 ;  /* 0x0000000200047825 */ /* 0x001fc600078e021a */
[----:B------:R-:W-:Y:S04]  /*a1b0*/  STL [R1+0x1f60], R2 ;  /* 0x001f600201007387 */ /* 0x000fe80000100800 */
[----:B------:R0:W-:Y:S01]  /*a1c0*/  STL [R1+0x1f58], R3 ;  /* 0x001f580301007387 */ /* 0x0001e20000100800 */
[----:B-1----:R-:W-:-:S03]  /*a1d0*/  IMAD.WIDE R6, R0, 0x2, R22 ;  /* 0x0000000200067825 */ /* 0x002fc600078e0216 */
[----:B------:R-:W-:Y:S01]  /*a1e0*/  STL [R1+0x1f5c], R4 ;  /* 0x001f5c0401007387 */ /* 0x000fe20000100800 */
[----:B0-----:R-:W-:-:S03]  /*a1f0*/  IMAD.WIDE R2, R0, 0x2, R24 ;  /* 0x0000000200027825 */ /* 0x001fc600078e0218 */
[----:B------:R0:W-:Y:S04]  /*a200*/  STL [R1+0x1f50], R5 ;  /* 0x001f500501007387 */ /* 0x0001e80000100800 */
[----:B------:R-:W-:Y:S04]  /*a210*/  STL [R1+0x1f54], R2 ;  /* 0x001f540201007387 */ /* 0x000fe80000100800 */
[----:B------:R1:W-:Y:S01]  /*a220*/  STL [R1+0x1f44], R3 ;  /* 0x001f440301007387 */ /* 0x0003e20000100800 */
[----:B0-----:R-:W-:-:S03]  /*a230*/  IMAD.WIDE R4, R0, 0x2, R20 ;  /* 0x0000000200047825 */ /* 0x001fc600078e0214 */
[----:B------:R-:W-:Y:S04]  /*a240*/  STL [R1+0x1f48], R6 ;  /* 0x001f480601007387 */ /* 0x000fe80000100800 */
[----:B------:R0:W-:Y:S01]  /*a250*/  STL [R1+0x1f2c], R7 ;  /* 0x001f2c0701007387 */ /* 0x0001e20000100800 */
[----:B-1----:R-:W-:-:S03]  /*a260*/  IMAD.WIDE R2, R0, 0x2, R18 ;  /* 0x0000000200027825 */ /* 0x002fc600078e0212 */
[----:B------:R-:W-:Y:S04]  /*a270*/  STL [R1+0x1f40], R4 ;  /* 0x001f400401007387 */ /* 0x000fe80000100800 */
[----:B------:R1:W-:Y:S01]  /*a280*/  STL [R1+0x1f38], R5 ;  /* 0x001f380501007387 */ /* 0x0003e20000100800 */
[----:B0-----:R-:W-:-:S03]  /*a290*/  IMAD.WIDE R6, R0, 0x2, R14 ;  /* 0x0000000200067825 */ /* 0x001fc600078e020e */
[----:B------:R-:W-:Y:S01]  /*a2a0*/  STL [R1+0x1f3c], R2 ;  /* 0x001f3c0201007387 */ /* 0x000fe20000100800 */
[----:B------:R-:W-:Y:S02]  /*a2b0*/  IMAD R8, R11, 0x3d, RZ ;  /* 0x0000003d0b087824 */ /* 0x000fe400078e02ff */
[C---:B-1----:R-:W-:Y:S01]  /*a2c0*/  IMAD.WIDE R4, R0.reuse, 0x2, R16 ;  /* 0x0000000200047825 */ /* 0x042fe200078e0210 */
        /* <DEDUP_REMOVED lines=11> */
[----:B-1----:R-:W-:-:S03]  /*a380*/  IMAD.WIDE R2, R8, 0x2, R24 ;  /* 0x0000000208027825 */ /* 0x002fc600078e0218 */
        /* <DEDUP_REMOVED lines=59> */
[----:B------:R-:W-:-:S03]  /*a740*/  IMAD R0, R11, 0x3a, RZ ;  /* 0x0000003a0b007824 */ /* 0x000fc600078e02ff */
[----:B------:R-:W-:Y:S01]  /*a750*/  STL [R1+0x1e7c], R2 ;  /* 0x001e7c0201007387 */ /* 0x000fe20000100800 */
[----:B0-----:R-:W-:-:S03]  /*a760*/  IMAD.WIDE R6, R8, 0x2, R12 ;  /* 0x0000000208067825 */ /* 0x001fc600078e020c */
[----:B------:R0:W-:Y:S01]  /*a770*/  STL [R1+0x1e70], R3 ;  /* 0x001e700301007387 */ /* 0x0001e20000100800 */
[----:B-1----:R-:W-:-:S05]  /*a780*/  IMAD.WIDE R4, R8, 0x2, R16 ;  /* 0x0000000208047825 */ /* 0x002fca00078e0210 */
        /* <DEDUP_REMOVED lines=13> */
[----:B------:R-:W-:-:S04]  /*a860*/  IMAD.WIDE R8, R0, 0x2, R18 ;  /* 0x0000000200087825 */ /* 0x000fc800078e0212 */
[----:B-1----:R-:W-:Y:S01]  /*a870*/  IMAD.WIDE R4, R0, 0x2, R22 ;  /* 0x0000000200047825 */ /* 0x002fe200078e0216 */
[----:B------:R0:W-:Y:S04]  /*a880*/  STL [R1+0xfec], R3 ;  /* 0x000fec0301007387 */ /* 0x0001e80000100800 */
[----:B------:R-:W-:Y:S01]  /*a890*/  STL [R1+0xff8], R4 ;  /* 0x000ff80401007387 */ /* 0x000fe20000100800 */
[----:B------:R-:W-:-:S03]  /*a8a0*/  IMAD R10, R11, 0x39, RZ ;  /* 0x000000390b0a7824 */ /* 0x000fc600078e02ff */
        /* <DEDUP_REMOVED lines=624> */
[----:B------:R-:W-:-:S03]  /*cfb0*/  IMAD.SHL.U32 R0, R11, 0x20, RZ ;  /* 0x000000200b007824 */ /* 0x000fc600078e00ff */
        /* <DEDUP_REMOVED lines=752> */
[----:B------:R-:W-:-:S03]  /*fec0*/  IMAD.SHL.U32 R0, R11, 0x2, RZ ;  /* 0x000000020b007824 */ /* 0x000fc600078e00ff */
[----:B------:R0:W-:Y:S01]  /*fed0*/  STL [R1+0x1dc4], R7 ;  /* 0x001dc40701007387 */ /* 0x0001e20000100800 */
[----:B-1----:R-:W-:-:S03]  /*fee0*/  IMAD.WIDE R4, R10, 0x2, R14 ;  /* 0x000000020a047825 */ /* 0x002fc600078e020e */
[----:B------:R-:W-:Y:S04]  /*fef0*/  STL [R1+0x1dd0], R8 ;  /* 0x001dd00801007387 */ /* 0x000fe80000100800 */
[----:B------:R-:W-:Y:S01]  /*ff00*/  STL [R1+0x1dcc], R9 ;  /* 0x001dcc0901007387 */ /* 0x000fe20000100800 */
[----:B0-----:R-:W-:-:S03]  /*ff10*/  IMAD.WIDE R6, R10, 0x2, R12 ;  /* 0x000000020a067825 */ /* 0x001fc600078e020c */
        /* <DEDUP_REMOVED lines=9> */
[----:B------:R-:W-:-:S03]  /*ffb0*/  IMAD.WIDE R8, R0, 0x2, R20 ;  /* 0x0000000200087825 */ /* 0x000fc600078e0214 */
        /* <DEDUP_REMOVED lines=9> */
[----:B------:R-:W0:Y:S01]  /*10050*/  S2R R28, SR_TID.X ;  /* 0x00000000001c7919 */ /* 0x000e220000002100 */
[----:B-1----:R-:W-:-:S03]  /*10060*/  IMAD.WIDE R6, R0, 0x2, R14 ;  /* 0x0000000200067825 */ /* 0x002fc600078e020e */
[----:B------:R1:W-:Y:S04]  /*10070*/  STL [R1+0x1e04], R9 ;  /* 0x001e040901007387 */ /* 0x0003e80000100800 */
[----:B------:R-:W-:Y:S04]  /*10080*/  STL [R1+0x1e10], R2 ;  /* 0x001e100201007387 */ /* 0x000fe80000100800 */
[----:B------:R2:W-:Y:S01]  /*10090*/  STL [R1+0x1e0c], R3 ;  /* 0x001e0c0301007387 */ /* 0x0005e20000100800 */
[----:B-1----:R-:W-:-:S03]  /*100a0*/  IMAD.WIDE R8, R0, 0x2, R12 ;  /* 0x0000000200087825 */ /* 0x002fc600078e020c */
[----:B------:R-:W-:Y:S04]  /*100b0*/  STL [R1+0x1e18], R4 ;  /* 0x001e180401007387 */ /* 0x000fe80000100800 */
[----:B------:R1:W-:Y:S01]  /*100c0*/  STL [R1+0x1e14], R5 ;  /* 0x001e140501007387 */ /* 0x0003e20000100800 */
[----:B--2---:R-:W-:-:S03]  /*100d0*/  IMAD.WIDE R2, R11, 0x2, R26 ;  /* 0x000000020b027825 */ /* 0x004fc600078e021a */
        /* <DEDUP_REMOVED lines=16> */
[----:B------:R-:W-:Y:S01]  /*101e0*/  STL [R1+0x1e44], R9 ;  /* 0x001e440901007387 */ /* 0x000fe20000100800 */
[----:B--2---:R-:W-:-:S03]  /*101f0*/  IMAD.WIDE R6, R11, 0x2, R14 ;  /* 0x000000020b067825 */ /* 0x004fc600078e020e */
[----:B------:R-:W-:Y:S04]  /*10200*/  STL [R1+0x1e50], R2 ;  /* 0x001e500201007387 */ /* 0x000fe80000100800 */
[----:B------:R1:W-:Y:S04]  /*10210*/  STL [R1+0x1e4c], R3 ;  /* 0x001e4c0301007387 */ /* 0x0003e80000100800 */
[----:B------:R-:W-:Y:S04]  /*10220*/  STL [R1+0x1e58], R4 ;  /* 0x001e580401007387 */ /* 0x000fe80000100800 */
[----:B------:R0:W-:Y:S01]  /*10230*/  STL [R1+0x1e54], R5 ;  /* 0x001e540501007387 */ /* 0x0001e20000100800 */
[----:B-1----:R-:W-:-:S03]  /*10240*/  IMAD.WIDE R2, R11, 0x2, R12 ;  /* 0x000000020b027825 */ /* 0x002fc600078e020c */
[----:B------:R-:W-:Y:S04]  /*10250*/  STL [R1+0x1e60], R6 ;  /* 0x001e600601007387 */ /* 0x000fe80000100800 */
[----:B------:R-:W-:Y:S01]  /*10260*/  STL [R1+0x1e5c], R7 ;  /* 0x001e5c0701007387 */ /* 0x000fe20000100800 */
[----:B0-----:R-:W-:-:S03]  /*10270*/  IMAD.SHL.U32 R5, R28, 0x100, RZ ;  /* 0x000001001c057824 */ /* 0x001fc600078e00ff */
[----:B------:R-:W-:Y:S04]  /*10280*/  STL [R1+0x1e68], R2 ;  /* 0x001e680201007387 */ /* 0x000fe80000100800 */
[----:B------:R0:W-:Y:S04]  /*10290*/  STL [R1+0x1e64], R3 ;  /* 0x001e640301007387 */ /* 0x0001e80000100800 */
[----:B------:R-:W-:Y:S04]  /*102a0*/  STL [R1+0xf8c], RZ ;  /* 0x000f8cff01007387 */ /* 0x000fe80000100800 */
[----:B------:R-:W-:Y:S04]  /*102b0*/  STL [R1+0xb30], RZ ;  /* 0x000b30ff01007387 */ /* 0x000fe80000100800 */
[----:B------:R1:W-:Y:S04]  /*102c0*/  STL [R1+0x237c], R5 ;  /* 0x00237c0501007387 */ /* 0x0003e80000100800 */
        /* <DEDUP_REMOVED lines=330> */
[----:B------:R-:W3:Y:S04]  /*11770*/  S2R R29, SR_TID.X ;  /* 0x00000000001d7919 */ /* 0x000ee80000002100 */
        /* <DEDUP_REMOVED lines=21> */
[----:B---3--:R-:W-:-:S03]  /*118d0*/  LOP3.LUT R29, R29, 0x1f, RZ, 0xc0, !PT ;  /* 0x0000001f1d1d7812 */ /* 0x008fc600078ec0ff */
[----:B------:R2:W-:Y:S04]  /*118e0*/  STL [R1+0x8d0], RZ ;  /* 0x0008d0ff01007387 */ /* 0x0005e80000100800 */
[----:B------:R2:W-:Y:S04]  /*118f0*/  STL [R1+0x8d4], RZ ;  /* 0x0008d4ff01007387 */ /* 0x0005e80000100800 */
[----:B------:R2:W-:Y:S04]  /*11900*/  STL [R1+0x8d8], RZ ;  /* 0x0008d8ff01007387 */ /* 0x0005e80000100800 */
[----:B------:R2:W-:Y:S04]  /*11910*/  STL [R1+0x8dc], RZ ;  /* 0x0008dcff01007387 */ /* 0x0005e80000100800 */
[----:B------:R2:W-:Y:S01]  /*11920*/  STL [R1+0x8c0], RZ ;  /* 0x0008c0ff01007387 */ /* 0x0005e20000100800 */
[----:B0-----:R-:W-:-:S03]  /*11930*/  IMAD.SHL.U32 R3, R29, 0x2, RZ ;  /* 0x000000021d037824 */ /* 0x001fc600078e00ff */
[----:B------:R2:W-:Y:S01]  /*11940*/  STL [R1+0x8c4], RZ ;  /* 0x0008c4ff01007387 */ /* 0x0005e20000100800 */
[----:B------:R-:W-:-:S03]  /*11950*/  IMAD.MOV.U32 R29, RZ, RZ, c[0x0][0x18c] ;  /* 0x00006300ff1d7624 */ /* 0x000fc600078e00ff */
[----:B------:R2:W-:Y:S04]  /*11960*/  STL [R1+0x8c8], RZ ;  /* 0x0008c8ff01007387 */ /* 0x0005e80000100800 */
[----:B------:R2:W-:Y:S04]  /*11970*/  STL [R1+0x8cc], RZ ;  /* 0x0008ccff01007387 */ /* 0x0005e80000100800 */
[----:B------:R2:W-:Y:S04]  /*11980*/  STL [R1+0x8b0], RZ ;  /* 0x0008b0ff01007387 */ /* 0x0005e80000100800 */
[----:B------:R2:W-:Y:S04]  /*11990*/  STL [R1+0x8b4], RZ ;  /* 0x0008b4ff01007387 */ /* 0x0005e80000100800 */
[----:B------:R2:W-:Y:S01]  /*119a0*/  STL [R1+0x8b8], RZ ;  /* 0x0008b8ff01007387 */ /* 0x0005e20000100800 */
[----:B------:R-:W-:-:S03]  /*119b0*/  IMAD.SHL.U32 R4, R29, 0x40, RZ ;  /* 0x000000401d047824 */ /* 0x000fc600078e00ff */
[----:B------:R2:W-:Y:S04]  /*119c0*/  STL [R1+0x8bc], RZ ;  /* 0x0008bcff01007387 */ /* 0x0005e80000100800 */
[----:B------:R2:W-:Y:S04]  /*119d0*/  STL [R1+0x8a0], RZ ;  /* 0x0008a0ff01007387 */ /* 0x0005e80000100800 */
[----:B------:R2:W-:Y:S04]  /*119e0*/  STL [R1+0x8a4], RZ ;  /* 0x0008a4ff01007387 */ /* 0x0005e80000100800 */
[----:B------:R2:W-:Y:S04]  /*119f0*/  STL [R1+0x8a8], RZ ;  /* 0x0008a8ff01007387 */ /* 0x0005e80000100800 */
[----:B------:R2:W-:Y:S04]  /*11a00*/  STL [R1+0x8ac], RZ ;  /* 0x0008acff01007387 */ /* 0x0005e80000100800 */
[----:B------:R-:W0:Y:S04]  /*11a10*/  S2R R29, SR_TID.X ;  /* 0x00000000001d7919 */ /* 0x000e280000002100 */
        /* <DEDUP_REMOVED lines=21> */
[----:B0-----:R-:W-:-:S03]  /*11b70*/  LOP3.LUT R29, R29, 0x7, RZ, 0xc0, !PT ;  /* 0x000000071d1d7812 */ /* 0x001fc600078ec0ff */
[----:B------:R2:W-:Y:S04]  /*11b80*/  STL [R1+0x5b0], RZ ;  /* 0x0005b0ff01007387 */ /* 0x0005e80000100800 */
[----:B------:R2:W-:Y:S04]  /*11b90*/  STL [R1+0x5b4], RZ ;  /* 0x0005b4ff01007387 */ /* 0x0005e80000100800 */
[----:B------:R2:W-:Y:S04]  /*11ba0*/  STL [R1+0x5b8], RZ ;  /* 0x0005b8ff01007387 */ /* 0x0005e80000100800 */
[----:B------:R2:W-:Y:S04]  /*11bb0*/  STL [R1+0x5bc], RZ ;  /* 0x0005bcff01007387 */ /* 0x0005e80000100800 */
[----:B------:R2:W-:Y:S01]  /*11bc0*/  STL [R1+0x5a0], RZ ;  /* 0x0005a0ff01007387 */ /* 0x0005e20000100800 */
[----:B------:R-:W-:-:S03]  /*11bd0*/  IMAD R29, R29, 0x210, RZ ;  /* 0x000002101d1d7824 */ /* 0x000fc600078e02ff */
[----:B------:R2:W-:Y:S01]  /*11be0*/  STL [R1+0x5a4], RZ ;  /* 0x0005a4ff01007387 */ /* 0x0005e20000100800 */
[----:B---3--:R-:W-:-:S03]  /*11bf0*/  IMAD.SHL.U32 R31, R31, 0x2, RZ ;  /* 0x000000021f1f7824 */ /* 0x008fc600078e00ff */
[----:B------:R2:W-:Y:S04]  /*11c00*/  STL [R1+0x5a8], RZ ;  /* 0x0005a8ff01007387 */ /* 0x0005e80000100800 */
[----:B------:R2:W-:Y:S04]  /*11c10*/  STL [R1+0x5ac], RZ ;  /* 0x0005acff01007387 */ /* 0x0005e80000100800 */
[----:B------:R2:W-:Y:S04]  /*11c20*/  STL [R1+0x590], RZ ;  /* 0x000590ff01007387 */ /* 0x0005e80000100800 */
[----:B------:R2:W-:Y:S01]  /*11c30*/  STL [R1+0x594], RZ ;  /* 0x000594ff01007387 */ /* 0x0005e20000100800 */
[----:B------:R-:W-:-:S03]  /*11c40*/  LOP3.LUT R29, R29, 0x10, R31, 0x78, !PT ;  /* 0x000000101d1d7812 */ /* 0x000fc600078e781f */
[----:B------:R2:W-:Y:S04]  /*11c50*/  STL [R1+0x598], RZ ;  /* 0x000598ff01007387 */ /* 0x0005e80000100800 */
[----:B------:R2:W-:Y:S04]  /*11c60*/  STL [R1+0x59c], RZ ;  /* 0x00059cff01007387 */ /* 0x0005e80000100800 */
[----:B------:R2:W-:Y:S04]  /*11c70*/  STL [R1+0x130], RZ ;  /* 0x000130ff01007387 */ /* 0x0005e80000100800 */
[----:B------:R2:W-:Y:S01]  /*11c80*/  STL [R1+0x134], RZ ;  /* 0x000134ff01007387 */ /* 0x0005e20000100800 */
[----:B-1----:R-:W-:-:S03]  /*11c90*/  LOP3.LUT R5, R29, 0x1000, R5, 0xf8, !PT ;  /* 0x000010001d057812 */ /* 0x002fc600078ef805 */
        /* <DEDUP_REMOVED lines=87> */
[----:B------:R-:W-:-:S03]  /*12210*/  IMAD.MOV.U32 R33, RZ, RZ, 0x3f ;  /* 0x0000003fff217424 */ /* 0x000fc600078e00ff */
[----:B------:R2:W-:Y:S04]  /*12220*/  STL [R1+0x85c], RZ ;  /* 0x00085cff01007387 */ /* 0x0005e80000100800 */
[----:B------:R2:W-:Y:S04]  /*12230*/  STL [R1+0x830], RZ ;  /* 0x000830ff01007387 */ /* 0x0005e80000100800 */
[----:B------:R2:W-:Y:S01]  /*12240*/  STL [R1+0x834], RZ ;  /* 0x000834ff01007387 */ /* 0x0005e20000100800 */
[----:B0-----:R-:W-:-:S03]  /*12250*/  LOP3.LUT R29, R29, 0x7, RZ, 0xc0, !PT ;  /* 0x000000071d1d7812 */ /* 0x001fc600078ec0ff */
[----:B------:R2:W-:Y:S04]  /*12260*/  STL [R1+0x838], RZ ;  /* 0x000838ff01007387 */ /* 0x0005e80000100800 */
[----:B------:R2:W-:Y:S01]  /*12270*/  STL [R1+0x83c], RZ ;  /* 0x00083cff01007387 */ /* 0x0005e20000100800 */
[----:B------:R-:W-:-:S03]  /*12280*/  IADD3 R33, R33, c[0x0][0x180], RZ ;  /* 0x0000600021217a10 */ /* 0x000fc60007ffe0ff */
[----:B------:R2:W-:Y:S04]  /*12290*/  STL [R1+0x820], RZ ;  /* 0x000820ff01007387 */ /* 0x0005e80000100800 */
[----:B------:R2:W-:Y:S04]  /*122a0*/  STL [R1+0x824], RZ ;  /* 0x000824ff01007387 */ /* 0x0005e80000100800 */
[----:B------:R2:W-:Y:S01]  /*122b0*/  STL [R1+0x828], RZ ;  /* 0x000828ff01007387 */ /* 0x0005e20000100800 */
[----:B------:R-:W-:-:S03]  /*122c0*/  IMAD R29, R29, 0x90, RZ ;  /* 0x000000901d1d7824 */ /* 0x000fc600078e02ff */
[----:B------:R2:W-:Y:S01]  /*122d0*/  STL [R1+0x82c], RZ ;  /* 0x00082cff01007387 */ /* 0x0005e20000100800 */
[----:B------:R-:W-:-:S03]  /*122e0*/  IMAD.SHL.U32 R28, R28, 0x2, RZ ;  /* 0x000000021c1c7824 */ /* 0x000fc600078e00ff */
[----:B------:R2:W-:Y:S01]  /*122f0*/  STL [R1+0x7b0], RZ ;  /* 0x0007b0ff01007387 */ /* 0x0005e20000100800 */
[----:B------:R-:W-:-:S03]  /*12300*/  SHF.R.S32.HI R30, RZ, 0x1f, R33 ;  /* 0x0000001fff1e7819 */ /* 0x000fc60000011421 */
[----:B------:R2:W-:Y:S01]  /*12310*/  STL [R1+0x7b4], RZ ;  /* 0x0007b4ff01007387 */ /* 0x0005e20000100800 */
[----:B------:R-:W-:-:S03]  /*12320*/  SHF.R.S32.HI R2, RZ, 0x1f, R4 ;  /* 0x0000001fff027819 */ /* 0x000fc60000011404 */
[----:B------:R2:W-:Y:S04]  /*12330*/  STL [R1+0x7b8], RZ ;  /* 0x0007b8ff01007387 */ /* 0x0005e80000100800 */
[----:B------:R2:W-:Y:S01]  /*12340*/  STL [R1+0x7bc], RZ ;  /* 0x0007bcff01007387 */ /* 0x0005e20000100800 */
[----:B------:R-:W-:-:S03]  /*12350*/  LEA.HI R30, R30, R33, RZ, 0x6 ;  /* 0x000000211e1e7211 */ /* 0x000fc600078f30ff */
[----:B------:R2:W-:Y:S01]  /*12360*/  STL [R1+0x7c0], RZ ;  /* 0x0007c0ff01007387 */ /* 0x0005e20000100800 */
[----:B------:R-:W-:-:S03]  /*12370*/  LOP3.LUT R29, R29, 0x30, R28, 0x78, !PT ;  /* 0x000000301d1d7812 */ /* 0x000fc600078e781c */
[----:B------:R2:W-:Y:S01]  /*12380*/  STL [R1+0x7c4], RZ ;  /* 0x0007c4ff01007387 */ /* 0x0005e20000100800 */
[----:B------:R-:W-:-:S03]  /*12390*/  SHF.L.U64.HI R2, R4, 0x1, R2 ;  /* 0x0000000104027819 */ /* 0x000fc60000010202 */
[----:B------:R2:W-:Y:S01]  /*123a0*/  STL [R1+0x7c8], RZ ;  /* 0x0007c8ff01007387 */ /* 0x0005e20000100800 */
[----:B------:R-:W-:-:S03]  /*123b0*/  LOP3.LUT R4, R3, 0x10, RZ, 0x3c, !PT ;  /* 0x0000001003047812 */ /* 0x000fc600078e3cff */
[----:B------:R2:W-:Y:S01]  /*123c0*/  STL [R1+0x7cc], RZ ;  /* 0x0007ccff01007387 */ /* 0x0005e20000100800 */
[----:B------:R-:W-:-:S03]  /*123d0*/  LOP3.LUT R7, R3, 0x20, RZ, 0x3c, !PT ;  /* 0x0000002003077812 */ /* 0x000fc600078e3cff */
[----:B------:R2:W-:Y:S01]  /*123e0*/  STL [R1+0x7e0], RZ ;  /* 0x0007e0ff01007387 */ /* 0x0005e20000100800 */
[----:B------:R-:W-:-:S03]  /*123f0*/  SHF.R.S32.HI R6, RZ, 0x6, R30 ;  /* 0x00000006ff067819 */ /* 0x000fc6000001141e */
[----:B------:R2:W-:Y:S01]  /*12400*/  STL [R1+0x7e4], RZ ;  /* 0x0007e4ff01007387 */ /* 0x0005e20000100800 */
[----:B------:R-:W-:Y:S02]  /*12410*/  LOP3.LUT R4, R29, 0x40, RZ, 0x3c, !PT ;  /* 0x000000401d047812 */ /* 0x000fe400078e3cff */
[----:B------:R-:W-:Y:S01]  /*12420*/  LOP3.LUT R7, R5, 0x20, RZ, 0x3c, !PT ;  /* 0x0000002005077812 */ /* 0x000fe200078e3cff */
[----:B------:R2:W-:Y:S01]  /*12430*/  STL [R1+0x7e8], RZ ;  /* 0x0007e8ff01007387 */ /* 0x0005e20000100800 */
[----:B------:R-:W-:Y:S02]  /*12440*/  LOP3.LUT R6, R3, 0x30, RZ, 0x3c, !PT ;  /* 0x0000003003067812 */ /* 0x000fe400078e3cff */
[C---:B------:R-:W-:Y:S01]  /*12450*/  LOP3.LUT R4, R5.reuse, 0x60, RZ, 0x3c, !PT ;  /* 0x0000006005047812 */ /* 0x040fe200078e3cff */
[----:B------:R2:W-:Y:S01]  /*12460*/  STL [R1+0x7ec], RZ ;  /* 0x0007ecff01007387 */ /* 0x0005e20000100800 */
[----:B------:R-:W-:-:S03]  /*12470*/  LOP3.LUT R6, R5, 0x40, RZ, 0x3c, !PT ;  /* 0x0000004005067812 */ /* 0x000fc600078e3cff */
[----:B------:R2:W-:Y:S04]  /*12480*/  STL [R1+0x7d0], RZ ;  /* 0x0007d0ff01007387 */ /* 0x0005e80000100800 */
[----:B------:R2:W-:Y:S04]  /*12490*/  STL [R1+0x7d4], RZ ;  /* 0x0007d4ff01007387 */ /* 0x0005e80000100800 */
[----:B------:R2:W-:Y:S04]  /*124a0*/  STL [R1+0x7d8], RZ ;  /* 0x0007d8ff01007387 */ /* 0x0005e80000100800 */
[----:B------:R2:W-:Y:S04]  /*124b0*/  STL [R1+0x7dc], RZ ;  /* 0x0007dcff01007387 */ /* 0x0005e80000100800 */
[----:B------:R2:W-:Y:S04]  /*124c0*/  STL [R1+0xcbc], R7 ;  /* 0x000cbc0701007387 */ /* 0x0005e80000100800 */
[----:B------:R2:W-:Y:S04]  /*124d0*/  STL [R1+0xcb4], R4 ;  /* 0x000cb40401007387 */ /* 0x0005e80000100800 */
[----:B------:R2:W-:Y:S01]  /*124e0*/  STL [R1+0xcb8], R6 ;  /* 0x000cb80601007387 */ /* 0x0005e20000100800 */
[----:B------:R-:W-:-:S05]  /*124f0*/  IMAD.SHL.U32 R11, R11, 0x40, RZ ;  /* 0x000000400b0b7824 */ /* 0x000fca00078e00ff */
[----:B------:R-:W-:Y:S01]  /*12500*/  SHF.R.S32.HI R0, RZ, 0x1f, R11 ;  /* 0x0000001fff007819 */ /* 0x000fe2000001140b */
[----:B------:R-:W-:-:S03]  /*12510*/  IMAD.SHL.U32 R60, R11, 0x2, RZ ;  /* 0x000000020b3c7824 */ /* 0x000fc600078e00ff */
[----:B--2---:R-:W-:Y:S02]  /*12520*/  SHF.L.U64.HI R0, R11, 0x1, R0 ;  /* 0x000000010b007819 */ /* 0x004fe40000010200 */
.L_x_3:
[----:B0-----:R-:W2:Y:S04]  /*12530*/  LDL.64 R6, [R1+0xcf8] ;  /* 0x000cf80001067983 */ /* 0x001ea80000100a00 */
[----:B--2---:R0:W-:Y:S04]  /*12540*/  STL [R1+0x3e78], R7 ;  /* 0x003e780701007387 */ /* 0x0041e80000100800 */
[----:B0-----:R-:W2:Y:S01]  /*12550*/  LDL R7, [R1+0xf8c] ;  /* 0x000f8c0001077983 */ /* 0x001ea20000100800 */
[----:B------:R-:W-:-:S03]  /*12560*/  IMAD.MOV.U32 R4, RZ, RZ, -0x40 ;  /* 0xffffffc0ff047424 */ /* 0x000fc600078e00ff */
        /* <DEDUP_REMOVED lines=74> */
[----:B------:R-:W-:Y:S01]  /*12a10*/  STL [R1+0x3b10], R9 ;  /* 0x003b100901007387 */ /* 0x000fe20000100800 */
[----:B--2---:R-:W-:-:S03]  /*12a20*/  IMAD R4, R7, R4, c[0x0][0x180] ;  /* 0x0000600007047624 */ /* 0x004fc600078e0204 */
        /* <DEDUP_REMOVED lines=300> */
[----:B-----5:R-:W-:Y:S04]  /*13cf0*/  STL [R1+0x3898], R61 ;  /* 0x0038983d01007387 */ /* 0x020fe80000100800 */
        /* <DEDUP_REMOVED lines=58> */
[----:B------:R-:W2:Y:S01]  /*140a0*/  LDL.LU R7, [R1+0x3e78] ;  /* 0x003e780001077983 */ /* 0x000ea20000300800 */
[----:B------:R-:W-:-:S02]  /*140b0*/  ISETP.GT.AND P0, PT, R4, RZ, PT ;  /* 0x000000ff0400720c */ /* 0x000fc40003f04270 */
[----:B0-----:R-:W-:Y:S02]  /*140c0*/  PRMT R8, RZ, 0x7610, R8 ;  /* 0x00007610ff087816 */ /* 0x001fe40000000008 */
[----:B------:R-:W-:Y:S02]  /*140d0*/  PRMT R9, RZ, 0x7610, R9 ;  /* 0x00007610ff097816 */ /* 0x000fe40000000009 */
[----:B------:R-:W-:-:S07]  /*140e0*/  PRMT R18, RZ, 0x7610, R18 ;  /* 0x00007610ff127816 */ /* 0x000fce0000000012 */
[----:B--2---:R-:W2:Y:S04]  /*140f0*/  @P0 LDG.E.U16 R8, [R6.64] ;  /* 0x0000000406080981 */ /* 0x004ea8000c1e1500 */
[----:B--2---:R0:W-:Y:S04]  /*14100*/  STL [R1+0xf40], R8 ;  /* 0x000f400801007387 */ /* 0x0041e80000100800 */
[----:B0-----:R-:W2:Y:S04]  /*14110*/  LDL.LU R8, [R1+0x3e74] ;  /* 0x003e740001087983 */ /* 0x001ea80000300800 */
[----:B------:R-:W3:Y:S04]  /*14120*/  LDL.64 R6, [R1+0xcf0] ;  /* 0x000cf00001067983 */ /* 0x000ee80000100a00 */
[----:B---3--:R-:W3:Y:S04]  /*14130*/  @P0 LDG.E.U16 R9, [R6.64] ;  /* 0x0000000406090981 */ /* 0x008ee8000c1e1500 */
[----:B---3--:R0:W-:Y:S04]  /*14140*/  STL [R1+0xf3c], R9 ;  /* 0x000f3c0901007387 */ /* 0x0081e80000100800 */
[----:B0-----:R-:W3:Y:S04]  /*14150*/  LDL.LU R9, [R1+0x3e70] ;  /* 0x003e700001097983 */ /* 0x001ee80000300800 */
[----:B------:R-:W4:Y:S01]  /*14160*/  LDL.64 R6, [R1+0xce8] ;  /* 0x000ce80001067983 */ /* 0x000f220000100a00 */
[----:B---3--:R-:W-:-:S03]  /*14170*/  PRMT R9, RZ, 0x7610, R9 ;  /* 0x00007610ff097816 */ /* 0x008fc60000000009 */
[----:B----4-:R-:W3:Y:S04]  /*14180*/  @P0 LDG.E.U16 R18, [R6.64] ;  /* 0x0000000406120981 */ /* 0x010ee8000c1e1500 */
        /* <DEDUP_REMOVED lines=8> */
[----:B------:R-:W-:-:S02]  /*14210*/  ISETP.GT.AND P1, PT, R4, 0x1, PT ;  /* 0x000000010400780c */ /* 0x000fc40003f24270 */
[----:B---3--:R-:W-:Y:S01]  /*14220*/  PRMT R9, RZ, 0x7610, R9 ;  /* 0x00007610ff097816 */ /* 0x008fe20000000009 */
        /* <DEDUP_REMOVED lines=18> */
[----:B------:R-:W4:Y:S04]  /*14350*/  LDL R6, [R1+0x1e64] ;  /* 0x001e640001067983 */ /* 0x000f280000100800 */
[----:B------:R-:W4:Y:S01]  /*14360*/  LDL R7, [R1+0x1e68] ;  /* 0x001e680001077983 */ /* 0x000f220000100800 */
[----:B---3--:R-:W-:-:S02]  /*14370*/  PRMT R9, RZ, 0x7610, R9 ;  /* 0x00007610ff097816 */ /* 0x008fc40000000009 */
[----:B----4-:R-:W-:-:S04]  /*14380*/  @P1 LOP3.LUT R7, R7, R6, RZ, 0x3c, !PT ;  /* 0x0000000607071212 */ /* 0x010fc800078e3cff */
[----:B------:R-:W-:-:S04]  /*14390*/  @P1 LOP3.LUT R6, R7, R6, RZ, 0x3c, !PT ;  /* 0x0000000607061212 */ /* 0x000fc800078e3cff */
[----:B------:R-:W-:-:S05]  /*143a0*/  @P1 LOP3.LUT R7, R7, R6, RZ, 0x3c, !PT ;  /* 0x0000000607071212 */ /* 0x000fca00078e3cff */
[----:B------:R-:W3:Y:S04]  /*143b0*/  @P1 LDG.E.U16 R18, [R6.64] ;  /* 0x0000000406121981 */ /* 0x000ee8000c1e1500 */
        /* <DEDUP_REMOVED lines=31> */
[----:B------:R-:W-:-:S02]  /*145b0*/  ISETP.GT.AND P0, PT, R4, 0x2, PT ;  /* 0x000000020400780c */ /* 0x000fc40003f04270 */
[----:B---3--:R-:W-:Y:S02]  /*145c0*/  PRMT R9, RZ, 0x7610, R9 ;  /* 0x00007610ff097816 */ /* 0x008fe40000000009 */
        /* <DEDUP_REMOVED lines=436> */
[----:B------:R-:W-:-:S02]  /*16110*/  PRMT R2, RZ, 0x7610, R2 ;  /* 0x00007610ff027816 */ /* 0x000fc40000000002 */
[----:B------:R-:W-:Y:S02]  /*16120*/  ISETP.GT.AND P0, PT, R4, 0x8, PT ;  /* 0x000000080400780c */ /* 0x000fe40003f04270 */
        /* <DEDUP_REMOVED lines=8> */
[----:B------:R-:W4:Y:S02]  /*161b0*/  LDL R7, [R1+0x1cc0] ;  /* 0x001cc00001077983 */ /* 0x000f240000100800 */
[----:B----4-:R-:W-:-:S04]  /*161c0*/  @P1 LOP3.LUT R7, R7, R6, RZ, 0x3c, !PT ;  /* 0x0000000607071212 */ /* 0x010fc800078e3cff */
[----:B------:R-:W-:-:S04]  /*161d0*/  @P1 LOP3.LUT R6, R7, R6, RZ, 0x3c, !PT ;  /* 0x0000000607061212 */ /* 0x000fc800078e3cff */
[----:B------:R-:W-:-:S05]  /*161e0*/  @P1 LOP3.LUT R7, R7, R6, RZ, 0x3c, !PT ;  /* 0x0000000607071212 */ /* 0x000fca00078e3cff */
[----:B------:R-:W4:Y:S04]  /*161f0*/  @P1 LDG.E.U16 R9, [R6.64] ;  /* 0x0000000406091981 */ /* 0x000f28000c1e1500 */
[----:B----4-:R0:W-:Y:S04]  /*16200*/  STL [R1+0xe0c], R9 ;  /* 0x000e0c0901007387 */ /* 0x0101e80000100800 */
[----:B0-----:R-:W4:Y:S04]  /*16210*/  LDL.LU R9, [R1+0x3d80] ;  /* 0x003d800001097983 */ /* 0x001f280000300800 */
[----:B------:R-:W2:Y:S04]  /*16220*/  LDL R6, [R1+0x1cb4] ;  /* 0x001cb40001067983 */ /* 0x000ea80000100800 */
[----:B------:R-:W2:Y:S01]  /*16230*/  LDL R7, [R1+0x1cb8] ;  /* 0x001cb80001077983 */ /* 0x000ea20000100800 */
[----:B---3--:R-:W-:-:S02]  /*16240*/  PRMT R18, RZ, 0x7610, R18 ;  /* 0x00007610ff127816 */ /* 0x008fc40000000012 */
[----:B--2---:R-:W-:-:S04]  /*16250*/  @P1 LOP3.LUT R7, R7, R6, RZ, 0x3c, !PT ;  /* 0x0000000607071212 */ /* 0x004fc800078e3cff */
[----:B------:R-:W-:-:S04]  /*16260*/  @P1 LOP3.LUT R6, R7, R6, RZ, 0x3c, !PT ;  /* 0x0000000607061212 */ /* 0x000fc800078e3cff */
[----:B------:R-:W-:-:S05]  /*16270*/  @P1 LOP3.LUT R7, R7, R6, RZ, 0x3c, !PT ;  /* 0x0000000607071212 */ /* 0x000fca00078e3cff */
[----:B------:R0:W2:Y:S04]  /*16280*/  @P1 LDG.E.U16 R2, [R6.64] ;  /* 0x0000000406021981 */ /* 0x0000a8000c1e1500 */
[----:B0-----:R-:W3:Y:S04]  /*16290*/  LDL R6, [R1+0x1cac] ;  /* 0x001cac0001067983 */ /* 0x001ee80000100800 */
[----:B------:R-:W3:Y:S01]  /*162a0*/  LDL R7, [R1+0x1cb0] ;  /* 0x001cb00001077983 */ /* 0x000ee20000100800 */
[----:B----4-:R-:W-:-:S03]  /*162b0*/  PRMT R9, RZ, 0x7610, R9 ;  /* 0x00007610ff097816 */ /* 0x010fc60000000009 */
[----:B--2---:R-:W-:Y:S01]  /*162c0*/  STL [R1+0x3744], R2 ;  /* 0x0037440201007387 */ /* 0x004fe20000100800 */
[----:B---3--:R-:W-:-:S04]  /*162d0*/  @P1 LOP3.LUT R7, R7, R6, RZ, 0x3c, !PT ;  /* 0x0000000607071212 */ /* 0x008fc800078e3cff */
[----:B------:R-:W-:-:S04]  /*162e0*/  @P1 LOP3.LUT R6, R7, R6, RZ, 0x3c, !PT ;  /* 0x0000000607061212 */ /* 0x000fc800078e3cff */
[----:B------:R-:W-:-:S05]  /*162f0*/  @P1 LOP3.LUT R7, R7, R6, RZ, 0x3c, !PT ;  /* 0x0000000607071212 */ /* 0x000fca00078e3cff */
[----:B------:R-:W2:Y:S04]  /*16300*/  @P1 LDG.E.U16 R18, [R6.64] ;  /* 0x0000000406121981 */ /* 0x000ea8000c1e1500 */
[----:B--2---:R0:W-:Y:S04]  /*16310*/  STL [R1+0xe04], R18 ;  /* 0x000e041201007387 */ /* 0x0041e80000100800 */
[----:B0-----:R-:W2:Y:S04]  /*16320*/  LDL.LU R18, [R1+0x3d7c] ;  /* 0x003d7c0001127983 */ /* 0x001ea80000300800 */
[----:B------:R-:W3:Y:S04]  /*16330*/  LDL R6, [R1+0x1ca4] ;  /* 0x001ca40001067983 */ /* 0x000ee80000100800 */
[----:B------:R-:W3:Y:S01]  /*16340*/  LDL R7, [R1+0x1ca8] ;  /* 0x001ca80001077983 */ /* 0x000ee20000100800 */
[----:B--2---:R-:W-:-:S02]  /*16350*/  PRMT R18, RZ, 0x7610, R18 ;  /* 0x00007610ff127816 */ /* 0x004fc40000000012 */
        /* <DEDUP_REMOVED lines=35> */
[----:B------:R-:W-:-:S02]  /*16590*/  ISETP.GT.AND P1, PT, R4, 0x9, PT ;  /* 0x000000090400780c */ /* 0x000fc40003f24270 */
[----:B--2---:R-:W-:Y:S02]  /*165a0*/  PRMT R18, RZ, 0x7610, R18 ;  /* 0x00007610ff127816 */ /* 0x004fe40000000012 */
        /* <DEDUP_REMOVED lines=798> */
[----:B0-----:R-:W2:Y:S01]  /*19790*/  LDL.LU R18, [R1+0x3c0c] ;  /* 0x003c0c0001127983 */ /* 0x001ea20000300800 */
[----:B------:R-:W3:Y:S02]  /*197a0*/  LDL R6, [R1+0x19c4] ;  /* 0x0019c40001067983 */ /* 0x000ee40000100800 */
        /* <DEDUP_REMOVED lines=1927> */
[----:B------:R-:W-:-:S02]  /*21020*/  PRMT R8, RZ, 0x7610, R8 ;  /* 0x00007610ff087816 */ /* 0x000fc40000000008 */
[----:B---3--:R-:W-:-:S04]  /*21030*/  @P1 LOP3.LUT R7, R7, R6, RZ, 0x3c, !PT ;  /* 0x0000000607071212 */ /* 0x008fc800078e3cff */
[----:B------:R-:W-:-:S04]  /*21040*/  @P1 LOP3.LUT R6, R7, R6, RZ, 0x3c, !PT ;  /* 0x0000000607061212 */ /* 0x000fc800078e3cff */
[----:B------:R-:W-:-:S05]  /*21050*/  @P1 LOP3.LUT R7, R7, R6, RZ, 0x3c, !PT ;  /* 0x0000000607071212 */ /* 0x000fca00078e3cff */
[----:B------:R-:W3:Y:S04]  /*21060*/  @P1 LDG.E.U16 R18, [R6.64] ;  /* 0x0000000406121981 */ /* 0x000ee8000c1e1500 */
[----:B---3--:R0:W-:Y:S04]  /*21070*/  STL [R1+0x1d8], R18 ;  /* 0x0001d81201007387 */ /* 0x0081e80000100800 */
[----:B0-----:R-:W3:Y:S01]  /*21080*/  LDL.LU R18, [R1+0x38bc] ;  /* 0x0038bc0001127983 */ /* 0x001ee20000300800 */
[----:B------:R-:W4:Y:S02]  /*21090*/  LDL R6, [R1+0x1320] ;  /* 0x0013200001067983 */ /* 0x000f240000100800 */
[----:B------:R-:W4:Y:S01]  /*210a0*/  LDL R7, [R1+0x1324] ;  /* 0x0013240001077983 */ /* 0x000f220000100800 */
[----:B------:R-:W-:-:S02]  /*210b0*/  PRMT R14, RZ, 0x7610, R14 ;  /* 0x00007610ff0e7816 */ /* 0x000fc4000000000e */
[----:B----4-:R-:W-:-:S04]  /*210c0*/  @P0 LOP3.LUT R7, R7, R6, RZ, 0x3c, !PT ;  /* 0x0000000607070212 */ /* 0x010fc800078e3cff */
[----:B------:R-:W-:-:S04]  /*210d0*/  @P0 LOP3.LUT R6, R7, R6, RZ, 0x3c, !PT ;  /* 0x0000000607060212 */ /* 0x000fc800078e3cff */
[----:B------:R-:W-:-:S05]  /*210e0*/  @P0 LOP3.LUT R7, R7, R6, RZ, 0x3c, !PT ;  /* 0x0000000607070212 */ /* 0x000fca00078e3cff */
[----:B------:R-:W4:Y:S04]  /*210f0*/  @P0 LDG.E.U16 R8, [R6.64] ;  /* 0x0000000406080981 */ /* 0x000f28000c1e1500 */
[----:B----4-:R0:W-:Y:S04]  /*21100*/  STL [R1+0x1d4], R8 ;  /* 0x0001d40801007387 */ /* 0x0101e80000100800 */
[----:B0-----:R-:W4:Y:S01]  /*21110*/  LDL.LU R8, [R1+0x38b8] ;  /* 0x0038b80001087983 */ /* 0x001f220000300800 */
[----:B------:R-:W2:Y:S02]  /*21120*/  LDL R6, [R1+0x1318] ;  /* 0x0013180001067983 */ /* 0x000ea40000100800 */
[----:B------:R-:W2:Y:S02]  /*21130*/  LDL R7, [R1+0x131c] ;  /* 0x00131c0001077983 */ /* 0x000ea40000100800 */
[----:B--2---:R-:W-:-:S04]  /*21140*/  @P0 LOP3.LUT R7, R7, R6, RZ, 0x3c, !PT ;  /* 0x0000000607070212 */ /* 0x004fc800078e3cff */
[----:B------:R-:W-:-:S04]  /*21150*/  @P0 LOP3.LUT R6, R7, R6, RZ, 0x3c, !PT ;  /* 0x0000000607060212 */ /* 0x000fc800078e3cff */
[----:B------:R-:W-:-:S05]  /*21160*/  @P0 LOP3.LUT R7, R7, R6, RZ, 0x3c, !PT ;  /* 0x0000000607070212 */ /* 0x000fca00078e3cff */
[----:B------:R-:W2:Y:S04]  /*21170*/  @P0 LDG.E.U16 R14, [R6.64] ;  /* 0x00000004060e0981 */ /* 0x000ea8000c1e1500 */
[----:B--2---:R0:W-:Y:S04]  /*21180*/  STL [R1+0x1d0], R14 ;  /* 0x0001d00e01007387 */ /* 0x0041e80000100800 */
[----:B0-----:R-:W2:Y:S01]  /*21190*/  LDL.LU R14, [R1+0x38b4] ;  /* 0x0038b400010e7983 */ /* 0x001ea20000300800 */
[----:B------:R-:W2:Y:S02]  /*211a0*/  LDL R6, [R1+0x1310] ;  /* 0x0013100001067983 */ /* 0x000ea40000100800 */
[----:B------:R-:W2:Y:S01]  /*211b0*/  LDL R7, [R1+0x1314] ;  /* 0x0013140001077983 */ /* 0x000ea20000100800 */
[----:B------:R-:W-:-:S02]  /*211c0*/  PRMT R12, RZ, 0x7610, R12 ;  /* 0x00007610ff0c7816 */ /* 0x000fc4000000000c */
        /* <DEDUP_REMOVED lines=45> */
[----:B------:R-:W-:Y:S02]  /*214a0*/  ISETP.GT.AND P1, PT, R4, 0x2f, PT ;  /* 0x0000002f0400780c */ /* 0x000fe40003f24270 */
        /* <DEDUP_REMOVED lines=377> */
[----:B------:R0:W2:Y:S04]  /*22c40*/  @P0 LDG.E.U16 R9, [R6.64] ;  /* 0x0000000406090981 */ /* 0x0000a8000c1e1500 */
[----:B0-----:R-:W3:Y:S04]  /*22c50*/  LDL R6, [R1+0x1194] ;  /* 0x0011940001067983 */ /* 0x001ee80000100800 */
[----:B------:R-:W3:Y:S01]  /*22c60*/  LDL R7, [R1+0x1198] ;  /* 0x0011980001077983 */ /* 0x000ee20000100800 */
[----:B------:R-:W-:-:S03]  /*22c70*/  PRMT R34, RZ, 0x7610, R34 ;  /* 0x00007610ff227816 */ /* 0x000fc60000000022 */
[----:B--2---:R0:W-:Y:S04]  /*22c80*/  STL [R1+0x44], R9 ;  /* 0x0000440901007387 */ /* 0x0041e80000100800 */
[----:B0-----:R-:W2:Y:S01]  /*22c90*/  LDL R9, [R1+0x1170] ;  /* 0x0011700001097983 */ /* 0x001ea20000100800 */
[----:B---3--:R-:W-:-:S04]  /*22ca0*/  @P0 LOP3.LUT R7, R7, R6, RZ, 0x3c, !PT ;  /* 0x0000000607070212 */ /* 0x008fc800078e3cff */
[----:B------:R-:W-:-:S04]  /*22cb0*/  @P0 LOP3.LUT R6, R7, R6, RZ, 0x3c, !PT ;  /* 0x0000000607060212 */ /* 0x000fc800078e3cff */
[----:B------:R-:W-:-:S05]  /*22cc0*/  @P0 LOP3.LUT R7, R7, R6, RZ, 0x3c, !PT ;  /* 0x0000000607070212 */ /* 0x000fca00078e3cff */
[----:B------:R-:W3:Y:S04]  /*22cd0*/  @P0 LDG.E.U16 R34, [R6.64] ;  /* 0x0000000406220981 */ /* 0x000ee8000c1e1500 */
[----:B---3--:R0:W-:Y:S04]  /*22ce0*/  STL [R1+0x40], R34 ;  /* 0x0000402201007387 */ /* 0x0081e80000100800 */
[----:B0-----:R-:W3:Y:S01]  /*22cf0*/  LDL.LU R34, [R1+0x37f8] ;  /* 0x0037f80001227983 */ /* 0x001ee20000300800 */
        /* <DEDUP_REMOVED lines=33> */
[----:B------:R-:W3:Y:S01]  /*22f10*/  @P0 LDG.E.U16 R40, [R6.64] ;  /* 0x0000000406280981 */ /* 0x000ee2000c1e1500 */
[----:B----4-:R-:W-:-:S03]  /*22f20*/  PRMT R8, RZ, 0x7610, R8 ;  /* 0x00007610ff087816 */ /* 0x010fc60000000008 */
[----:B---3--:R0:W-:Y:S04]  /*22f30*/  STL [R1+0x30], R40 ;  /* 0x0000302801007387 */ /* 0x0081e80000100800 */
[----:B0-----:R-:W3:Y:S01]  /*22f40*/  LDL.LU R40, [R1+0x37ec] ;  /* 0x0037ec0001287983 */ /* 0x001ee20000300800 */
[----:B------:R-:W4:Y:S02]  /*22f50*/  LDL R7, [R1+0x116c] ;  /* 0x00116c0001077983 */ /* 0x000f240000100800 */
[----:B------:R-:W-:Y:S01]  /*22f60*/  @P0 IMAD.MOV.U32 R6, RZ, RZ, R9 ;  /* 0x000000ffff060224 */ /* 0x000fe200078e0009 */
[----:B------:R-:W-:Y:S01]  /*22f70*/  PRMT R14, RZ, 0x7610, R14 ;  /* 0x00007610ff0e7816 */ /* 0x000fe2000000000e */
[----:B------:R-:W2:Y:S04]  /*22f80*/  LDL R9, [R1+0x1144] ;  /* 0x0011440001097983 */ /* 0x000ea80000100800 */
[----:B----4-:R0:W4:Y:S04]  /*22f90*/  @P0 LDG.E.U16 R8, [R6.64] ;  /* 0x0000000406080981 */ /* 0x010128000c1e1500 */
[----:B0-----:R-:W2:Y:S04]  /*22fa0*/  LDL R6, [R1+0x1164] ;  /* 0x0011640001067983 */ /* 0x001ea80000100800 */
[----:B------:R-:W2:Y:S02]  /*22fb0*/  LDL R7, [R1+0x1168] ;  /* 0x0011680001077983 */ /* 0x000ea40000100800 */
[----:B--2---:R-:W-:-:S04]  /*22fc0*/  @P0 LOP3.LUT R7, R7, R6, RZ, 0x3c, !PT ;  /* 0x0000000607070212 */ /* 0x004fc800078e3cff */
[----:B------:R-:W-:-:S04]  /*22fd0*/  @P0 LOP3.LUT R6, R7, R6, RZ, 0x3c, !PT ;  /* 0x0000000607060212 */ /* 0x000fc800078e3cff */
[----:B------:R-:W-:Y:S01]  /*22fe0*/  @P0 LOP3.LUT R7, R7, R6, RZ, 0x3c, !PT ;  /* 0x0000000607070212 */ /* 0x000fe200078e3cff */
[----:B----4-:R0:W-:Y:S04]  /*22ff0*/  STL [R1+0x2c], R8 ;  /* 0x00002c0801007387 */ /* 0x0101e80000100800 */
[----:B------:R1:W2:Y:S01]  /*23000*/  @P0 LDG.E.U16 R14, [R6.64] ;  /* 0x00000004060e0981 */ /* 0x0002a2000c1e1500 */
[----:B------:R-:W-:Y:S02]  /*23010*/  ISETP.GT.AND P1, PT, R4, 0x35, PT ;  /* 0x000000350400780c */ /* 0x000fe40003f24270 */
[----:B------:R-:W-:Y:S01]  /*23020*/  PRMT R42, RZ, 0x7610, R42 ;  /* 0x00007610ff2a7816 */ /* 0x000fe2000000002a */
[----:B0-----:R-:W4:Y:S04]  /*23030*/  LDL R8, [R1+0x1148] ;  /* 0x0011480001087983 */ /* 0x001f280000100800 */
[----:B-1----:R-:W2:Y:S04]  /*23040*/  LDL R6, [R1+0x115c] ;  /* 0x00115c0001067983 */ /* 0x002ea80000100800 */
[----:B------:R-:W2:Y:S02]  /*23050*/  LDL R7, [R1+0x1160] ;  /* 0x0011600001077983 */ /* 0x000ea40000100800 */
[----:B--2---:R-:W-:-:S04]  /*23060*/  @P1 LOP3.LUT R7, R7, R6, RZ, 0x3c, !PT ;  /* 0x0000000607071212 */ /* 0x004fc800078e3cff */
[----:B------:R-:W-:-:S04]  /*23070*/  @P1 LOP3.LUT R6, R7, R6, RZ, 0x3c, !PT ;  /* 0x0000000607061212 */ /* 0x000fc800078e3cff */
[----:B------:R-:W-:-:S05]  /*23080*/  @P1 LOP3.LUT R7, R7, R6, RZ, 0x3c, !PT ;  /* 0x0000000607071212 */ /* 0x000fca00078e3cff */
[----:B------:R-:W2:Y:S04]  /*23090*/  @P1 LDG.E.U16 R42, [R6.64] ;  /* 0x00000004062a1981 */ /* 0x000ea8000c1e1500 */
[----:B------:R0:W-:Y:S04]  /*230a0*/  STL [R1+0x28], R14 ;  /* 0x0000280e01007387 */ /* 0x0001e80000100800 */
[----:B0-----:R-:W3:Y:S04]  /*230b0*/  LDL R14, [R1+0x1140] ;  /* 0x00114000010e7983 */ /* 0x001ee80000100800 */
[----:B--2---:R0:W-:Y:S04]  /*230c0*/  STL [R1+0x24], R42 ;  /* 0x0000242a01007387 */ /* 0x0041e80000100800 */
[----:B0-----:R-:W2:Y:S01]  /*230d0*/  LDL.LU R42, [R1+0x37e8] ;  /* 0x0037e800012a7983 */ /* 0x001ea20000300800 */
[----:B------:R-:W2:Y:S01]  /*230e0*/  LDL R7, [R1+0x1154] ;  /* 0x0011540001077983 */ /* 0x000ea20000100800 */
[----:B------:R-:W-:Y:S01]  /*230f0*/  PRMT R12, RZ, 0x7610, R12 ;  /* 0x00007610ff0c7816 */ /* 0x000fe2000000000c */
[----:B------:R-:W-:Y:S01]  /*23100*/  @P1 IMAD.MOV.U32 R6, RZ, RZ, R18 ;  /* 0x000000ffff061224 */ /* 0x000fe200078e0012 */
[----:B------:R-:W-:-:S02]  /*23110*/  PRMT R44, RZ, 0x7610, R44 ;  /* 0x00007610ff2c7816 */ /* 0x000fc4000000002c */
[----:B------:R-:W-:Y:S01]  /*23120*/  PRMT R3, RZ, 0x7610, R3 ;  /* 0x00007610ff037816 */ /* 0x000fe20000000003 */
[----:B------:R-:W3:Y:S04]  /*23130*/  LDL R18, [R1+0x112c] ;  /* 0x00112c0001127983 */ /* 0x000ee80000100800 */
[----:B--2---:R0:W2:Y:S04]  /*23140*/  @P1 LDG.E.U16 R12, [R6.64] ;  /* 0x00000004060c1981 */ /* 0x0040a8000c1e1500 */
[----:B0-----:R-:W2:Y:S04]  /*23150*/  LDL R6, [R1+0x114c] ;  /* 0x00114c0001067983 */ /* 0x001ea80000100800 */
[----:B------:R-:W2:Y:S02]  /*23160*/  LDL R7, [R1+0x1150] ;  /* 0x0011500001077983 */ /* 0x000ea40000100800 */
[----:B--2---:R-:W-:-:S04]  /*23170*/  @P1 LOP3.LUT R7, R7, R6, RZ, 0x3c, !PT ;  /* 0x0000000607071212 */ /* 0x004fc800078e3cff */
[----:B------:R-:W-:-:S04]  /*23180*/  @P1 LOP3.LUT R6, R7, R6, RZ, 0x3c, !PT ;  /* 0x0000000607061212 */ /* 0x000fc800078e3cff */
[----:B------:R-:W-:-:S05]  /*23190*/  @P1 LOP3.LUT R7, R7, R6, RZ, 0x3c, !PT ;  /* 0x0000000607071212 */ /* 0x000fca00078e3cff */
[----:B------:R4:W2:Y:S02]  /*231a0*/  @P1 LDG.E.U16 R44, [R6.64] ;  /* 0x00000004062c1981 */ /* 0x0008a4000c1e1500 */
[----:B----4-:R-:W-:Y:S02]  /*231b0*/  @P1 IMAD.MOV.U32 R6, RZ, RZ, R8 ;  /* 0x000000ffff061224 */ /* 0x010fe400078e0008 */
[----:B------:R-:W-:-:S05]  /*231c0*/  @P1 IMAD.MOV.U32 R7, RZ, RZ, R9 ;  /* 0x000000ffff071224 */ /* 0x000fca00078e0009 */
[----:B------:R-:W4:Y:S04]  /*231d0*/  @P1 LDG.E.U16 R3, [R6.64] ;  /* 0x0000000406031981 */ /* 0x000f28000c1e1500 */
[----:B------:R0:W-:Y:S04]  /*231e0*/  STL [R1+0x20], R12 ;  /* 0x0000200c01007387 */ /* 0x0001e80000100800 */
[----:B0-----:R-:W3:Y:S04]  /*231f0*/  LDL R12, [R1+0x1130] ;  /* 0x00113000010c7983 */ /* 0x001ee80000100800 */
[----:B--2---:R0:W-:Y:S04]  /*23200*/  STL [R1+0x1c], R44 ;  /* 0x00001c2c01007387 */ /* 0x0041e80000100800 */
[----:B0-----:R-:W2:Y:S01]  /*23210*/  LDL.LU R44, [R1+0x37e4] ;  /* 0x0037e400012c7983 */ /* 0x001ea20000300800 */
[----:B------:R-:W2:Y:S02]  /*23220*/  LDL R9, [R1+0x1124] ;  /* 0x0011240001097983 */ /* 0x000ea40000100800 */
[----:B------:R-:W2:Y:S01]  /*23230*/  LDL R8, [R1+0x1128] ;  /* 0x0011280001087983 */ /* 0x000ea20000100800 */
[----:B----4-:R-:W-:Y:S01]  /*23240*/  STL [R1+0x18], R3 ;  /* 0x0000180301007387 */ /* 0x010fe20000100800 */
[----:B------:R-:W4:Y:S01]  /*23250*/  LDL R7, [R1+0x113c] ;  /* 0x00113c0001077983 */ /* 0x000f220000100800 */
[----:B------:R-:W-:Y:S01]  /*23260*/  PRMT R13, RZ, 0x7610, R13 ;  /* 0x00007610ff0d7816 */ /* 0x000fe2000000000d */
[----:B---3--:R-:W-:Y:S01]  /*23270*/  @P1 IMAD.MOV.U32 R6, RZ, RZ, R14 ;  /* 0x000000ffff061224 */ /* 0x008fe200078e000e */
[----:B------:R-:W-:-:S02]  /*23280*/  PRMT R31, RZ, 0x7610, R31 ;  /* 0x00007610ff1f7816 */ /* 0x000fc4000000001f */
[----:B------:R-:W-:Y:S02]  /*23290*/  PRMT R10, RZ, 0x7610, R10 ;  /* 0x00007610ff0a7816 */ /* 0x000fe4000000000a */
[----:B------:R-:W-:Y:S01]  /*232a0*/  PRMT R0, RZ, 0x7610, R0 ;  /* 0x00007610ff007816 */ /* 0x000fe20000000000 */
[----:B------:R-:W3:Y:S04]  /*232b0*/  LDL R14, [R1+0x111c] ;  /* 0x00111c00010e7983 */ /* 0x000ee80000100800 */
[----:B----4-:R0:W4:Y:S04]  /*232c0*/  @P1 LDG.E.U16 R13, [R6.64] ;  /* 0x00000004060d1981 */ /* 0x010128000c1e1500 */
[----:B0-----:R-:W2:Y:S04]  /*232d0*/  LDL R6, [R1+0x1134] ;  /* 0x0011340001067983 */ /* 0x001ea80000100800 */
[----:B------:R-:W2:Y:S02]  /*232e0*/  LDL R7, [R1+0x1138] ;  /* 0x0011380001077983 */ /* 0x000ea40000100800 */
[----:B--2---:R-:W-:-:S04]  /*232f0*/  @P1 LOP3.LUT R7, R7, R6, RZ, 0x3c, !PT ;  /* 0x0000000607071212 */ /* 0x004fc800078e3cff */
[----:B------:R-:W-:-:S04]  /*23300*/  @P1 LOP3.LUT R6, R7, R6, RZ, 0x3c, !PT ;  /* 0x0000000607061212 */ /* 0x000fc800078e3cff */
[----:B------:R-:W-:-:S05]  /*23310*/  @P1 LOP3.LUT R7, R7, R6, RZ, 0x3c, !PT ;  /* 0x0000000607071212 */ /* 0x000fca00078e3cff */
[----:B------:R0:W2:Y:S02]  /*23320*/  @P1 LDG.E.U16 R31, [R6.64] ;  /* 0x00000004061f1981 */ /* 0x0000a4000c1e1500 */
[----:B0-----:R-:W-:Y:S02]  /*23330*/  @P1 IMAD.MOV.U32 R6, RZ, RZ, R12 ;  /* 0x000000ffff061224 */ /* 0x001fe400078e000c */
[----:B------:R-:W-:-:S05]  /*23340*/  @P1 IMAD.MOV.U32 R7, RZ, RZ, R18 ;  /* 0x000000ffff071224 */ /* 0x000fca00078e0012 */
[----:B------:R0:W2:Y:S02]  /*23350*/  @P1 LDG.E.U16 R10, [R6.64] ;  /* 0x00000004060a1981 */ /* 0x0000a4000c1e1500 */
[----:B0-----:R-:W-:Y:S02]  /*23360*/  @P1 IMAD.MOV.U32 R6, RZ, RZ, R8 ;  /* 0x000000ffff061224 */ /* 0x001fe400078e0008 */
[----:B------:R-:W-:-:S05]  /*23370*/  @P1 IMAD.MOV.U32 R7, RZ, RZ, R9 ;  /* 0x000000ffff071224 */ /* 0x000fca00078e0009 */
[----:B------:R-:W3:Y:S04]  /*23380*/  @P1 LDG.E.U16 R0, [R6.64] ;  /* 0x0000000406001981 */ /* 0x000ee8000c1e1500 */
[----:B----4-:R0:W-:Y:S01]  /*23390*/  STL [R1+0x14], R13 ;  /* 0x0000140d01007387 */ /* 0x0101e20000100800 */
[----:B------:R-:W4:Y:S03]  /*233a0*/  LDL R12, [R1+0x1114] ;  /* 0x00111400010c7983 */ /* 0x000f260000100800 */
[----:B0-----:R-:W4:Y:S01]  /*233b0*/  LDL R13, [R1+0x1120] ;  /* 0x00112000010d7983 */ /* 0x001f220000100800 */
[----:B------:R-:W-:-:S03]  /*233c0*/  ISETP.GT.AND P0, PT, R4, 0x36, PT ;  /* 0x000000360400780c */ /* 0x000fc60003f04270 */
[----:B--2---:R0:W-:Y:S01]  /*233d0*/  STL [R1+0xc], R10 ;  /* 0x00000c0a01007387 */ /* 0x0041e20000100800 */
[----:B------:R-:W2:Y:S02]  /*233e0*/  LDL R9, [R1+0x110c] ;  /* 0x00110c0001097983 */ /* 0x000ea40000100800 */
[----:B------:R-:W2:Y:S01]  /*233f0*/  LDL R8, [R1+0x1110] ;  /* 0x0011100001087983 */ /* 0x000ea20000100800 */
[----:B0-----:R-:W2:Y:S04]  /*23400*/  LDL R10, [R1+0x1118] ;  /* 0x00111800010a7983 */ /* 0x001ea80000100800 */
[----:B---3--:R-:W-:Y:S01]  /*23410*/  STL [R1+0x37b4], R0 ;  /* 0x0037b40001007387 */ /* 0x008fe20000100800 */
[----:B------:R0:W-:Y:S02]  /*23420*/  STL [R1+0x10], R31 ;  /* 0x0000101f01007387 */ /* 0x0001e40000100800 */
[----:B------:R-:W3:Y:S01]  /*23430*/  LDL R18, [R1+0x1108] ;  /* 0x0011080001127983 */ /* 0x000ee20000100800 */
[----:B------:R-:W-:Y:S01]  /*23440*/  PRMT R60, RZ, 0x7610, R60 ;  /* 0x00007610ff3c7816 */ /* 0x000fe2000000003c */
[----:B------:R-:W-:Y:S01]  /*23450*/  @P0 IMAD.MOV.U32 R7, RZ, RZ, R14 ;  /* 0x000000ffff070224 */ /* 0x000fe200078e000e */
[----:B------:R-:W-:-:S02]  /*23460*/  PRMT R2, RZ, 0x7610, R2 ;  /* 0x00007610ff027816 */ /* 0x000fc40000000002 */
[----:B------:R-:W-:Y:S02]  /*23470*/  PRMT R61, RZ, 0x7610, R61 ;  /* 0x00007610ff3d7816 */ /* 0x000fe4000000003d */
[----:B------:R-:W-:Y:S01]  /*23480*/  PRMT R59, RZ, 0x7610, R59 ;  /* 0x00007610ff3b7816 */ /* 0x000fe2000000003b */
[----:B------:R-:W3:Y:S04]  /*23490*/  LDL R14, [R1+0x10fc] ;  /* 0x0010fc00010e7983 */ /* 0x000ee80000100800 */
[----:B0-----:R-:W3:Y:S01]  /*234a0*/  LDL R31, [R1+0x1104] ;  /* 0x00110400011f7983 */ /* 0x001ee20000100800 */
[----:B----4-:R-:W-:-:S03]  /*234b0*/  @P0 IMAD.MOV.U32 R6, RZ, RZ, R13 ;  /* 0x000000ffff060224 */ /* 0x010fc600078e000d */
[----:B------:R-:W4:Y:S04]  /*234c0*/  LDL R13, [R1+0x1100] ;  /* 0x00110000010d7983 */ /* 0x000f280000100800 */
[----:B------:R0:W3:Y:S02]  /*234d0*/  @P0 LDG.E.U16 R60, [R6.64] ;  /* 0x00000004063c0981 */ /* 0x0000e4000c1e1500 */
[----:B0-----:R-:W-:Y:S02]  /*234e0*/  @P0 IMAD.MOV.U32 R7, RZ, RZ, R12 ;  /* 0x000000ffff070224 */ /* 0x001fe400078e000c */
[----:B--2---:R-:W-:-:S05]  /*234f0*/  @P0 IMAD.MOV.U32 R6, RZ, RZ, R10 ;  /* 0x000000ffff060224 */ /* 0x004fca00078e000a */
[----:B------:R0:W2:Y:S02]  /*23500*/  @P0 LDG.E.U16 R2, [R6.64] ;  /* 0x0000000406020981 */ /* 0x0000a4000c1e1500 */
[----:B0-----:R-:W-:Y:S02]  /*23510*/  @P0 IMAD.MOV.U32 R6, RZ, RZ, R8 ;  /* 0x000000ffff060224 */ /* 0x001fe400078e0008 */
[----:B------:R-:W-:-:S05]  /*23520*/  @P0 IMAD.MOV.U32 R7, RZ, RZ, R9 ;  /* 0x000000ffff070224 */ /* 0x000fca00078e0009 */
[----:B------:R3:W4:Y:S02]  /*23530*/  @P0 LDG.E.U16 R61, [R6.64] ;  /* 0x00000004063d0981 */ /* 0x000724000c1e1500 */
[----:B---3--:R-:W-:Y:S02]  /*23540*/  @P0 IMAD.MOV.U32 R6, RZ, RZ, R18 ;  /* 0x000000ffff060224 */ /* 0x008fe400078e0012 */
[----:B------:R-:W-:-:S05]  /*23550*/  @P0 IMAD.MOV.U32 R7, RZ, RZ, R31 ;  /* 0x000000ffff070224 */ /* 0x000fca00078e001f */
[----:B------:R4:W3:Y:S04]  /*23560*/  @P0 LDG.E.U16 R59, [R6.64] ;  /* 0x00000004063b0981 */ /* 0x0008e8000c1e1500 */
[----:B------:R-:W-:Y:S01]  /*23570*/  STL [R1+0x3774], R60 ;  /* 0x0037743c01007387 */ /* 0x000fe20000100800 */
[----:B------:R-:W3:Y:S02]  /*23580*/  LDL R12, [R1+0x10f4] ;  /* 0x0010f400010c7983 */ /* 0x000ee40000100800 */
[----:B------:R-:W3:Y:S01]  /*23590*/  LDL R10, [R1+0x10f8] ;  /* 0x0010f800010a7983 */ /* 0x000ee20000100800 */
[----:B--2---:R0:W-:Y:S01]  /*235a0*/  STL [R1+0x3778], R2 ;  /* 0x0037780201007387 */ /* 0x0041e20000100800 */
[----:B------:R-:W2:Y:S02]  /*235b0*/  LDL R9, [R1+0x10ec] ;  /* 0x0010ec0001097983 */ /* 0x000ea40000100800 */
[----:B------:R-:W2:Y:S01]  /*235c0*/  LDL R8, [R1+0x10f0] ;  /* 0x0010f00001087983 */ /* 0x000ea20000100800 */
[----:B------:R-:W-:Y:S01]  /*235d0*/  PRMT R58, RZ, 0x7610, R58 ;  /* 0x00007610ff3a7816 */ /* 0x000fe2000000003a */
[----:B----4-:R-:W-:-:S02]  /*235e0*/  @P0 IMAD.MOV.U32 R6, RZ, RZ, R13 ;  /* 0x000000ffff060224 */ /* 0x010fc400078e000d */
[----:B------:R-:W-:Y:S01]  /*235f0*/  @P0 IMAD.MOV.U32 R7, RZ, RZ, R14 ;  /* 0x000000ffff070224 */ /* 0x000fe200078e000e */
[----:B------:R-:W-:-:S04]  /*23600*/  PRMT R57, RZ, 0x7610, R57 ;  /* 0x00007610ff397816 */ /* 0x000fc80000000039 */
[----:B------:R1:W4:Y:S04]  /*23610*/  @P0 LDG.E.U16 R58, [R6.64] ;  /* 0x00000004063a0981 */ /* 0x000328000c1e1500 */
[----:B------:R-:W-:Y:S04]  /*23620*/  STL [R1+0x377c], R61 ;  /* 0x00377c3d01007387 */ /* 0x000fe80000100800 */
[----:B---3--:R-:W-:Y:S01]  /*23630*/  STL [R1+0x3780], R59 ;  /* 0x0037803b01007387 */ /* 0x008fe20000100800 */
[----:B------:R-:W3:Y:S02]  /*23640*/  LDL R14, [R1+0x10e4] ;  /* 0x0010e400010e7983 */ /* 0x000ee40000100800 */
[----:B------:R-:W3:Y:S02]  /*23650*/  LDL R13, [R1+0x10e8] ;  /* 0x0010e800010d7983 */ /* 0x000ee40000100800 */
[----:B-1----:R-:W-:-:S02]  /*23660*/  @P0 IMAD.MOV.U32 R6, RZ, RZ, R10 ;  /* 0x000000ffff060224 */ /* 0x002fc400078e000a */
[----:B------:R-:W-:-:S05]  /*23670*/  @P0 IMAD.MOV.U32 R7, RZ, RZ, R12 ;  /* 0x000000ffff070224 */ /* 0x000fca00078e000c */
[----:B------:R2:W3:Y:S01]  /*23680*/  @P0 LDG.E.U16 R57, [R6.64] ;  /* 0x0000000406390981 */ /* 0x0004e2000c1e1500 */
[----:B------:R-:W-:Y:S01]  /*23690*/  PRMT R56, RZ, 0x7610, R56 ;  /* 0x00007610ff387816 */ /* 0x000fe20000000038 */
[----:B--2---:R-:W-:Y:S02]  /*236a0*/  @P0 IMAD.MOV.U32 R7, RZ, RZ, R9 ;  /* 0x000000ffff070224 */ /* 0x004fe400078e0009 */
[----:B------:R-:W-:-:S05]  /*236b0*/  @P0 IMAD.MOV.U32 R6, RZ, RZ, R8 ;  /* 0x000000ffff060224 */ /* 0x000fca00078e0008 */
[----:B------:R3:W2:Y:S01]  /*236c0*/  @P0 LDG.E.U16 R56, [R6.64] ;  /* 0x0000000406380981 */ /* 0x0006a2000c1e1500 */
[----:B------:R-:W-:-:S03]  /*236d0*/  PRMT R55, RZ, 0x7610, R55 ;  /* 0x00007610ff377816 */ /* 0x000fc60000000037 */
[----:B----4-:R-:W-:Y:S01]  /*236e0*/  STL [R1+0x3784], R58 ;  /* 0x0037843a01007387 */ /* 0x010fe20000100800 */
[----:B------:R-:W4:Y:S02]  /*236f0*/  LDL R10, [R1+0x10dc] ;  /* 0x0010dc00010a7983 */ /* 0x000f240000100800 */
[----:B0-----:R-:W4:Y:S02]  /*23700*/  LDL R2, [R1+0x10e0] ;  /* 0x0010e00001027983 */ /* 0x001f240000100800 */
[----:B---3--:R-:W-:Y:S02]  /*23710*/  @P0 IMAD.MOV.U32 R7, RZ, RZ, R14 ;  /* 0x000000ffff070224 */ /* 0x008fe400078e000e */
[----:B------:R-:W-:-:S05]  /*23720*/  @P0 IMAD.MOV.U32 R6, RZ, RZ, R13 ;  /* 0x000000ffff060224 */ /* 0x000fca00078e000d */
[----:B------:R4:W3:Y:S04]  /*23730*/  @P0 LDG.E.U16 R55, [R6.64] ;  /* 0x0000000406370981 */ /* 0x0008e8000c1e1500 */
[----:B------:R-:W-:Y:S01]  /*23740*/  STL [R1+0x3788], R57 ;  /* 0x0037883901007387 */ /* 0x000fe20000100800 */
[----:B------:R-:W3:Y:S02]  /*23750*/  LDL R18, [R1+0x10d4] ;  /* 0x0010d40001127983 */ /* 0x000ee40000100800 */
[----:B------:R-:W3:Y:S02]  /*23760*/  LDL R12, [R1+0x10d8] ;  /* 0x0010d800010c7983 */ /* 0x000ee40000100800 */
[----:B------:R-:W3:Y:S01]  /*23770*/  LDL R9, [R1+0x10cc] ;  /* 0x0010cc0001097983 */ /* 0x000ee20000100800 */
[----:B------:R-:W3:Y:S01]  /*23780*/  LDL R8, [R1+0x10d0] ;  /* 0x0010d00001087983 */ /* 0x000ee20000100800 */
[----:B------:R-:W-:-:S03]  /*23790*/  ISETP.GT.AND P1, PT, R4, 0x37, PT ;  /* 0x000000370400780c */ /* 0x000fc60003f24270 */
[----:B--2---:R-:W-:Y:S01]  /*237a0*/  STL [R1+0x378c], R56 ;  /* 0x00378c3801007387 */ /* 0x004fe20000100800 */
[----:B------:R-:W2:Y:S02]  /*237b0*/  LDL R14, [R1+0x10c4] ;  /* 0x0010c400010e7983 */ /* 0x000ea40000100800 */
[----:B------:R-:W2:Y:S01]  /*237c0*/  LDL R13, [R1+0x10c8] ;  /* 0x0010c800010d7983 */ /* 0x000ea20000100800 */
[----:B------:R-:W-:-:S06]  /*237d0*/  PRMT R30, RZ, 0x7610, R30 ;  /* 0x00007610ff1e7816 */ /* 0x000fcc000000001e */
[----:B----4-:R-:W-:Y:S02]  /*237e0*/  @P1 IMAD.MOV.U32 R6, RZ, RZ, R2 ;  /* 0x000000ffff061224 */ /* 0x010fe400078e0002 */
[----:B------:R-:W-:-:S05]  /*237f0*/  @P1 IMAD.MOV.U32 R7, RZ, RZ, R10 ;  /* 0x000000ffff071224 */ /* 0x000fca00078e000a */
[----:B------:R0:W4:Y:S01]  /*23800*/  @P1 LDG.E.U16 R30, [R6.64] ;  /* 0x00000004061e1981 */ /* 0x000122000c1e1500 */
[----:B------:R-:W-:-:S03]  /*23810*/  PRMT R25, RZ, 0x7610, R25 ;  /* 0x00007610ff197816 */ /* 0x000fc60000000019 */
[----:B---3--:R-:W-:Y:S01]  /*23820*/  STL [R1+0x3790], R55 ;  /* 0x0037903701007387 */ /* 0x008fe20000100800 */
[----:B------:R-:W3:Y:S02]  /*23830*/  LDL R10, [R1+0x10bc] ;  /* 0x0010bc00010a7983 */ /* 0x000ee40000100800 */
[----:B------:R-:W4:Y:S02]  /*23840*/  LDL R2, [R1+0x10c0] ;  /* 0x0010c00001027983 */ /* 0x000f240000100800 */
[----:B0-----:R-:W-:Y:S02]  /*23850*/  @P1 IMAD.MOV.U32 R6, RZ, RZ, R12 ;  /* 0x000000ffff061224 */ /* 0x001fe400078e000c */
[----:B------:R-:W-:Y:S01]  /*23860*/  @P1 IMAD.MOV.U32 R7, RZ, RZ, R18 ;  /* 0x000000ffff071224 */ /* 0x000fe200078e0012 */
[----:B------:R-:W4:Y:S04]  /*23870*/  LDL R12, [R1+0x10b8] ;  /* 0x0010b800010c7983 */ /* 0x000f280000100800 */
[----:B------:R-:W4:Y:S04]  /*23880*/  LDL R18, [R1+0x10b4] ;  /* 0x0010b40001127983 */ /* 0x000f280000100800 */
[----:B------:R0:W4:Y:S01]  /*23890*/  @P1 LDG.E.U16 R25, [R6.64] ;  /* 0x0000000406191981 */ /* 0x000122000c1e1500 */
[----:B------:R-:W-:Y:S01]  /*238a0*/  PRMT R24, RZ, 0x7610, R24 ;  /* 0x00007610ff187816 */ /* 0x000fe20000000018 */
[----:B0-----:R-:W-:-:S02]  /*238b0*/  @P1 IMAD.MOV.U32 R6, RZ, RZ, R8 ;  /* 0x000000ffff061224 */ /* 0x001fc400078e0008 */
[----:B------:R-:W-:Y:S01]  /*238c0*/  @P1 IMAD.MOV.U32 R7, RZ, RZ, R9 ;  /* 0x000000ffff071224 */ /* 0x000fe200078e0009 */
[----:B------:R-:W4:Y:S04]  /*238d0*/  LDL R8, [R1+0x10b0] ;  /* 0x0010b00001087983 */ /* 0x000f280000100800 */
[----:B------:R-:W4:Y:S04]  /*238e0*/  LDL R9, [R1+0x10ac] ;  /* 0x0010ac0001097983 */ /* 0x000f280000100800 */
[----:B------:R2:W4:Y:S02]  /*238f0*/  @P1 LDG.E.U16 R24, [R6.64] ;  /* 0x0000000406181981 */ /* 0x000524000c1e1500 */
[----:B--2---:R-:W-:-:S02]  /*23900*/  @P1 IMAD.MOV.U32 R7, RZ, RZ, R14 ;  /* 0x000000ffff071224 */ /* 0x004fc400078e000e */
[----:B------:R-:W-:Y:S01]  /*23910*/  @P1 IMAD.MOV.U32 R6, RZ, RZ, R13 ;  /* 0x000000ffff061224 */ /* 0x000fe200078e000d */
[----:B------:R-:W2:Y:S04]  /*23920*/  LDL R14, [R1+0x10a4] ;  /* 0x0010a400010e7983 */ /* 0x000ea80000100800 */
[----:B------:R-:W2:Y:S01]  /*23930*/  LDL R13, [R1+0x10a8] ;  /* 0x0010a800010d7983 */ /* 0x000ea20000100800 */
[----:B------:R-:W-:Y:S02]  /*23940*/  PRMT R23, RZ, 0x7610, R23 ;  /* 0x00007610ff177816 */ /* 0x000fe40000000017 */
[----:B------:R-:W-:-:S04]  /*23950*/  PRMT R19, RZ, 0x7610, R19 ;  /* 0x00007610ff137816 */ /* 0x000fc80000000013 */
[----:B------:R3:W2:Y:S01]  /*23960*/  @P1 LDG.E.U16 R23, [R6.64] ;  /* 0x0000000406171981 */ /* 0x0006a2000c1e1500 */
[----:B------:R-:W-:Y:S01]  /*23970*/  PRMT R16, RZ, 0x7610, R16 ;  /* 0x00007610ff107816 */ /* 0x000fe20000000010 */
[----:B---3--:R-:W-:Y:S02]  /*23980*/  @P1 IMAD.MOV.U32 R7, RZ, RZ, R10 ;  /* 0x000000ffff071224 */ /* 0x008fe400078e000a */
[----:B----4-:R-:W-:Y:S01]  /*23990*/  @P1 IMAD.MOV.U32 R6, RZ, RZ, R2 ;  /* 0x000000ffff061224 */ /* 0x010fe200078e0002 */
[----:B------:R-:W-:Y:S02]  /*239a0*/  PRMT R17, RZ, 0x7610, R17 ;  /* 0x00007610ff117816 */ /* 0x000fe40000000011 */
[----:B------:R-:W-:Y:S01]  /*239b0*/  PRMT R11, RZ, 0x7610, R11 ;  /* 0x00007610ff0b7816 */ /* 0x000fe2000000000b */
[----:B------:R-:W3:Y:S04]  /*239c0*/  LDL R10, [R1+0x109c] ;  /* 0x00109c00010a7983 */ /* 0x000ee80000100800 */
[----:B------:R0:W4:Y:S04]  /*239d0*/  @P1 LDG.E.U16 R19, [R6.64] ;  /* 0x0000000406131981 */ /* 0x000128000c1e1500 */
[----:B------:R-:W3:Y:S01]  /*239e0*/  LDL R2, [R1+0x10a0] ;  /* 0x0010a00001027983 */ /* 0x000ee20000100800 */
[----:B0-----:R-:W-:-:S02]  /*239f0*/  @P1 IMAD.MOV.U32 R6, RZ, RZ, R12 ;  /* 0x000000ffff061224 */ /* 0x001fc400078e000c */
[----:B------:R-:W-:Y:S01]  /*23a00*/  @P1 IMAD.MOV.U32 R7, RZ, RZ, R18 ;  /* 0x000000ffff071224 */ /* 0x000fe200078e0012 */
[----:B------:R-:W3:Y:S04]  /*23a10*/  LDL R12, [R1+0x1098] ;  /* 0x00109800010c7983 */ /* 0x000ee80000100800 */
[----:B------:R0:W3:Y:S02]  /*23a20*/  @P1 LDG.E.U16 R16, [R6.64] ;  /* 0x0000000406101981 */ /* 0x0000e4000c1e1500 */
[----:B0-----:R-:W-:Y:S02]  /*23a30*/  @P1 IMAD.MOV.U32 R6, RZ, RZ, R8 ;  /* 0x000000ffff061224 */ /* 0x001fe400078e0008 */
[----:B------:R-:W-:-:S05]  /*23a40*/  @P1 IMAD.MOV.U32 R7, RZ, RZ, R9 ;  /* 0x000000ffff071224 */ /* 0x000fca00078e0009 */
[----:B------:R2:W4:Y:S02]  /*23a50*/  @P1 LDG.E.U16 R17, [R6.64] ;  /* 0x0000000406111981 */ /* 0x000524000c1e1500 */
[----:B--2---:R-:W-:Y:S02]  /*23a60*/  @P1 IMAD.MOV.U32 R7, RZ, RZ, R14 ;  /* 0x000000ffff071224 */ /* 0x004fe400078e000e */
[----:B------:R-:W-:-:S05]  /*23a70*/  @P1 IMAD.MOV.U32 R6, RZ, RZ, R13 ;  /* 0x000000ffff061224 */ /* 0x000fca00078e000d */
[----:B------:R0:W2:Y:S01]  /*23a80*/  @P1 LDG.E.U16 R11, [R6.64] ;  /* 0x00000004060b1981 */ /* 0x0000a2000c1e1500 */
[----:B------:R-:W-:Y:S02]  /*23a90*/  ISETP.GT.AND P0, PT, R4, 0x38, PT ;  /* 0x000000380400780c */ /* 0x000fe40003f04270 */
[----:B------:R-:W-:Y:S01]  /*23aa0*/  PRMT R54, RZ, 0x7610, R54 ;  /* 0x00007610ff367816 */ /* 0x000fe20000000036 */
[----:B---3--:R1:W-:Y:S01]  /*23ab0*/  STL [R1+0x3d0], R16 ;  /* 0x0003d01001007387 */ /* 0x0083e20000100800 */
[----:B------:R-:W3:Y:S02]  /*23ac0*/  LDL R9, [R1+0x108c] ;  /* 0x00108c0001097983 */ /* 0x000ee40000100800 */
[----:B------:R-:W3:Y:S01]  /*23ad0*/  LDL R8, [R1+0x1090] ;  /* 0x0010900001087983 */ /* 0x000ee20000100800 */
[----:B-1----:R-:W3:Y:S01]  /*23ae0*/  LDL R16, [R1+0x1094] ;  /* 0x0010940001107983 */ /* 0x002ee20000100800 */
[----:B------:R-:W-:Y:S02]  /*23af0*/  STL [R1+0x3f8], R30 ;  /* 0x0003f81e01007387 */ /* 0x000fe40000100800 */
[----:B------:R-:W4:Y:S02]  /*23b00*/  LDL R14, [R1+0x1084] ;  /* 0x00108400010e7983 */ /* 0x000f240000100800 */
[----:B------:R-:W4:Y:S01]  /*23b10*/  LDL R13, [R1+0x1088] ;  /* 0x00108800010d7983 */ /* 0x000f220000100800 */
[----:B------:R-:W-:Y:S01]  /*23b20*/  STL [R1+0x3f0], R25 ;  /* 0x0003f01901007387 */ /* 0x000fe20000100800 */
[----:B0-----:R-:W-:-:S02]  /*23b30*/  @P0 IMAD.MOV.U32 R6, RZ, RZ, R2 ;  /* 0x000000ffff060224 */ /* 0x001fc400078e0002 */
[----:B------:R-:W-:-:S05]  /*23b40*/  @P0 IMAD.MOV.U32 R7, RZ, RZ, R10 ;  /* 0x000000ffff070224 */ /* 0x000fca00078e000a */
[----:B------:R0:W4:Y:S04]  /*23b50*/  @P0 LDG.E.U16 R54, [R6.64] ;  /* 0x0000000406360981 */ /* 0x000128000c1e1500 */
[----:B--2---:R1:W-:Y:S04]  /*23b60*/  STL [R1+0x2a8], R11 ;  /* 0x0002a80b01007387 */ /* 0x0043e80000100800 */
[----:B-1----:R-:W2:Y:S01]  /*23b70*/  LDL R11, [R1+0x107c] ;  /* 0x00107c00010b7983 */ /* 0x002ea20000100800 */
[----:B------:R-:W-:Y:S02]  /*23b80*/  STL [R1+0x3e8], R24 ;  /* 0x0003e81801007387 */ /* 0x000fe40000100800 */
[----:B------:R-:W2:Y:S01]  /*23b90*/  LDL R10, [R1+0x1080] ;  /* 0x00108000010a7983 */ /* 0x000ea20000100800 */
[----:B------:R-:W-:Y:S01]  /*23ba0*/  PRMT R53, RZ, 0x7610, R53 ;  /* 0x00007610ff357816 */ /* 0x000fe20000000035 */
[----:B0-----:R-:W-:Y:S01]  /*23bb0*/  @P0 IMAD.MOV.U32 R6, RZ, RZ, R12 ;  /* 0x000000ffff060224 */ /* 0x001fe200078e000c */
[----:B------:R-:W-:-:S02]  /*23bc0*/  PRMT R52, RZ, 0x7610, R52 ;  /* 0x00007610ff347816 */ /* 0x000fc40000000034 */
[----:B------:R-:W-:Y:S02]  /*23bd0*/  PRMT R51, RZ, 0x7610, R51 ;  /* 0x00007610ff337816 */ /* 0x000fe40000000033 */
[----:B------:R-:W-:Y:S01]  /*23be0*/  PRMT R50, RZ, 0x7610, R50 ;  /* 0x00007610ff327816 */ /* 0x000fe20000000032 */
[----:B------:R-:W2:Y:S01]  /*23bf0*/  LDL R2, [R1+0x1078] ;  /* 0x0010780001027983 */ /* 0x000ea20000100800 */
[----:B---3--:R-:W-:-:S05]  /*23c00*/  @P0 IMAD.MOV.U32 R7, RZ, RZ, R16 ;  /* 0x000000ffff070224 */ /* 0x008fca00078e0010 */
[----:B------:R0:W3:Y:S02]  /*23c10*/  @P0 LDG.E.U16 R53, [R6.64] ;  /* 0x0000000406350981 */ /* 0x0000e4000c1e1500 */
[----:B0-----:R-:W-:Y:S02]  /*23c20*/  @P0 IMAD.MOV.U32 R6, RZ, RZ, R8 ;  /* 0x000000ffff060224 */ /* 0x001fe400078e0008 */
[----:B------:R-:W-:-:S05]  /*23c30*/  @P0 IMAD.MOV.U32 R7, RZ, RZ, R9 ;  /* 0x000000ffff070224 */ /* 0x000fca00078e0009 */
[----:B------:R4:W3:Y:S02]  /*23c40*/  @P0 LDG.E.U16 R52, [R6.64] ;  /* 0x0000000406340981 */ /* 0x0008e4000c1e1500 */
[----:B----4-:R-:W-:Y:S02]  /*23c50*/  @P0 IMAD.MOV.U32 R6, RZ, RZ, R13 ;  /* 0x000000ffff060224 */ /* 0x010fe400078e000d */
[----:B------:R-:W-:-:S05]  /*23c60*/  @P0 IMAD.MOV.U32 R7, RZ, RZ, R14 ;  /* 0x000000ffff070224 */ /* 0x000fca00078e000e */
[----:B------:R2:W4:Y:S04]  /*23c70*/  @P0 LDG.E.U16 R51, [R6.64] ;  /* 0x0000000406330981 */ /* 0x000528000c1e1500 */
[----:B------:R-:W-:Y:S01]  /*23c80*/  STL [R1+0x37b8], R54 ;  /* 0x0037b83601007387 */ /* 0x000fe20000100800 */
[----:B------:R-:W-:Y:S02]  /*23c90*/  STL [R1+0x3e0], R23 ;  /* 0x0003e01701007387 */ /* 0x000fe40000100800 */
[----:B------:R-:W4:Y:S02]  /*23ca0*/  LDL R16, [R1+0x1074] ;  /* 0x0010740001107983 */ /* 0x000f240000100800 */
[----:B--2---:R-:W-:Y:S02]  /*23cb0*/  @P0 IMAD.MOV.U32 R7, RZ, RZ, R11 ;  /* 0x000000ffff070224 */ /* 0x004fe400078e000b */
[----:B------:R-:W-:-:S05]  /*23cc0*/  @P0 IMAD.MOV.U32 R6, RZ, RZ, R10 ;  /* 0x000000ffff060224 */ /* 0x000fca00078e000a */
[----:B------:R0:W2:Y:S04]  /*23cd0*/  @P0 LDG.E.U16 R50, [R6.64] ;  /* 0x0000000406320981 */ /* 0x0000a8000c1e1500 */
[----:B------:R1:W-:Y:S01]  /*23ce0*/  STL [R1+0x2ac], R17 ;  /* 0x0002ac1101007387 */ /* 0x0003e20000100800 */
[----:B------:R-:W2:Y:S03]  /*23cf0*/  LDL R12, [R1+0x1070] ;  /* 0x00107000010c7983 */ /* 0x000ea60000100800 */
[----:B-1----:R-:W2:Y:S01]  /*23d00*/  LDL R17, [R1+0x106c] ;  /* 0x00106c0001117983 */ /* 0x002ea20000100800 */
[----:B------:R1:W-:Y:S01]  /*23d10*/  STL [R1+0x3d8], R19 ;  /* 0x0003d81301007387 */ /* 0x0003e20000100800 */
[----:B------:R-:W-:Y:S01]  /*23d20*/  PRMT R49, RZ, 0x7610, R49 ;  /* 0x00007610ff317816 */ /* 0x000fe20000000031 */
[----:B0-----:R-:W-:Y:S01]  /*23d30*/  @P0 IMAD.MOV.U32 R6, RZ, RZ, R2 ;  /* 0x000000ffff060224 */ /* 0x001fe200078e0002 */
[----:B---3--:R-:W-:Y:S01]  /*23d40*/  STL [R1+0x37bc], R53 ;  /* 0x0037bc3501007387 */ /* 0x008fe20000100800 */
[----:B------:R-:W3:Y:S02]  /*23d50*/  LDL R9, [R1+0x1064] ;  /* 0x0010640001097983 */ /* 0x000ee40000100800 */
[----:B------:R-:W3:Y:S01]  /*23d60*/  LDL R8, [R1+0x1068] ;  /* 0x0010680001087983 */ /* 0x000ee20000100800 */
[----:B------:R-:W-:Y:S01]  /*23d70*/  STL [R1+0x37c0], R52 ;  /* 0x0037c03401007387 */ /* 0x000fe20000100800 */
[----:B------:R-:W3:Y:S02]  /*23d80*/  LDL R14, [R1+0x105c] ;  /* 0x00105c00010e7983 */ /* 0x000ee40000100800 */
[----:B------:R-:W3:Y:S01]  /*23d90*/  LDL R13, [R1+0x1060] ;  /* 0x00106000010d7983 */ /* 0x000ee20000100800 */
[----:B----4-:R-:W-:Y:S01]  /*23da0*/  STL [R1+0x37c4], R51 ;  /* 0x0037c43301007387 */ /* 0x010fe20000100800 */
[----:B------:R-:W4:Y:S02]  /*23db0*/  LDL R11, [R1+0x1054] ;  /* 0x00105400010b7983 */ /* 0x000f240000100800 */
[----:B------:R-:W4:Y:S02]  /*23dc0*/  LDL R10, [R1+0x1058] ;  /* 0x00105800010a7983 */ /* 0x000f240000100800 */
[----:B------:R-:W-:-:S05]  /*23dd0*/  @P0 IMAD.MOV.U32 R7, RZ, RZ, R16 ;  /* 0x000000ffff070224 */ /* 0x000fca00078e0010 */
[----:B------:R0:W4:Y:S04]  /*23de0*/  @P0 LDG.E.U16 R49, [R6.64] ;  /* 0x0000000406310981 */ /* 0x000128000c1e1500 */
[----:B--2---:R-:W-:Y:S01]  /*23df0*/  STL [R1+0x37c8], R50 ;  /* 0x0037c83201007387 */ /* 0x004fe20000100800 */
[----:B------:R-:W2:Y:S02]  /*23e00*/  LDL R16, [R1+0x104c] ;  /* 0x00104c0001107983 */ /* 0x000ea40000100800 */
[----:B------:R-:W2:Y:S01]  /*23e10*/  LDL R2, [R1+0x1050] ;  /* 0x0010500001027983 */ /* 0x000ea20000100800 */
[----:B------:R-:W-:Y:S02]  /*23e20*/  PRMT R48, RZ, 0x7610, R48 ;  /* 0x00007610ff307816 */ /* 0x000fe40000000030 */
[----:B------:R-:W-:Y:S01]  /*23e30*/  ISETP.GT.AND P1, PT, R4, 0x39, PT ;  /* 0x000000390400780c */ /* 0x000fe20003f24270 */
[----:B0-----:R-:W-:Y:S01]  /*23e40*/  @P0 IMAD.MOV.U32 R6, RZ, RZ, R12 ;  /* 0x000000ffff060224 */ /* 0x001fe200078e000c */
[----:B------:R-:W-:Y:S01]  /*23e50*/  PRMT R47, RZ, 0x7610, R47 ;  /* 0x00007610ff2f7816 */ /* 0x000fe2000000002f */
[----:B------:R-:W-:-:S05]  /*23e60*/  @P0 IMAD.MOV.U32 R7, RZ, RZ, R17 ;  /* 0x000000ffff070224 */ /* 0x000fca00078e0011 */
[----:B------:R3:W2:Y:S01]  /*23e70*/  @P0 LDG.E.U16 R48, [R6.64] ;  /* 0x0000000406300981 */ /* 0x0006a2000c1e1500 */
[----:B------:R-:W-:Y:S02]  /*23e80*/  PRMT R46, RZ, 0x7610, R46 ;  /* 0x00007610ff2e7816 */ /* 0x000fe4000000002e */
[----:B------:R-:W-:Y:S02]  /*23e90*/  PRMT R45, RZ, 0x7610, R45 ;  /* 0x00007610ff2d7816 */ /* 0x000fe4000000002d */
[----:B------:R-:W-:Y:S01]  /*23ea0*/  PRMT R43, RZ, 0x7610, R43 ;  /* 0x00007610ff2b7816 */ /* 0x000fe2000000002b */
[----:B---3--:R-:W-:Y:S02]  /*23eb0*/  @P0 IMAD.MOV.U32 R7, RZ, RZ, R9 ;  /* 0x000000ffff070224 */ /* 0x008fe400078e0009 */
[----:B------:R-:W-:-:S05]  /*23ec0*/  @P0 IMAD.MOV.U32 R6, RZ, RZ, R8 ;  /* 0x000000ffff060224 */ /* 0x000fca00078e0008 */
        /* <DEDUP_REMOVED lines=8> */
[----:B------:R-:W4:Y:S02]  /*23f50*/  LDL R18, [R1+0x1044] ;  /* 0x0010440001127983 */ /* 0x000f240000100800 */
[----:B------:R-:W4:Y:S02]  /*23f60*/  LDL R12, [R1+0x1048] ;  /* 0x00104800010c7983 */ /* 0x000f240000100800 */
[----:B--2---:R-:W-:Y:S02]  /*23f70*/  @P1 IMAD.MOV.U32 R7, RZ, RZ, R16 ;  /* 0x000000ffff071224 */ /* 0x004fe400078e0010 */
[----:B------:R-:W-:-:S05]  /*23f80*/  @P1 IMAD.MOV.U32 R6, RZ, RZ, R2 ;  /* 0x000000ffff061224 */ /* 0x000fca00078e0002 */
[----:B------:R0:W2:Y:S04]  /*23f90*/  @P1 LDG.E.U16 R43, [R6.64] ;  /* 0x00000004062b1981 */ /* 0x0000a8000c1e1500 */
[----:B------:R-:W-:Y:S01]  /*23fa0*/  STL [R1+0x37d0], R48 ;  /* 0x0037d03001007387 */ /* 0x000fe20000100800 */
[----:B------:R-:W2:Y:S02]  /*23fb0*/  LDL R9, [R1+0x103c] ;  /* 0x00103c0001097983 */ /* 0x000ea40000100800 */
[----:B------:R-:W2:Y:S01]  /*23fc0*/  LDL R8, [R1+0x1040] ;  /* 0x0010400001087983 */ /* 0x000ea20000100800 */
[----:B---3--:R-:W-:Y:S01]  /*23fd0*/  STL [R1+0x37d4], R47 ;  /* 0x0037d42f01007387 */ /* 0x008fe20000100800 */
[----:B------:R-:W3:Y:S02]  /*23fe0*/  LDL R17, [R1+0x1034] ;  /* 0x0010340001117983 */ /* 0x000ee40000100800 */
[----:B------:R-:W3:Y:S01]  /*23ff0*/  LDL R14, [R1+0x1038] ;  /* 0x00103800010e7983 */ /* 0x000ee20000100800 */
[----:B------:R-:W-:Y:S01]  /*24000*/  STL [R1+0x37d8], R46 ;  /* 0x0037d82e01007387 */ /* 0x000fe20000100800 */
[----:B------:R-:W3:Y:S02]  /*24010*/  LDL R11, [R1+0x102c] ;  /* 0x00102c00010b7983 */ /* 0x000ee40000100800 */
[----:B------:R-:W3:Y:S02]  /*24020*/  LDL R10, [R1+0x1030] ;  /* 0x00103000010a7983 */ /* 0x000ee40000100800 */
[----:B------:R-:W3:Y:S01]  /*24030*/  LDL R13, [R1+0x1028] ;  /* 0x00102800010d7983 */ /* 0x000ee20000100800 */
[----:B----4-:R-:W-:Y:S01]  /*24040*/  STL [R1+0x37dc], R45 ;  /* 0x0037dc2d01007387 */ /* 0x010fe20000100800 */
[----:B-1----:R-:W4:Y:S02]  /*24050*/  LDL R19, [R1+0x1024] ;  /* 0x0010240001137983 */ /* 0x002f240000100800 */
[----:B------:R-:W4:Y:S02]  /*24060*/  LDL R16, [R1+0x101c] ;  /* 0x00101c0001107983 */ /* 0x000f240000100800 */
[----:B------:R-:W4:Y:S02]  /*24070*/  LDL R2, [R1+0x1020] ;  /* 0x0010200001027983 */ /* 0x000f240000100800 */
[----:B0-----:R-:W-:-:S02]  /*24080*/  @P1 IMAD.MOV.U32 R6, RZ, RZ, R12 ;  /* 0x000000ffff061224 */ /* 0x001fc400078e000c */
[----:B------:R-:W-:Y:S01]  /*24090*/  @P1 IMAD.MOV.U32 R7, RZ, RZ, R18 ;  /* 0x000000ffff071224 */ /* 0x000fe200078e0012 */
[----:B--2---:R-:W-:Y:S01]  /*240a0*/  STL [R1+0x37e0], R43 ;  /* 0x0037e02b01007387 */ /* 0x004fe20000100800 */
[----:B------:R-:W2:Y:S02]  /*240b0*/  LDL R18, [R1+0x1014] ;  /* 0x0010140001127983 */ /* 0x000ea40000100800 */
[----:B------:R-:W2:Y:S01]  /*240c0*/  LDL R12, [R1+0x1018] ;  /* 0x00101800010c7983 */ /* 0x000ea20000100800 */
[----:B------:R-:W-:Y:S02]  /*240d0*/  PRMT R41, RZ, 0x7610, R41 ;  /* 0x00007610ff297816 */ /* 0x000fe40000000029 */
[----:B------:R-:W-:-:S04]  /*240e0*/  PRMT R39, RZ, 0x7610, R39 ;  /* 0x00007610ff277816 */ /* 0x000fc80000000027 */
[----:B------:R0:W2:Y:S01]  /*240f0*/  @P1 LDG.E.U16 R41, [R6.64] ;  /* 0x0000000406291981 */ /* 0x0000a2000c1e1500 */
[----:B------:R-:W-:Y:S01]  /*24100*/  PRMT R37, RZ, 0x7610, R37 ;  /* 0x00007610ff257816 */ /* 0x000fe20000000025 */
[----:B0-----:R-:W-:Y:S02]  /*24110*/  @P1 IMAD.MOV.U32 R6, RZ, RZ, R8 ;  /* 0x000000ffff061224 */ /* 0x001fe400078e0008 */
[----:B------:R-:W-:Y:S01]  /*24120*/  @P1 IMAD.MOV.U32 R7, RZ, RZ, R9 ;  /* 0x000000ffff071224 */ /* 0x000fe200078e0009 */
[----:B------:R-:W-:Y:S02]  /*24130*/  PRMT R35, RZ, 0x7610, R35 ;  /* 0x00007610ff237816 */ /* 0x000fe40000000023 */
[----:B------:R-:W-:Y:S02]  /*24140*/  ISETP.GT.AND P0, PT, R4, 0x3a, PT ;  /* 0x0000003a0400780c */ /* 0x000fe40003f04270 */
[----:B------:R-:W-:Y:S02]  /*24150*/  PRMT R33, RZ, 0x7610, R33 ;  /* 0x00007610ff217816 */ /* 0x000fe40000000021 */
[----:B------:R-:W-:Y:S01]  /*24160*/  PRMT R29, RZ, 0x7610, R29 ;  /* 0x00007610ff1d7816 */ /* 0x000fe2000000001d */
[----:B------:R3:W2:Y:S01]  /*24170*/  @P1 LDG.E.U16 R39, [R6.64] ;  /* 0x0000000406271981 */ /* 0x0006a2000c1e1500 */
[----:B------:R-:W-:-:S03]  /*24180*/  PRMT R5, RZ, 0x7610, R5 ;  /* 0x00007610ff057816 */ /* 0x000fc60000000005 */
[----:B------:R-:W2:Y:S04]  /*24190*/  LDL R9, [R1+0x100c] ;  /* 0x00100c0001097983 */ /* 0x000ea80000100800 */
[----:B------:R-:W2:Y:S01]  /*241a0*/  LDL R8, [R1+0x1010] ;  /* 0x0010100001087983 */ /* 0x000ea20000100800 */
[----:B---3--:R-:W-:Y:S02]  /*241b0*/  @P1 IMAD.MOV.U32 R7, RZ, RZ, R17 ;  /* 0x000000ffff071224 */ /* 0x008fe400078e0011 */
[----:B------:R-:W-:Y:S01]  /*241c0*/  @P1 IMAD.MOV.U32 R6, RZ, RZ, R14 ;  /* 0x000000ffff061224 */ /* 0x000fe200078e000e */
[----:B------:R-:W3:Y:S04]  /*241d0*/  LDL R17, [R1+0x1004] ;  /* 0x0010040001117983 */ /* 0x000ee80000100800 */
[----:B------:R-:W3:Y:S04]  /*241e0*/  LDL R14, [R1+0x1008] ;  /* 0x00100800010e7983 */ /* 0x000ee80000100800 */
[----:B------:R0:W3:Y:S02]  /*241f0*/  @P1 LDG.E.U16 R37, [R6.64] ;  /* 0x0000000406251981 */ /* 0x0000e4000c1e1500 */
[----:B0-----:R-:W-:-:S02]  /*24200*/  @P1 IMAD.MOV.U32 R7, RZ, RZ, R11 ;  /* 0x000000ffff071224 */ /* 0x001fc400078e000b */
[----:B------:R-:W-:Y:S01]  /*24210*/  @P1 IMAD.MOV.U32 R6, RZ, RZ, R10 ;  /* 0x000000ffff061224 */ /* 0x000fe200078e000a */
[----:B------:R-:W3:Y:S04]  /*24220*/  LDL R11, [R1+0xffc] ;  /* 0x000ffc00010b7983 */ /* 0x000ee80000100800 */
[----:B------:R-:W3:Y:S04]  /*24230*/  LDL R10, [R1+0x1000] ;  /* 0x00100000010a7983 */ /* 0x000ee80000100800 */
[----:B------:R0:W3:Y:S02]  /*24240*/  @P1 LDG.E.U16 R35, [R6.64] ;  /* 0x0000000406231981 */ /* 0x0000e4000c1e1500 */
[----:B0-----:R-:W-:-:S02]  /*24250*/  @P1 IMAD.MOV.U32 R6, RZ, RZ, R13 ;  /* 0x000000ffff061224 */ /* 0x001fc400078e000d */
[----:B----4-:R-:W-:Y:S01]  /*24260*/  @P1 IMAD.MOV.U32 R7, RZ, RZ, R19 ;  /* 0x000000ffff071224 */ /* 0x010fe200078e0013 */
[----:B------:R-:W4:Y:S04]  /*24270*/  LDL R13, [R1+0xff8] ;  /* 0x000ff800010d7983 */ /* 0x000f280000100800 */
[----:B------:R0:W4:Y:S02]  /*24280*/  @P1 LDG.E.U16 R33, [R6.64] ;  /* 0x0000000406211981 */ /* 0x000124000c1e1500 */
[----:B0-----:R-:W-:Y:S02]  /*24290*/  @P0 IMAD.MOV.U32 R6, RZ, RZ, R2 ;  /* 0x000000ffff060224 */ /* 0x001fe400078e0002 */
[----:B------:R-:W-:Y:S01]  /*242a0*/  @P0 IMAD.MOV.U32 R7, RZ, RZ, R16 ;  /* 0x000000ffff070224 */ /* 0x000fe200078e0010 */
[----:B------:R-:W4:Y:S04]  /*242b0*/  LDL R2, [R1+0xff0] ;  /* 0x000ff00001027983 */ /* 0x000f280000100800 */
[----:B------:R-:W4:Y:S04]  /*242c0*/  LDL R16, [R1+0xff4] ;  /* 0x000ff40001107983 */ /* 0x000f280000100800 */
[----:B------:R2:W4:Y:S02]  /*242d0*/  @P0 LDG.E.U16 R29, [R6.64] ;  /* 0x00000004061d0981 */ /* 0x000524000c1e1500 */
[----:B--2---:R-:W-:-:S02]  /*242e0*/  @P0 IMAD.MOV.U32 R7, RZ, RZ, R18 ;  /* 0x000000ffff070224 */ /* 0x004fc400078e0012 */
[----:B------:R-:W-:-:S05]  /*242f0*/  @P0 IMAD.MOV.U32 R6, RZ, RZ, R12 ;  /* 0x000000ffff060224 */ /* 0x000fca00078e000c */
[----:B------:R0:W2:Y:S02]  /*24300*/  @P0 LDG.E.U16 R5, [R6.64] ;  /* 0x0000000406050981 */ /* 0x0000a4000c1e1500 */
[----:B0-----:R-:W-:Y:S02]  /*24310*/  PRMT R6, RZ, 0x7610, R6 ;  /* 0x00007610ff067816 */ /* 0x001fe40000000006 */
[----:B------:R-:W-:-:S04]  /*24320*/  PRMT R7, RZ, 0x7610, R7 ;  /* 0x00007610ff077816 */ /* 0x000fc80000000007 */
[----:B------:R3:W2:Y:S02]  /*24330*/  @P0 LDG.E.U16 R6, [R8.64] ;  /* 0x0000000408060981 */ /* 0x0006a4000c1e1500 */
[----:B---3--:R-:W-:Y:S02]  /*24340*/  @P0 IMAD.MOV.U32 R9, RZ, RZ, R17 ;  /* 0x000000ffff090224 */ /* 0x008fe400078e0011 */
[----:B------:R-:W-:-:S05]  /*24350*/  @P0 IMAD.MOV.U32 R8, RZ, RZ, R14 ;  /* 0x000000ffff080224 */ /* 0x000fca00078e000e */
[----:B------:R0:W3:Y:S04]  /*24360*/  @P0 LDG.E.U16 R7, [R8.64] ;  /* 0x0000000408070981 */ /* 0x0000e8000c1e1500 */
[----:B----4-:R-:W-:Y:S01]  /*24370*/  STL [R1+0x3794], R29 ;  /* 0x0037941d01007387 */ /* 0x010fe20000100800 */
[----:B------:R-:W4:Y:S03]  /*24380*/  LDL R12, [R1+0xfec] ;  /* 0x000fec00010c7983 */ /* 0x000f260000100800 */
[----:B--2---:R1:W-:Y:S01]  /*24390*/  STL [R1+0x3798], R5 ;  /* 0x0037980501007387 */ /* 0x0043e20000100800 */
[----:B------:R-:W2:Y:S01]  /*243a0*/  LDL R24, [R1+0xfe4] ;  /* 0x000fe40001187983 */ /* 0x000ea20000100800 */
[----:B0-----:R-:W-:-:S02]  /*243b0*/  PRMT R8, RZ, 0x7610, R8 ;  /* 0x00007610ff087816 */ /* 0x001fc40000000008 */
[----:B------:R-:W-:Y:S01]  /*243c0*/  PRMT R9, RZ, 0x7610, R9 ;  /* 0x00007610ff097816 */ /* 0x000fe20000000009 */
[----:B------:R-:W2:Y:S04]  /*243d0*/  LDL R18, [R1+0xfe0] ;  /* 0x000fe00001127983 */ /* 0x000ea80000100800 */
[----:B------:R0:W2:Y:S04]  /*243e0*/  @P0 LDG.E.U16 R8, [R10.64] ;  /* 0x000000040a080981 */ /* 0x0000a8000c1e1500 */
[----:B-1----:R-:W2:Y:S01]  /*243f0*/  LDL R5, [R1+0xfe8] ;  /* 0x000fe80001057983 */ /* 0x002ea20000100800 */
[----:B0-----:R-:W-:-:S02]  /*24400*/  @P0 IMAD.MOV.U32 R10, RZ, RZ, R13 ;  /* 0x000000ffff0a0224 */ /* 0x001fc400078e000d */
[----:B------:R-:W-:-:S05]  /*24410*/  @P0 IMAD.MOV.U32 R11, RZ, RZ, R16 ;  /* 0x000000ffff0b0224 */ /* 0x000fca00078e0010 */
[----:B------:R0:W2:Y:S02]  /*24420*/  @P0 LDG.E.U16 R9, [R10.64] ;  /* 0x000000040a090981 */ /* 0x0000a4000c1e1500 */
[----:B0-----:R-:W-:Y:S02]  /*24430*/  PRMT R10, RZ, 0x7610, R10 ;  /* 0x00007610ff0a7816 */ /* 0x001fe4000000000a */
[----:B------:R-:W-:Y:S01]  /*24440*/  PRMT R11, RZ, 0x7610, R11 ;  /* 0x00007610ff0b7816 */ /* 0x000fe2000000000b */
[----:B------:R-:W-:Y:S01]  /*24450*/  STL [R1+0x379c], R6 ;  /* 0x00379c0601007387 */ /* 0x000fe20000100800 */
[----:B------:R-:W2:Y:S03]  /*24460*/  LDL R19, [R1+0xfdc] ;  /* 0x000fdc0001137983 */ /* 0x000ea60000100800 */
[----:B---3--:R-:W-:Y:S01]  /*24470*/  STL [R1+0x37a0], R7 ;  /* 0x0037a00701007387 */ /* 0x008fe20000100800 */
[----:B------:R-:W3:Y:S02]  /*24480*/  LDL R23, [R1+0xfd8] ;  /* 0x000fd80001177983 */ /* 0x000ee40000100800 */
[----:B------:R-:W3:Y:S02]  /*24490*/  LDL R14, [R1+0x1e6c] ;  /* 0x001e6c00010e7983 */ /* 0x000ee40000100800 */
[----:B----4-:R-:W-:-:S02]  /*244a0*/  @P0 IMAD.MOV.U32 R13, RZ, RZ, R12 ;  /* 0x000000ffff0d0224 */ /* 0x010fc400078e000c */
[----:B------:R-:W-:-:S05]  /*244b0*/  @P0 IMAD.MOV.U32 R12, RZ, RZ, R2 ;  /* 0x000000ffff0c0224 */ /* 0x000fca00078e0002 */
[----:B------:R2:W4:Y:S02]  /*244c0*/  @P0 LDG.E.U16 R10, [R12.64] ;  /* 0x000000040c0a0981 */ /* 0x000524000c1e1500 */
[----:B--2---:R-:W-:Y:S02]  /*244d0*/  @P0 IMAD.MOV.U32 R13, RZ, RZ, R24 ;  /* 0x000000ffff0d0224 */ /* 0x004fe400078e0018 */
[----:B------:R-:W-:-:S05]  /*244e0*/  @P0 IMAD.MOV.U32 R12, RZ, RZ, R5 ;  /* 0x000000ffff0c0224 */ /* 0x000fca00078e0005 */
[----:B------:R0:W2:Y:S01]  /*244f0*/  @P0 LDG.E.U16 R11, [R12.64] ;  /* 0x000000040c0b0981 */ /* 0x0000a2000c1e1500 */
[----:B------:R-:W-:-:S03]  /*24500*/  ISETP.GT.AND P1, PT, R4, 0x3b, PT ;  /* 0x0000003b0400780c */ /* 0x000fc60003f24270 */
[----:B------:R-:W-:Y:S01]  /*24510*/  STL [R1+0x37a4], R8 ;  /* 0x0037a40801007387 */ /* 0x000fe20000100800 */
[----:B------:R-:W2:Y:S02]  /*24520*/  LDL R17, [R1+0xfd4] ;  /* 0x000fd40001117983 */ /* 0x000ea40000100800 */
[----:B------:R-:W2:Y:S01]  /*24530*/  LDL R16, [R1+0x1e74] ;  /* 0x001e740001107983 */ /* 0x000ea20000100800 */
[----:B------:R-:W-:Y:S01]  /*24540*/  STL [R1+0x37a8], R9 ;  /* 0x0037a80901007387 */ /* 0x000fe20000100800 */
[----:B------:R-:W2:Y:S05]  /*24550*/  LDL R2, [R1+0x1e7c] ;  /* 0x001e7c0001027983 */ /* 0x000eaa0000100800 */
[----:B0-----:R-:W-:Y:S01]  /*24560*/  @P1 IMAD.MOV.U32 R12, RZ, RZ, R18 ;  /* 0x000000ffff0c1224 */ /* 0x001fe200078e0012 */
[----:B------:R-:W-:Y:S01]  /*24570*/  PRMT R20, RZ, 0x7610, R20 ;  /* 0x00007610ff147816 */ /* 0x000fe20000000014 */
[----:B------:R-:W-:Y:S01]  /*24580*/  @P1 IMAD.MOV.U32 R13, RZ, RZ, R19 ;  /* 0x000000ffff0d1224 */ /* 0x000fe200078e0013 */
[----:B----4-:R0:W-:Y:S01]  /*24590*/  STL [R1+0x37ac], R10 ;  /* 0x0037ac0a01007387 */ /* 0x0101e20000100800 */
[----:B------:R-:W4:Y:S01]  /*245a0*/  LDL R5, [R1+0x1e70] ;  /* 0x001e700001057983 */ /* 0x000f220000100800 */
[----:B0-----:R-:W-:-:S06]  /*245b0*/  PRMT R10, RZ, 0x7610, R10 ;  /* 0x00007610ff0a7816 */ /* 0x001fcc000000000a */
[----:B------:R3:W4:Y:S02]  /*245c0*/  @P1 LDG.E.U16 R10, [R12.64] ;  /* 0x000000040c0a1981 */ /* 0x000724000c1e1500 */
[----:B---3--:R-:W-:Y:S02]  /*245d0*/  @P1 IMAD.MOV.U32 R12, RZ, RZ, R14 ;  /* 0x000000ffff0c1224 */ /* 0x008fe400078e000e */
[----:B------:R-:W-:-:S05]  /*245e0*/  @P1 IMAD.MOV.U32 R13, RZ, RZ, R23 ;  /* 0x000000ffff0d1224 */ /* 0x000fca00078e0017 */
[----:B------:R0:W3:Y:S04]  /*245f0*/  @P1 LDG.E.U16 R20, [R12.64] ;  /* 0x000000040c141981 */ /* 0x0000e8000c1e1500 */
[----:B--2---:R-:W-:Y:S01]  /*24600*/  STL [R1+0x37b0], R11 ;  /* 0x0037b00b01007387 */ /* 0x004fe20000100800 */
[----:B------:R-:W2:Y:S02]  /*24610*/  LDL R19, [R1+0x1e78] ;  /* 0x001e780001137983 */ /* 0x000ea40000100800 */
[----:B------:R-:W2:Y:S01]  /*24620*/  LDL R18, [R1+0x1e80] ;  /* 0x001e800001127983 */ /* 0x000ea20000100800 */
[----:B------:R-:W-:Y:S01]  /*24630*/  PRMT R22, RZ, 0x7610, R22 ;  /* 0x00007610ff167816 */ /* 0x000fe20000000016 */
[----:B0-----:R-:W-:Y:S02]  /*24640*/  @P1 IMAD.MOV.U32 R12, RZ, RZ, R16 ;  /* 0x000000ffff0c1224 */ /* 0x001fe400078e0010 */
[----:B------:R-:W-:Y:S01]  /*24650*/  @P1 IMAD.MOV.U32 R13, RZ, RZ, R17 ;  /* 0x000000ffff0d1224 */ /* 0x000fe200078e0011 */
[----:B------:R-:W-:-:S02]  /*24660*/  PRMT R21, RZ, 0x7610, R21 ;  /* 0x00007610ff157816 */ /* 0x000fc40000000015 */
[----:B------:R-:W-:Y:S01]  /*24670*/  PRMT R15, RZ, 0x7610, R15 ;  /* 0x00007610ff0f7816 */ /* 0x000fe2000000000f */
[----:B------:R-:W2:Y:S04]  /*24680*/  LDL R14, [R1+0x1e98] ;  /* 0x001e9800010e7983 */ /* 0x000ea80000100800 */
[----:B------:R0:W2:Y:S04]  /*24690*/  @P1 LDG.E.U16 R22, [R12.64] ;  /* 0x000000040c161981 */ /* 0x0000a8000c1e1500 */
[----:B------:R-:W2:Y:S01]  /*246a0*/  LDL R8, [R1+0x1ea0] ;  /* 0x001ea00001087983 */ /* 0x000ea20000100800 */
[----:B0-----:R-:W-:-:S02]  /*246b0*/  @P1 IMAD.MOV.U32 R12, RZ, RZ, R2 ;  /* 0x000000ffff0c1224 */ /* 0x001fc400078e0002 */
[----:B----4-:R-:W-:-:S05]  /*246c0*/  @P1 IMAD.MOV.U32 R13, RZ, RZ, R5 ;  /* 0x000000ffff0d1224 */ /* 0x010fca00078e0005 */
[----:B------:R2:W4:Y:S04]  /*246d0*/  @P1 LDG.E.U16 R21, [R12.64] ;  /* 0x000000040c151981 */ /* 0x000528000c1e1500 */
[----:B------:R0:W-:Y:S04]  /*246e0*/  STL [R1+0x248], R10 ;  /* 0x0002480a01007387 */ /* 0x0001e80000100800 */
[----:B0-----:R-:W4:Y:S04]  /*246f0*/  LDL R10, [R1+0x1ea8] ;  /* 0x001ea800010a7983 */ /* 0x001f280000100800 */
[----:B---3--:R0:W-:Y:S01]  /*24700*/  STL [R1+0x240], R20 ;  /* 0x0002401401007387 */ /* 0x0081e20000100800 */
[----:B------:R-:W3:Y:S02]  /*24710*/  LDL R17, [R1+0x1ea4] ;  /* 0x001ea40001117983 */ /* 0x000ee40000100800 */
[----:B------:R-:W3:Y:S02]  /*24720*/  LDL R16, [R1+0x1eb4] ;  /* 0x001eb40001107983 */ /* 0x000ee40000100800 */
[----:B------:R-:W3:Y:S01]  /*24730*/  LDL R5, [R1+0x1eb0] ;  /* 0x001eb00001057983 */ /* 0x000ee20000100800 */
[----:B------:R-:W3:Y:S04]  /*24740*/  LDL R2, [R1+0x1ebc] ;  /* 0x001ebc0001027983 */ /* 0x000ee80000100800 */
[----:B0-----:R-:W3:Y:S01]  /*24750*/  LDL R20, [R1+0x1e8c] ;  /* 0x001e8c0001147983 */ /* 0x001ee20000100800 */
[----:B--2---:R-:W-:-:S02]  /*24760*/  @P1 IMAD.MOV.U32 R13, RZ, RZ, R19 ;  /* 0x000000ffff0d1224 */ /* 0x004fc400078e0013 */
[----:B------:R-:W-:Y:S01]  /*24770*/  @P1 IMAD.MOV.U32 R12, RZ, RZ, R18 ;  /* 0x000000ffff0c1224 */ /* 0x000fe200078e0012 */
[----:B------:R-:W-:Y:S01]  /*24780*/  ISETP.GT.AND P0, PT, R4, 0x3c, PT ;  /* 0x0000003c0400780c */ /* 0x000fe20003f04270 */
[----:B------:R-:W2:Y:S04]  /*24790*/  LDL R19, [R1+0x1eb8] ;  /* 0x001eb80001137983 */ /* 0x000ea80000100800 */
[----:B------:R0:W2:Y:S04]  /*247a0*/  @P1 LDG.E.U16 R15, [R12.64] ;  /* 0x000000040c0f1981 */ /* 0x0000a8000c1e1500 */
[----:B------:R-:W3:Y:S01]  /*247b0*/  LDL R18, [R1+0x1ec0] ;  /* 0x001ec00001127983 */ /* 0x000ee20000100800 */
[----:B0-----:R-:W-:-:S02]  /*247c0*/  PRMT R12, RZ, 0x7610, R12 ;  /* 0x00007610ff0c7816 */ /* 0x001fc4000000000c */
[----:B------:R-:W-:Y:S01]  /*247d0*/  PRMT R13, RZ, 0x7610, R13 ;  /* 0x00007610ff0d7816 */ /* 0x000fe2000000000d */
[----:B--2---:R0:W-:Y:S01]  /*247e0*/  STL [R1+0x228], R15 ;  /* 0x0002280f01007387 */ /* 0x0041e20000100800 */
[----:B----4-:R1:W-:Y:S02]  /*247f0*/  STL [R1+0x230], R21 ;  /* 0x0002301501007387 */ /* 0x0103e40000100800 */
[----:B------:R-:W2:Y:S02]  /*24800*/  LDL R23, [R1+0x1ed0] ;  /* 0x001ed00001177983 */ /* 0x000ea40000100800 */
[----:B0-----:R-:W-:Y:S02]  /*24810*/  @P0 IMAD.MOV.U32 R15, RZ, RZ, R14 ;  /* 0x000000ffff0f0224 */ /* 0x001fe400078e000e */
[----:B------:R-:W-:Y:S01]  /*24820*/  @P0 IMAD.MOV.U32 R14, RZ, RZ, R8 ;  /* 0x000000ffff0e0224 */ /* 0x000fe200078e0008 */
[----:B-1----:R-:W4:Y:S04]  /*24830*/  LDL R21, [R1+0x1eac] ;  /* 0x001eac0001157983 */ /* 0x002f280000100800 */
[----:B------:R-:W2:Y:S04]  /*24840*/  LDL R8, [R1+0x1ec8] ;  /* 0x001ec80001087983 */ /* 0x000ea80000100800 */
[----:B------:R0:W2:Y:S02]  /*24850*/  @P0 LDG.E.U16 R12, [R14.64] ;  /* 0x000000040e0c0981 */ /* 0x0000a4000c1e1500 */
[----:B0-----:R-:W-:-:S02]  /*24860*/  @P0 IMAD.MOV.U32 R14, RZ, RZ, R10 ;  /* 0x000000ffff0e0224 */ /* 0x001fc400078e000a */
[----:B---3--:R-:W-:Y:S01]  /*24870*/  @P0 IMAD.MOV.U32 R15, RZ, RZ, R20 ;  /* 0x000000ffff0f0224 */ /* 0x008fe200078e0014 */
[----:B------:R-:W3:Y:S04]  /*24880*/  LDL R10, [R1+0x1ed4] ;  /* 0x001ed400010a7983 */ /* 0x000ee80000100800 */
[----:B------:R-:W3:Y:S04]  /*24890*/  LDL R20, [R1+0x1ec4] ;  /* 0x001ec40001147983 */ /* 0x000ee80000100800 */
[----:B------:R0:W3:Y:S01]  /*248a0*/  @P0 LDG.E.U16 R13, [R14.64] ;  /* 0x000000040e0d0981 */ /* 0x0000e2000c1e1500 */
[----:B------:R1:W-:Y:S02]  /*248b0*/  STL [R1+0x238], R22 ;  /* 0x0002381601007387 */ /* 0x0003e40000100800 */
[----:B------:R-:W3:Y:S02]  /*248c0*/  LDL R25, [R1+0x1e84] ;  /* 0x001e840001197983 */ /* 0x000ee40000100800 */
[----:B------:R-:W3:Y:S01]  /*248d0*/  LDL R24, [R1+0x1e94] ;  /* 0x001e940001187983 */ /* 0x000ee20000100800 */
[----:B0-----:R-:W-:Y:S01]  /*248e0*/  PRMT R14, RZ, 0x7610, R14 ;  /* 0x00007610ff0e7816 */ /* 0x001fe2000000000e */
[----:B-1----:R-:W3:Y:S05]  /*248f0*/  LDL R22, [R1+0x1edc] ;  /* 0x001edc0001167983 */ /* 0x002eea0000100800 */
[----:B------:R0:W3:Y:S02]  /*24900*/  @P0 LDG.E.U16 R14, [R16.64] ;  /* 0x00000004100e0981 */ /* 0x0000e4000c1e1500 */
[----:B0-----:R-:W-:-:S02]  /*24910*/  @P0 IMAD.MOV.U32 R16, RZ, RZ, R2 ;  /* 0x000000ffff100224 */ /* 0x001fc400078e0002 */
[----:B------:R-:W-:Y:S01]  /*24920*/  @P0 IMAD.MOV.U32 R17, RZ, RZ, R5 ;  /* 0x000000ffff110224 */ /* 0x000fe200078e0005 */
[----:B------:R-:W3:Y:S04]  /*24930*/  LDL R2, [R1+0x1e88] ;  /* 0x001e880001027983 */ /* 0x000ee80000100800 */
[----:B------:R-:W3:Y:S01]  /*24940*/  LDL R5, [R1+0xfd0] ;  /* 0x000fd00001057983 */ /* 0x000ee20000100800 */
[----:B------:R-:W-:-:S06]  /*24950*/  PRMT R15, RZ, 0x7610, R15 ;  /* 0x00007610ff0f7816 */ /* 0x000fcc000000000f */
[----:B------:R0:W3:Y:S02]  /*24960*/  @P0 LDG.E.U16 R15, [R16.64] ;  /* 0x00000004100f0981 */ /* 0x0000e4000c1e1500 */
[----:B0-----:R-:W-:Y:S02]  /*24970*/  PRMT R16, RZ, 0x7610, R16 ;  /* 0x00007610ff107816 */ /* 0x001fe40000000010 */
[----:B------:R-:W-:-:S04]  /*24980*/  PRMT R17, RZ, 0x7610, R17 ;  /* 0x00007610ff117816 */ /* 0x000fc80000000011 */
[----:B------:R4:W3:Y:S01]  /*24990*/  @P0 LDG.E.U16 R16, [R18.64] ;  /* 0x0000000412100981 */ /* 0x0008e2000c1e1500 */
[----:B------:R-:W-:Y:S02]  /*249a0*/  PRMT R26, RZ, 0x7610, R26 ;  /* 0x00007610ff1a7816 */ /* 0x000fe4000000001a */
[----:B------:R-:W-:Y:S01]  /*249b0*/  PRMT R11, RZ, 0x7610, R11 ;  /* 0x00007610ff0b7816 */ /* 0x000fe2000000000b */
[----:B----4-:R-:W-:Y:S02]  /*249c0*/  @P0 IMAD.MOV.U32 R19, RZ, RZ, R21 ;  /* 0x000000ffff130224 */ /* 0x010fe400078e0015 */
[----:B--2---:R-:W-:Y:S02]  /*249d0*/  @P0 IMAD.MOV.U32 R18, RZ, RZ, R8 ;  /* 0x000000ffff120224 */ /* 0x004fe400078e0008 */
[----:B------:R-:W2:Y:S04]  /*249e0*/  LDL R8, [R1+0x1e9c] ;  /* 0x001e9c0001087983 */ /* 0x000ea80000100800 */
[----:B------:R0:W4:Y:S02]  /*249f0*/  @P0 LDG.E.U16 R17, [R18.64] ;  /* 0x0000000412110981 */ /* 0x000124000c1e1500 */
[----:B0-----:R-:W-:Y:S01]  /*24a00*/  PRMT R18, RZ, 0x7610, R18 ;  /* 0x00007610ff127816 */ /* 0x001fe20000000012 */
[----:B---3--:R-:W-:-:S02]  /*24a10*/  @P0 IMAD.MOV.U32 R21, RZ, RZ, R20 ;  /* 0x000000ffff150224 */ /* 0x008fc400078e0014 */
[----:B------:R-:W-:Y:S01]  /*24a20*/  @P0 IMAD.MOV.U32 R20, RZ, RZ, R10 ;  /* 0x000000ffff140224 */ /* 0x000fe200078e000a */
[----:B------:R-:W-:Y:S01]  /*24a30*/  PRMT R19, RZ, 0x7610, R19 ;  /* 0x00007610ff137816 */ /* 0x000fe20000000013 */
[----:B------:R-:W3:Y:S04]  /*24a40*/  LDL R10, [R1+0x1e90] ;  /* 0x001e9000010a7983 */ /* 0x000ee80000100800 */
[----:B------:R0:W4:Y:S02]  /*24a50*/  @P0 LDG.E.U16 R18, [R20.64] ;  /* 0x0000000414120981 */ /* 0x000124000c1e1500 */
[----:B0-----:R-:W-:Y:S02]  /*24a60*/  @P0 IMAD.MOV.U32 R20, RZ, RZ, R22 ;  /* 0x000000ffff140224 */ /* 0x001fe400078e0016 */
[----:B------:R-:W-:Y:S01]  /*24a70*/  @P0 IMAD.MOV.U32 R21, RZ, RZ, R23 ;  /* 0x000000ffff150224 */ /* 0x000fe200078e0017 */
[----:B------:R-:W4:Y:S04]  /*24a80*/  LDL R22, [R1+0x1ee0] ;  /* 0x001ee00001167983 */ /* 0x000f280000100800 */
[----:B------:R-:W4:Y:S04]  /*24a90*/  LDL R23, [R1+0x1ed8] ;  /* 0x001ed80001177983 */ /* 0x000f280000100800 */
[----:B------:R0:W4:Y:S02]  /*24aa0*/  @P0 LDG.E.U16 R19, [R20.64] ;  /* 0x0000000414130981 */ /* 0x000124000c1e1500 */
[----:B0-----:R-:W-:-:S02]  /*24ab0*/  @P1 IMAD.MOV.U32 R20, RZ, RZ, R2 ;  /* 0x000000ffff141224 */ /* 0x001fc400078e0002 */
        /* <DEDUP_REMOVED lines=8> */
[----:B------:R2:W4:Y:S01]  /*24b40*/  @P1 LDG.E.U16 R11, [R20.64] ;  /* 0x00000004140b1981 */ /* 0x000522000c1e1500 */
[----:B------:R-:W-:Y:S01]  /*24b50*/  PRMT R27, RZ, 0x7610, R27 ;  /* 0x00007610ff1b7816 */ /* 0x000fe2000000001b */
[----:B--2---:R-:W-:-:S02]  /*24b60*/  @P1 IMAD.MOV.U32 R20, RZ, RZ, R8 ;  /* 0x000000ffff141224 */ /* 0x004fc400078e0008 */
[----:B---3--:R-:W-:-:S05]  /*24b70*/  @P1 IMAD.MOV.U32 R21, RZ, RZ, R10 ;  /* 0x000000ffff151224 */ /* 0x008fca00078e000a */
[----:B------:R0:W2:Y:S04]  /*24b80*/  @P1 LDG.E.U16 R27, [R20.64] ;  /* 0x00000004141b1981 */ /* 0x0000a8000c1e1500 */
[----:B----4-:R1:W-:Y:S04]  /*24b90*/  STL [R1+0x220], R26 ;  /* 0x0002201a01007387 */ /* 0x0103e80000100800 */
[----:B-1----:R-:W3:Y:S04]  /*24ba0*/  LDL R26, [R1+0x1ef0] ;  /* 0x001ef000011a7983 */ /* 0x002ee80000100800 */
[----:B------:R1:W-:Y:S01]  /*24bb0*/  STL [R1+0x218], R11 ;  /* 0x0002180b01007387 */ /* 0x0003e20000100800 */
[----:B------:R-:W4:Y:S02]  /*24bc0*/  LDL R10, [R1+0x1ef8] ;  /* 0x001ef800010a7983 */ /* 0x000f240000100800 */
[----:B------:R-:W2:Y:S01]  /*24bd0*/  LDL R8, [R1+0x1f00] ;  /* 0x001f000001087983 */ /* 0x000ea20000100800 */
[----:B------:R-:W-:-:S02]  /*24be0*/  ISETP.GT.AND P0, PT, R4, 0x3d, PT ;  /* 0x0000003d0400780c */ /* 0x000fc40003f04270 */
[----:B0-----:R-:W-:Y:S02]  /*24bf0*/  PRMT R20, RZ, 0x7610, R20 ;  /* 0x00007610ff147816 */ /* 0x001fe40000000014 */
[----:B------:R-:W-:Y:S01]  /*24c00*/  PRMT R21, RZ, 0x7610, R21 ;  /* 0x00007610ff157816 */ /* 0x000fe20000000015 */
[----:B------:R-:W4:Y:S04]  /*24c10*/  LDL R31, [R1+0x1f04] ;  /* 0x001f0400011f7983 */ /* 0x000f280000100800 */
[----:B------:R-:W4:Y:S04]  /*24c20*/  LDL R30, [R1+0x1f14] ;  /* 0x001f1400011e7983 */ /* 0x000f280000100800 */
[----:B-1----:R-:W4:Y:S04]  /*24c30*/  LDL R11, [R1+0x1efc] ;  /* 0x001efc00010b7983 */ /* 0x002f280000100800 */
[----:B------:R-:W4:Y:S04]  /*24c40*/  LDL R43, [R1+0x1f10] ;  /* 0x001f1000012b7983 */ /* 0x000f280000100800 */
[----:B------:R0:W4:Y:S02]  /*24c50*/  @P0 LDG.E.U16 R20, [R22.64] ;  /* 0x0000000416140981 */ /* 0x000124000c1e1500 */
[----:B0-----:R-:W-:-:S02]  /*24c60*/  @P0 IMAD.MOV.U32 R22, RZ, RZ, R2 ;  /* 0x000000ffff160224 */ /* 0x001fc400078e0002 */
[----:B------:R-:W-:Y:S01]  /*24c70*/  @P0 IMAD.MOV.U32 R23, RZ, RZ, R5 ;  /* 0x000000ffff170224 */ /* 0x000fe200078e0005 */
[----:B------:R-:W4:Y:S04]  /*24c80*/  LDL R2, [R1+0x1f08] ;  /* 0x001f080001027983 */ /* 0x000f280000100800 */
[----:B------:R-:W4:Y:S04]  /*24c90*/  LDL R5, [R1+0x1eec] ;  /* 0x001eec0001057983 */ /* 0x000f280000100800 */
[----:B------:R0:W4:Y:S02]  /*24ca0*/  @P0 LDG.E.U16 R21, [R22.64] ;  /* 0x0000000416150981 */ /* 0x000124000c1e1500 */
[----:B0-----:R-:W-:-:S06]  /*24cb0*/  PRMT R22, RZ, 0x7610, R22 ;  /* 0x00007610ff167816 */ /* 0x001fcc0000000016 */
[----:B------:R3:W4:Y:S02]  /*24cc0*/  @P0 LDG.E.U16 R22, [R24.64] ;  /* 0x0000000418160981 */ /* 0x000724000c1e1500 */
[----:B---3--:R-:W-:Y:S02]  /*24cd0*/  @P0 IMAD.MOV.U32 R25, RZ, RZ, R26 ;  /* 0x000000ffff190224 */ /* 0x008fe400078e001a */
[----:B--2---:R-:W-:Y:S02]  /*24ce0*/  @P0 IMAD.MOV.U32 R26, RZ, RZ, R8 ;  /* 0x000000ffff1a0224 */ /* 0x004fe400078e0008 */
[----:B----4-:R-:W-:Y:S02]  /*24cf0*/  @P0 IMAD.MOV.U32 R24, RZ, RZ, R11 ;  /* 0x000000ffff180224 */ /* 0x010fe400078e000b */
[----:B------:R-:W2:Y:S01]  /*24d00*/  LDL R11, [R1+0x1f1c] ;  /* 0x001f1c00010b7983 */ /* 0x000ea20000100800 */
[----:B------:R0:W-:Y:S02]  /*24d10*/  STL [R1+0x210], R27 ;  /* 0x0002101b01007387 */ /* 0x0001e40000100800 */
[----:B------:R-:W3:Y:S01]  /*24d20*/  LDL R8, [R1+0x1f20] ;  /* 0x001f200001087983 */ /* 0x000ee20000100800 */
[----:B------:R-:W-:-:S02]  /*24d30*/  PRMT R23, RZ, 0x7610, R23 ;  /* 0x00007610ff177816 */ /* 0x000fc40000000017 */
[----:B------:R-:W-:Y:S01]  /*24d40*/  ISETP.GT.AND P1, PT, R4, 0x3e, PT ;  /* 0x0000003e0400780c */ /* 0x000fe20003f24270 */
[----:B------:R-:W4:Y:S04]  /*24d50*/  LDL R50, [R1+0x1f24] ;  /* 0x001f240001327983 */ /* 0x000f280000100800 */
[----:B------:R-:W3:Y:S04]  /*24d60*/  LDL R48, [R1+0x1f34] ;  /* 0x001f340001307983 */ /* 0x000ee80000100800 */
[----:B------:R1:W3:Y:S01]  /*24d70*/  @P0 LDG.E.U16 R23, [R24.64] ;  /* 0x0000000418170981 */ /* 0x0002e2000c1e1500 */
[----:B------:R-:W-:-:S02]  /*24d80*/  PRMT R28, RZ, 0x7610, R28 ;  /* 0x00007610ff1c7816 */ /* 0x000fc4000000001c */
[----:B------:R-:W-:Y:S01]  /*24d90*/  PRMT R32, RZ, 0x7610, R32 ;  /* 0x00007610ff207816 */ /* 0x000fe20000000020 */
[----:B------:R-:W3:Y:S01]  /*24da0*/  LDL R47, [R1+0x1f2c] ;  /* 0x001f2c00012f7983 */ /* 0x000ee20000100800 */
[----:B0-----:R-:W-:Y:S02]  /*24db0*/  @P0 IMAD.MOV.U32 R27, RZ, RZ, R10 ;  /* 0x000000ffff1b0224 */ /* 0x001fe400078e000a */
[----:B------:R-:W3:Y:S01]  /*24dc0*/  LDL R10, [R1+0x1f18] ;  /* 0x001f1800010a7983 */ /* 0x000ee20000100800 */
[----:B------:R-:W3:Y:S01]  /*24dd0*/  LDL R45, [R1+0x1f48] ;  /* 0x001f4800012d7983 */ /* 0x000ee20000100800 */
[----:B------:R-:W-:Y:S02]  /*24de0*/  PRMT R34, RZ, 0x7610, R34 ;  /* 0x00007610ff227816 */ /* 0x000fe40000000022 */
[----:B------:R-:W-:Y:S02]  /*24df0*/  PRMT R36, RZ, 0x7610, R36 ;  /* 0x00007610ff247816 */ /* 0x000fe40000000024 */
[----:B------:R-:W-:-:S02]  /*24e00*/  PRMT R38, RZ, 0x7610, R38 ;  /* 0x00007610ff267816 */ /* 0x000fc40000000026 */
[----:B-1----:R-:W-:Y:S02]  /*24e10*/  PRMT R24, RZ, 0x7610, R24 ;  /* 0x00007610ff187816 */ /* 0x002fe40000000018 */
[----:B------:R-:W-:Y:S02]  /*24e20*/  PRMT R25, RZ, 0x7610, R25 ;  /* 0x00007610ff197816 */ /* 0x000fe40000000019 */
[----:B------:R-:W-:Y:S02]  /*24e30*/  PRMT R40, RZ, 0x7610, R40 ;  /* 0x00007610ff287816 */ /* 0x000fe40000000028 */
[----:B------:R-:W-:Y:S02]  /*24e40*/  PRMT R42, RZ, 0x7610, R42 ;  /* 0x00007610ff2a7816 */ /* 0x000fe4000000002a */
[----:B------:R-:W-:Y:S02]  /*24e50*/  PRMT R44, RZ, 0x7610, R44 ;  /* 0x00007610ff2c7816 */ /* 0x000fe4000000002c */
[----:B------:R-:W-:Y:S01]  /*24e60*/  PRMT R7, RZ, 0x7610, R7 ;  /* 0x00007610ff077816 */ /* 0x000fe20000000007 */
[----:B------:R0:W4:Y:S04]  /*24e70*/  @P0 LDG.E.U16 R24, [R26.64] ;  /* 0x000000041a180981 */ /* 0x000128000c1e1500 */
[----:B------:R-:W4:Y:S01]  /*24e80*/  LDL R51, [R1+0x1f64] ;  /* 0x001f640001337983 */ /* 0x000f220000100800 */
[----:B0-----:R-:W-:-:S02]  /*24e90*/  @P0 IMAD.MOV.U32 R26, RZ, RZ, R2 ;  /* 0x000000ffff1a0224 */ /* 0x001fc400078e0002 */
[----:B------:R-:W-:Y:S01]  /*24ea0*/  @P0 IMAD.MOV.U32 R27, RZ, RZ, R5 ;  /* 0x000000ffff1b0224 */ /* 0x000fe200078e0005 */
[----:B------:R-:W4:Y:S04]  /*24eb0*/  LDL R2, [R1+0x1f28] ;  /* 0x001f280001027983 */ /* 0x000f280000100800 */
[----:B------:R-:W4:Y:S04]  /*24ec0*/  LDL R5, [R1+0x1f0c] ;  /* 0x001f0c0001057983 */ /* 0x000f280000100800 */
[----:B------:R0:W4:Y:S02]  /*24ed0*/  @P0 LDG.E.U16 R25, [R26.64] ;  /* 0x000000041a190981 */ /* 0x000124000c1e1500 */
[----:B0-----:R-:W-:-:S02]  /*24ee0*/  PRMT R26, RZ, 0x7610, R26 ;  /* 0x00007610ff1a7816 */ /* 0x001fc4000000001a */
[----:B------:R-:W-:-:S04]  /*24ef0*/  PRMT R27, RZ, 0x7610, R27 ;  /* 0x00007610ff1b7816 */ /* 0x000fc8000000001b */
[----:B------:R0:W4:Y:S02]  /*24f00*/  @P0 LDG.E.U16 R26, [R30.64] ;  /* 0x000000041e1a0981 */ /* 0x000124000c1e1500 */
[----:B0-----:R-:W-:Y:S02]  /*24f10*/  @P0 IMAD.MOV.U32 R31, RZ, RZ, R43 ;  /* 0x000000ffff1f0224 */ /* 0x001fe400078e002b */
[----:B------:R-:W4:Y:S01]  /*24f20*/  LDL R43, [R1+0x1f30] ;  /* 0x001f3000012b7983 */ /* 0x000f220000100800 */
[----:B--2---:R-:W-:-:S03]  /*24f30*/  @P0 IMAD.MOV.U32 R30, RZ, RZ, R11 ;  /* 0x000000ffff1e0224 */ /* 0x004fc600078e000b */
[----:B------:R-:W2:Y:S04]  /*24f40*/  LDL R11, [R1+0x1f3c] ;  /* 0x001f3c00010b7983 */ /* 0x000ea80000100800 */
[----:B------:R3:W2:Y:S02]  /*24f50*/  @P0 LDG.E.U16 R27, [R30.64] ;  /* 0x000000041e1b0981 */ /* 0x0006a4000c1e1500 */
[----:B---3--:R-:W-:Y:S02]  /*24f60*/  @P1 IMAD.MOV.U32 R30, RZ, RZ, R8 ;  /* 0x000000ffff1e1224 */ /* 0x008fe400078e0008 */
[----:B------:R-:W-:Y:S01]  /*24f70*/  @P1 IMAD.MOV.U32 R31, RZ, RZ, R10 ;  /* 0x000000ffff1f1224 */ /* 0x000fe200078e000a */
[----:B------:R-:W3:Y:S04]  /*24f80*/  LDL R8, [R1+0x1f40] ;  /* 0x001f400001087983 */ /* 0x000ee80000100800 */
[----:B------:R-:W3:Y:S04]  /*24f90*/  LDL R10, [R1+0x1f38] ;  /* 0x001f3800010a7983 */ /* 0x000ee80000100800 */
[----:B------:R4:W3:Y:S02]  /*24fa0*/  @P1 LDG.E.U16 R28, [R30.64] ;  /* 0x000000041e1c1981 */ /* 0x0008e4000c1e1500 */
[----:B----4-:R-:W-:-:S02]  /*24fb0*/  @P1 IMAD.MOV.U32 R30, RZ, RZ, R2 ;  /* 0x000000ffff1e1224 */ /* 0x010fc400078e0002 */
[----:B------:R-:W-:Y:S01]  /*24fc0*/  @P1 IMAD.MOV.U32 R31, RZ, RZ, R5 ;  /* 0x000000ffff1f1224 */ /* 0x000fe200078e0005 */
[----:B------:R-:W4:Y:S04]  /*24fd0*/  LDL R2, [R1+0x1f54] ;  /* 0x001f540001027983 */ /* 0x000f280000100800 */
[----:B------:R-:W4:Y:S04]  /*24fe0*/  LDL R5, [R1+0x1f44] ;  /* 0x001f440001057983 */ /* 0x000f280000100800 */
[----:B------:R0:W4:Y:S02]  /*24ff0*/  @P1 LDG.E.U16 R32, [R30.64] ;  /* 0x000000041e201981 */ /* 0x000124000c1e1500 */
[----:B0-----:R-:W-:-:S02]  /*25000*/  @P1 IMAD.MOV.U32 R30, RZ, RZ, R48 ;  /* 0x000000ffff1e1224 */ /* 0x001fc400078e0030 */
[----:B------:R-:W-:Y:S01]  /*25010*/  @P1 IMAD.MOV.U32 R31, RZ, RZ, R50 ;  /* 0x000000ffff1f1224 */ /* 0x000fe200078e0032 */
[----:B------:R-:W-:Y:S01]  /*25020*/  ISETP.GT.AND P0, PT, R4, 0x3f, PT ;  /* 0x0000003f0400780c */ /* 0x000fe20003f04270 */
[----:B------:R-:W4:Y:S04]  /*25030*/  LDL R50, [R1+0x1f78] ;  /* 0x001f780001327983 */ /* 0x000f280000100800 */
[----:B------:R0:W4:Y:S04]  /*25040*/  @P1 LDG.E.U16 R34, [R30.64] ;  /* 0x000000041e221981 */ /* 0x000128000c1e1500 */
[----:B------:R-:W4:Y:S01]  /*25050*/  LDL R48, [R1+0x1f74] ;  /* 0x001f740001307983 */ /* 0x000f220000100800 */
[----:B0-----:R-:W-:-:S03]  /*25060*/  @P1 IMAD.MOV.U32 R31, RZ, RZ, R43 ;  /* 0x000000ffff1f1224 */ /* 0x001fc600078e002b */
        /* <DEDUP_REMOVED lines=20> */
[----:B------:R-:W4:Y:S01]  /*251b0*/  LDL R43, [R1+0x1f94] ;  /* 0x001f9400012b7983 */ /* 0x000f220000100800 */
[----:B--2---:R-:W-:-:S03]  /*251c0*/  @P1 IMAD.MOV.U32 R30, RZ, RZ, R11 ;  /* 0x000000ffff1e1224 */ /* 0x004fc600078e000b */
[----:B------:R-:W2:Y:S04]  /*251d0*/  LDL R11, [R1+0x1f90] ;  /* 0x001f9000010b7983 */ /* 0x000ea80000100800 */
[----:B------:R3:W2:Y:S02]  /*251e0*/  @P1 LDG.E.U16 R44, [R30.64] ;  /* 0x000000041e2c1981 */ /* 0x0006a4000c1e1500 */
[----:B---3--:R-:W-:Y:S02]  /*251f0*/  @P0 IMAD.MOV.U32 R30, RZ, RZ, R8 ;  /* 0x000000ffff1e0224 */ /* 0x008fe400078e0008 */
[----:B------:R-:W-:Y:S01]  /*25200*/  @P0 IMAD.MOV.U32 R31, RZ, RZ, R10 ;  /* 0x000000ffff1f0224 */ /* 0x000fe200078e000a */
[----:B------:R-:W3:Y:S04]  /*25210*/  LDL R8, [R1+0x1f98] ;  /* 0x001f980001087983 */ /* 0x000ee80000100800 */
[----:B------:R-:W2:Y:S04]  /*25220*/  LDL R10, [R1+0x1f9c] ;  /* 0x001f9c00010a7983 */ /* 0x000ea80000100800 */
[----:B------:R4:W2:Y:S02]  /*25230*/  @P0 LDG.E.U16 R7, [R30.64] ;  /* 0x000000041e070981 */ /* 0x0008a4000c1e1500 */
[----:B----4-:R-:W-:-:S02]  /*25240*/  @P0 IMAD.MOV.U32 R30, RZ, RZ, R2 ;  /* 0x000000ffff1e0224 */ /* 0x010fc400078e0002 */
[----:B------:R-:W-:Y:S01]  /*25250*/  @P0 IMAD.MOV.U32 R31, RZ, RZ, R5 ;  /* 0x000000ffff1f0224 */ /* 0x000fe200078e0005 */
[----:B------:R-:W-:Y:S02]  /*25260*/  PRMT R52, RZ, 0x7610, R52 ;  /* 0x00007610ff347816 */ /* 0x000fe40000000034 */
[----:B------:R-:W-:-:S04]  /*25270*/  PRMT R49, RZ, 0x7610, R49 ;  /* 0x00007610ff317816 */ /* 0x000fc80000000031 */
[----:B------:R0:W4:Y:S04]  /*25280*/  @P0 LDG.E.U16 R52, [R30.64] ;  /* 0x000000041e340981 */ /* 0x000128000c1e1500 */
[----:B--2---:R1:W-:Y:S01]  /*25290*/  STL [R1+0x1cc], R7 ;  /* 0x0001cc0701007387 */ /* 0x0043e20000100800 */
[----:B------:R-:W2:Y:S02]  /*252a0*/  LDL R5, [R1+0x1fa8] ;  /* 0x001fa80001057983 */ /* 0x000ea40000100800 */
[----:B------:R-:W2:Y:S01]  /*252b0*/  LDL R2, [R1+0x2174] ;  /* 0x0021740001027983 */ /* 0x000ea20000100800 */
[----:B-1----:R-:W2:Y:S01]  /*252c0*/  LDL R7, [R1+0x1fac] ;  /* 0x001fac0001077983 */ /* 0x002ea20000100800 */
[----:B0-----:R-:W-:Y:S02]  /*252d0*/  @P0 IMAD.MOV.U32 R30, RZ, RZ, R50 ;  /* 0x000000ffff1e0224 */ /* 0x001fe400078e0032 */
[----:B------:R-:W-:Y:S01]  /*252e0*/  @P0 IMAD.MOV.U32 R31, RZ, RZ, R51 ;  /* 0x000000ffff1f0224 */ /* 0x000fe200078e0033 */
[----:B------:R-:W-:-:S04]  /*252f0*/  PRMT R46, RZ, 0x7610, R46 ;  /* 0x00007610ff2e7816 */ /* 0x000fc8000000002e */
[----:B------:R0:W4:Y:S01]  /*25300*/  @P0 LDG.E.U16 R49, [R30.64] ;  /* 0x000000041e310981 */ /* 0x000122000c1e1500 */
[----:B------:R-:W-:Y:S01]  /*25310*/  PRMT R29, RZ, 0x7610, R29 ;  /* 0x00007610ff1d7816 */ /* 0x000fe2000000001d */
[----:B0-----:R-:W-:Y:S02]  /*25320*/  @P0 IMAD.MOV.U32 R30, RZ, RZ, R47 ;  /* 0x000000ffff1e0224 */ /* 0x001fe400078e002f */
[----:B------:R-:W-:-:S05]  /*25330*/  @P0 IMAD.MOV.U32 R31, RZ, RZ, R48 ;  /* 0x000000ffff1f0224 */ /* 0x000fca00078e0030 */
[----:B------:R0:W4:Y:S01]  /*25340*/  @P0 LDG.E.U16 R46, [R30.64] ;  /* 0x000000041e2e0981 */ /* 0x000122000c1e1500 */
[----:B------:R-:W-:Y:S01]  /*25350*/  PRMT R9, RZ, 0x7610, R9 ;  /* 0x00007610ff097816 */ /* 0x000fe20000000009 */
[----:B0-----:R-:W-:Y:S02]  /*25360*/  @P0 IMAD.MOV.U32 R30, RZ, RZ, R43 ;  /* 0x000000ffff1e0224 */ /* 0x001fe400078e002b */
[----:B------:R-:W-:Y:S01]  /*25370*/  @P0 IMAD.MOV.U32 R31, RZ, RZ, R45 ;  /* 0x000000ffff1f0224 */ /* 0x000fe200078e002d */
[----:B------:R-:W-:Y:S02]  /*25380*/  PRMT R6, RZ, 0x7610, R6 ;  /* 0x00007610ff067816 */ /* 0x000fe40000000006 */
[----:B------:R-:W-:Y:S01]  /*25390*/  PRMT R0, RZ, 0x7610, R0 ;  /* 0x00007610ff007816 */ /* 0x000fe20000000000 */
[----:B------:R-:W4:Y:S04]  /*253a0*/  LDL.LU R45, [R1+0xf40] ;  /* 0x000f4000012d7983 */ /* 0x000f280000300800 */
[----:B------:R0:W4:Y:S02]  /*253b0*/  @P0 LDG.E.U16 R29, [R30.64] ;  /* 0x000000041e1d0981 */ /* 0x000124000c1e1500 */
[----:B0-----:R-:W-:-:S02]  /*253c0*/  @P0 IMAD.MOV.U32 R30, RZ, RZ, R10 ;  /* 0x000000ffff1e0224 */ /* 0x001fc400078e000a */
[----:B------:R-:W-:-:S05]  /*253d0*/  @P0 IMAD.MOV.U32 R31, RZ, RZ, R11 ;  /* 0x000000ffff1f0224 */ /* 0x000fca00078e000b */
[----:B------:R3:W4:Y:S02]  /*253e0*/  @P0 LDG.E.U16 R9, [R30.64] ;  /* 0x000000041e090981 */ /* 0x000724000c1e1500 */
[----:B---3--:R-:W-:Y:S02]  /*253f0*/  @P0 IMAD.MOV.U32 R31, RZ, RZ, R8 ;  /* 0x000000ffff1f0224 */ /* 0x008fe400078e0008 */
[----:B--2---:R-:W-:-:S05]  /*25400*/  @P0 IMAD.MOV.U32 R30, RZ, RZ, R7 ;  /* 0x000000ffff1e0224 */ /* 0x004fca00078e0007 */
[----:B------:R0:W2:Y:S02]  /*25410*/  @P0 LDG.E.U16 R6, [R30.64] ;  /* 0x000000041e060981 */ /* 0x0000a4000c1e1500 */
[----:B0-----:R-:W-:Y:S02]  /*25420*/  @P0 IMAD.MOV.U32 R30, RZ, RZ, R2 ;  /* 0x000000ffff1e0224 */ /* 0x001fe400078e0002 */
[----:B------:R-:W-:-:S05]  /*25430*/  @P0 IMAD.MOV.U32 R31, RZ, RZ, R5 ;  /* 0x000000ffff1f0224 */ /* 0x000fca00078e0005 */
[----:B------:R-:W3:Y:S04]  /*25440*/  @P0 LDG.E.U16 R0, [R30.64] ;  /* 0x000000041e000981 */ /* 0x000ee8000c1e1500 */
[----:B----4-:R0:W-:Y:S04]  /*25450*/  STL [R1+0x1b4], R46 ;  /* 0x0001b42e01007387 */ /* 0x0101e80000100800 */
[----:B------:R-:W1:Y:S04]  /*25460*/  S2R R43, SR_TID.X ;  /* 0x00000000002b7919 */ /* 0x000e680000002100 */
[----:B------:R-:W4:Y:S01]  /*25470*/  S2R R3, SR_TID.X ;  /* 0x0000000000037919 */ /* 0x000f220000002100 */
[----:B------:R-:W-:Y:S06]  /*25480*/  BAR.SYNC.DEFER_BLOCKING 0x0 ;  /* 0x0000000000007b1d */ /* 0x000fec0000010000 */
[----:B0-----:R-:W2:Y:S01]  /*25490*/  LDL.LU R46, [R1+0xf3c] ;  /* 0x000f3c00012e7983 */ /* 0x001ea20000300800 */
[----:B------:R-:W2:Y:S02]  /*254a0*/  LDL.LU R47, [R1+0xf38] ;  /* 0x000f3800012f7983 */ /* 0x000ea40000300800 */
[----:B------:R-:W2:Y:S02]  /*254b0*/  LDL.LU R48, [R1+0xf34] ;  /* 0x000f340001307983 */ /* 0x000ea40000300800 */
[----:B------:R0:W-:Y:S02]  /*254c0*/  STL [R1+0x1bc], R49 ;  /* 0x0001bc3101007387 */ /* 0x0001e40000100800 */
[----:B0-----:R-:W4:Y:S01]  /*254d0*/  LDL.LU R49, [R1+0xf30] ;  /* 0x000f300001317983 */ /* 0x001f220000300800 */
[----:B------:R-:W4:Y:S02]  /*254e0*/  LDL.LU R50, [R1+0xf2c] ;  /* 0x000f2c0001327983 */ /* 0x000f240000300800 */
[----:B------:R-:W4:Y:S02]  /*254f0*/  LDL.LU R51, [R1+0xf28] ;  /* 0x000f280001337983 */ /* 0x000f240000300800 */
[----:B------:R0:W-:Y:S02]  /*25500*/  STL [R1+0x1c4], R52 ;  /* 0x0001c43401007387 */ /* 0x0001e40000100800 */
[----:B0-----:R-:W4:Y:S01]  /*25510*/  LDL.LU R52, [R1+0xf24] ;  /* 0x000f240001347983 */ /* 0x001f220000300800 */
[----:B------:R-:W4:Y:S02]  /*25520*/  LDL.LU R53, [R1+0xea0] ;  /* 0x000ea00001357983 */ /* 0x000f240000300800 */
[----:B------:R-:W4:Y:S02]  /*25530*/  LDL.LU R54, [R1+0xe9c] ;  /* 0x000e9c0001367983 */ /* 0x000f240000300800 */
[----:B------:R-:W4:Y:S01]  /*25540*/  LDL.LU R55, [R1+0xe98] ;  /* 0x000e980001377983 */ /* 0x000f220000300800 */
[----:B------:R-:W4:Y:S01]  /*25550*/  LDL.LU R56, [R1+0xe94] ;  /* 0x000e940001387983 */ /* 0x000f220000300800 */
[----:B------:R-:W4:Y:S02]  /*25560*/  LDL.LU R57, [R1+0xe90] ;  /* 0x000e900001397983 */ /* 0x000f240000300800 */
[----:B------:R-:W4:Y:S02]  /*25570*/  LDL.LU R58, [R1+0xe8c] ;  /* 0x000e8c00013a7983 */ /* 0x000f240000300800 */
[----:B------:R-:W4:Y:S01]  /*25580*/  LDL.LU R59, [R1+0xe88] ;  /* 0x000e8800013b7983 */ /* 0x000f220000300800 */
[----:B------:R-:W4:Y:S01]  /*25590*/  LDL.LU R61, [R1+0xe84] ;  /* 0x000e8400013d7983 */ /* 0x000f220000300800 */
[----:B------:R-:W4:Y:S02]  /*255a0*/  LDL.LU R2, [R1+0xe00] ;  /* 0x000e000001027983 */ /* 0x000f240000300800 */
[----:B------:R-:W4:Y:S01]  /*255b0*/  LDL.LU R60, [R1+0xdfc] ;  /* 0x000dfc00013c7983 */ /* 0x000f220000300800 */
[----:B---3--:R0:W-:Y:S04]  /*255c0*/  STL [R1+0x198], R0 ;  /* 0x0001980001007387 */ /* 0x0081e80000100800 */
[----:B0-----:R-:W3:Y:S01]  /*255d0*/  LDL.LU R0, [R1+0xdf8] ;  /* 0x000df80001007983 */ /* 0x001ee20000300800 */
[----:B------:R-:W-:Y:S02]  /*255e0*/  STL [R1+0x3700], R31 ;  /* 0x0037001f01007387 */ /* 0x000fe40000100800 */
[----:B------:R-:W-:Y:S02]  /*255f0*/  STL [R1+0x3708], R31 ;  /* 0x0037081f01007387 */ /* 0x000fe40000100800 */
[----:B------:R1:W-:Y:S01]  /*25600*/  STL [R1+0x1ac], R29 ;  /* 0x0001ac1d01007387 */ /* 0x0003e20000100800 */
[----:B------:R-:W-:Y:S01]  /*25610*/  STL [R1+0x3710], R31 ;  /* 0x0037101f01007387 */ /* 0x000fe20000100800 */
[----:B------:R-:W-:Y:S02]  /*25620*/  STL [R1+0x3718], R31 ;  /* 0x0037181f01007387 */ /* 0x000fe40000100800 */
[----:B------:R-:W-:Y:S02]  /*25630*/  STL [R1+0x1a4], R9 ;  /* 0x0001a40901007387 */ /* 0x000fe40000100800 */
[----:B------:R-:W-:Y:S01]  /*25640*/  STL [R1+0x3720], R31 ;  /* 0x0037201f01007387 */ /* 0x000fe20000100800 */
[----:B------:R-:W-:Y:S01]  /*25650*/  STL [R1+0x3728], R31 ;  /* 0x0037281f01007387 */ /* 0x000fe20000100800 */
[----:B--2---:R0:W-:Y:S01]  /*25660*/  STL [R1+0x19c], R6 ;  /* 0x00019c0601007387 */ /* 0x0041e20000100800 */
[----:B-1----:R-:W-:-:S02]  /*25670*/  LOP3.LUT R29, R43, 0x1f, RZ, 0xc0, !PT ;  /* 0x0000001f2b1d7812 */ /* 0x002fc400078ec0ff */
[----:B------:R-:W-:Y:S01]  /*25680*/  LOP3.LUT R5, R43, 0x1f, RZ, 0xc0, !PT ;  /* 0x0000001f2b057812 */ /* 0x000fe200078ec0ff */
[----:B------:R-:W-:Y:S01]  /*25690*/  STL [R1+0x3730], R31 ;  /* 0x0037301f01007387 */ /* 0x000fe20000100800 */
[----:B------:R-:W-:Y:S01]  /*256a0*/  STL [R1+0x3738], R31 ;  /* 0x0037381f01007387 */ /* 0x000fe20000100800 */
[----:B0-----:R-:W-:Y:S02]  /*256b0*/  LOP3.LUT R6, R29, 0x20, RZ, 0xfc, !PT ;  /* 0x000000201d067812 */ /* 0x001fe400078efcff */
[----:B------:R-:W-:Y:S01]  /*256c0*/  STL [R1+0x36f8], R30 ;  /* 0x0036f81e01007387 */ /* 0x000fe20000100800 */
[----:B------:R0:W-:Y:S01]  /*256d0*/  STL [R1+0x373c], R30 ;  /* 0x00373c1e01007387 */ /* 0x0001e20000100800 */
[-C--:B------:R-:W-:Y:S02]  /*256e0*/  ISETP.GE.AND P0, PT, R5, R4.reuse, PT ;  /* 0x000000040500720c */ /* 0x080fe40003f06270 */
[----:B------:R-:W-:Y:S02]  /*256f0*/  ISETP.GE.AND P1, PT, R6, R4, PT ;  /* 0x000000040600720c */ /* 0x000fe40003f26270 */
[----:B----4-:R-:W-:Y:S01]  /*25700*/  LOP3.LUT R3, R3, 0x1f, RZ, 0xc0, !PT ;  /* 0x0000001f03037812 */ /* 0x010fe200078ec0ff */
[----:B------:R-:W2:Y:S04]  /*25710*/  LDL.LU R4, [R1+0xdf4] ;  /* 0x000df40001047983 */ /* 0x000ea80000300800 */
[----:B0-----:R-:W4:Y:S01]  /*25720*/  LDL.LU R30, [R1+0xdf0] ;  /* 0x000df000011e7983 */ /* 0x001f220000300800 */
[----:B------:R-:W4:Y:S02]  /*25730*/  LDL.LU R31, [R1+0xdec] ;  /* 0x000dec00011f7983 */ /* 0x000f240000300800 */
[----:B------:R-:W4:Y:S02]  /*25740*/  LDL.LU R11, [R1+0xde8] ;  /* 0x000de800010b7983 */ /* 0x000f240000300800 */
[----:B------:R-:W4:Y:S01]  /*25750*/  LDL.LU R10, [R1+0xde4] ;  /* 0x000de400010a7983 */ /* 0x000f220000300800 */
[----:B------:R-:W4:Y:S01]  /*25760*/  LDL.LU R9, [R1+0xd7c] ;  /* 0x000d7c0001097983 */ /* 0x000f220000300800 */
[----:B------:R-:W-:-:S02]  /*25770*/  IMAD.SHL.U32 R3, R3, 0x2, RZ ;  /* 0x0000000203037824 */ /* 0x000fc400078e00ff */
[----:B------:R-:W4:Y:S02]  /*25780*/  LDL.LU R8, [R1+0xd78] ;  /* 0x000d780001087983 */ /* 0x000f240000300800 */
[----:B------:R-:W4:Y:S01]  /*25790*/  LDL.LU R7, [R1+0xd74] ;  /* 0x000d740001077983 */ /* 0x000f220000300800 */
[----:B------:R-:W4:Y:S01]  /*257a0*/  LDL.LU R6, [R1+0xd70] ;  /* 0x000d700001067983 */ /* 0x000f220000300800 */
[----:B------:R-:W4:Y:S02]  /*257b0*/  LDL.LU R5, [R1+0xd6c] ;  /* 0x000d6c0001057983 */ /* 0x000f240000300800 */
[----:B------:R-:W4:Y:S01]  /*257c0*/  LDL.LU R29, [R1+0xd68] ;  /* 0x000d6800011d7983 */ /* 0x000f220000300800 */
[----:B------:R0:W-:Y:S01]  /*257d0*/  STS.U16 [R3], R45 ;  /* 0x0000002d03007388 */ /* 0x0001e20000000400 */
[----:B------:R-:W4:Y:S03]  /*257e0*/  LDL.LU R43, [R1+0xd64] ;  /* 0x000d6400012b7983 */ /* 0x000f260000300800 */
[----:B------:R1:W-:Y:S04]  /*257f0*/  STS.U16 [R3+0x40], R46 ;  /* 0x0000402e03007388 */ /* 0x0003e80000000400 */
[----:B------:R1:W-:Y:S04]  /*25800*/  STS.U16 [R3+0x80], R47 ;  /* 0x0000802f03007388 */ /* 0x0003e80000000400 */
[----:B------:R1:W-:Y:S04]  /*25810*/  STS.U16 [R3+0xc0], R48 ;  /* 0x0000c03003007388 */ /* 0x0003e80000000400 */
[----:B------:R1:W-:Y:S04]  /*25820*/  STS.U16 [R3+0x100], R49 ;  /* 0x0001003103007388 */ /* 0x0003e80000000400 */
[----:B------:R1:W-:Y:S04]  /*25830*/  STS.U16 [R3+0x140], R50 ;  /* 0x0001403203007388 */ /* 0x0003e80000000400 */
[----:B0-----:R-:W4:Y:S01]  /*25840*/  LDL.LU R45, [R1+0xd60] ;  /* 0x000d6000012d7983 */ /* 0x001f220000300800 */
[----:B-1----:R-:W4:Y:S02]  /*25850*/  LDL.LU R46, [R1+0xca4] ;  /* 0x000ca400012e7983 */ /* 0x002f240000300800 */
[----:B------:R-:W4:Y:S01]  /*25860*/  LDL.LU R47, [R1+0xca0] ;  /* 0x000ca000012f7983 */ /* 0x000f220000300800 */
[----:B------:R-:W4:Y:S01]  /*25870*/  LDL.LU R48, [R1+0xc9c] ;  /* 0x000c9c0001307983 */ /* 0x000f220000300800 */
[----:B------:R-:W4:Y:S03]  /*25880*/  LDL.LU R49, [R1+0xc98] ;  /* 0x000c980001317983 */ /* 0x000f260000300800 */
[----:B------:R0:W-:Y:S01]  /*25890*/  STS.U16 [R3+0x180], R51 ;  /* 0x0001803303007388 */ /* 0x0001e20000000400 */
        /* <DEDUP_REMOVED lines=22> */
[----:B------:R-:W4:Y:S02]  /*25a00*/  LDL.LU R2, [R1+0xc08] ;  /* 0x000c080001027983 */ /* 0x000f240000300800 */
[----:B------:R-:W4:Y:S01]  /*25a10*/  LDL.LU R60, [R1+0xba4] ;  /* 0x000ba400013c7983 */ /* 0x000f220000300800 */
[----:B---3--:R0:W-:Y:S04]  /*25a20*/  STS.U16 [R3+0x1080], R0 ;  /* 0x0010800003007388 */ /* 0x0081e80000000400 */
[----:B0-----:R-:W3:Y:S04]  /*25a30*/  LDL.LU R0, [R1+0xba0] ;  /* 0x000ba00001007983 */ /* 0x001ee80000300800 */
[----:B--2---:R0:W-:Y:S04]  /*25a40*/  STS.U16 [R3+0x10c0], R4 ;  /* 0x0010c00403007388 */ /* 0x0041e80000000400 */
[----:B----4-:R1:W-:Y:S04]  /*25a50*/  STS.U16 [R3+0x1100], R30 ;  /* 0x0011001e03007388 */ /* 0x0103e80000000400 */
[----:B------:R2:W-:Y:S04]  /*25a60*/  STS.U16 [R3+0x1140], R31 ;  /* 0x0011401f03007388 */ /* 0x0005e80000000400 */
[----:B0-----:R-:W4:Y:S04]  /*25a70*/  LDL.LU R4, [R1+0xb9c] ;  /* 0x000b9c0001047983 */ /* 0x001f280000300800 */
[----:B------:R0:W-:Y:S04]  /*25a80*/  STS.U16 [R3+0x1180], R11 ;  /* 0x0011800b03007388 */ /* 0x0001e80000000400 */
[----:B------:R0:W-:Y:S04]  /*25a90*/  STS.U16 [R3+0x11c0], R10 ;  /* 0x0011c00a03007388 */ /* 0x0001e80000000400 */
[----:B------:R0:W-:Y:S04]  /*25aa0*/  STS.U16 [R3+0x1840], R9 ;  /* 0x0018400903007388 */ /* 0x0001e80000000400 */
[----:B------:R0:W-:Y:S04]  /*25ab0*/  STS.U16 [R3+0x1800], R8 ;  /* 0x0018000803007388 */ /* 0x0001e80000000400 */
[----:B-1----:R-:W4:Y:S01]  /*25ac0*/  LDL.LU R30, [R1+0xb98] ;  /* 0x000b9800011e7983 */ /* 0x002f220000300800 */
[----:B--2---:R-:W2:Y:S02]  /*25ad0*/  LDL.LU R31, [R1+0xb94] ;  /* 0x000b9400011f7983 */ /* 0x004ea40000300800 */
[----:B0-----:R-:W2:Y:S01]  /*25ae0*/  LDL.LU R11, [R1+0xb90] ;  /* 0x000b9000010b7983 */ /* 0x001ea20000300800 */
[----:B------:R-:W2:Y:S01]  /*25af0*/  LDL.LU R10, [R1+0xb8c] ;  /* 0x000b8c00010a7983 */ /* 0x000ea20000300800 */
[----:B------:R-:W2:Y:S03]  /*25b00*/  LDL.LU R9, [R1+0xb88] ;  /* 0x000b880001097983 */ /* 0x000ea60000300800 */
[----:B------:R0:W-:Y:S01]  /*25b10*/  STS.U16 [R3+0x18c0], R7 ;  /* 0x0018c00703007388 */ /* 0x0001e20000000400 */
[----:B------:R-:W2:Y:S03]  /*25b20*/  LDL.LU R8, [R1+0x654] ;  /* 0x0006540001087983 */ /* 0x000ea60000300800 */
[----:B------:R1:W-:Y:S04]  /*25b30*/  STS.U16 [R3+0x1880], R6 ;  /* 0x0018800603007388 */ /* 0x0003e80000000400 */
[----:B------:R1:W-:Y:S04]  /*25b40*/  STS.U16 [R3+0x1940], R5 ;  /* 0x0019400503007388 */ /* 0x0003e80000000400 */
[----:B------:R1:W-:Y:S04]  /*25b50*/  STS.U16 [R3+0x1900], R29 ;  /* 0x0019001d03007388 */ /* 0x0003e80000000400 */
[----:B------:R1:W-:Y:S04]  /*25b60*/  STS.U16 [R3+0x19c0], R43 ;  /* 0x0019c02b03007388 */ /* 0x0003e80000000400 */
[----:B------:R1:W-:Y:S04]  /*25b70*/  STS.U16 [R3+0x1980], R45 ;  /* 0x0019802d03007388 */ /* 0x0003e80000000400 */
[----:B0-----:R-:W2:Y:S01]  /*25b80*/  LDL.LU R7, [R1+0x650] ;  /* 0x0006500001077983 */ /* 0x001ea20000300800 */
[----:B-1----:R-:W2:Y:S02]  /*25b90*/  LDL.LU R6, [R1+0x64c] ;  /* 0x00064c0001067983 */ /* 0x002ea40000300800 */
[----:B------:R-:W2:Y:S01]  /*25ba0*/  LDL.LU R5, [R1+0x648] ;  /* 0x0006480001057983 */ /* 0x000ea20000300800 */
        /* <DEDUP_REMOVED lines=37> */
[----:B---3--:R0:W-:Y:S04]  /*25e00*/  STS.U16 [R3+0x3040], R0 ;  /* 0x0030400003007388 */ /* 0x0081e80000000400 */
[----:B0-----:R-:W3:Y:S04]  /*25e10*/  LDL.LU R0, [R1+0x2a4] ;  /* 0x0002a40001007983 */ /* 0x001ee80000300800 */
[----:B----4-:R-:W-:Y:S04]  /*25e20*/  STS.U16 [R3+0x3080], R4 ;  /* 0x0030800403007388 */ /* 0x010fe80000000400 */
[----:B------:R-:W-:Y:S04]  /*25e30*/  STS.U16 [R3+0x30c0], R30 ;  /* 0x0030c01e03007388 */ /* 0x000fe80000000400 */
[----:B--2---:R-:W-:Y:S04]  /*25e40*/  STS.U16 [R3+0x3100], R31 ;  /* 0x0031001f03007388 */ /* 0x004fe80000000400 */
[----:B------:R-:W-:Y:S04]  /*25e50*/  STS.U16 [R3+0x3140], R11 ;  /* 0x0031400b03007388 */ /* 0x000fe80000000400 */
[----:B------:R-:W-:Y:S04]  /*25e60*/  STS.U16 [R3+0x3180], R10 ;  /* 0x0031800a03007388 */ /* 0x000fe80000000400 */
[----:B------:R0:W-:Y:S04]  /*25e70*/  STS.U16 [R3+0x3900], R43 ;  /* 0x0039002b03007388 */ /* 0x0001e80000000400 */
[----:B------:R1:W-:Y:S04]  /*25e80*/  STS.U16 [R3+0x39c0], R45 ;  /* 0x0039c02d03007388 */ /* 0x0003e80000000400 */
[----:B0-----:R-:W2:Y:S04]  /*25e90*/  LDL.LU R43, [R1+0x2a0] ;  /* 0x0002a000012b7983 */ /* 0x001ea80000300800 */
[----:B------:R0:W-:Y:S01]  /*25ea0*/  STS.U16 [R3+0x3980], R46 ;  /* 0x0039802e03007388 */ /* 0x0001e20000000400 */
[----:B-1----:R-:W4:Y:S03]  /*25eb0*/  LDL.LU R45, [R1+0x29c] ;  /* 0x00029c00012d7983 */ /* 0x002f260000300800 */
        /* <DEDUP_REMOVED lines=14> */
[----:B0-----:R-:W4:Y:S01]  /*25fa0*/  LDL.LU R52, [R1+0x214] ;  /* 0x0002140001347983 */ /* 0x001f220000300800 */
[----:B-1----:R-:W4:Y:S02]  /*25fb0*/  LDL.LU R53, [R1+0x20c] ;  /* 0x00020c0001357983 */ /* 0x002f240000300800 */
[----:B------:R-:W4:Y:S01]  /*25fc0*/  LDL.LU R54, [R1+0x208] ;  /* 0x0002080001367983 */ /* 0x000f220000300800 */
[----:B------:R-:W-:Y:S04]  /*25fd0*/  STS.U16 [R3+0x31c0], R9 ;  /* 0x0031c00903007388 */ /* 0x000fe80000000400 */
        /* <DEDUP_REMOVED lines=13> */
[----:B---3--:R0:W-:Y:S04]  /*260b0*/  STS.U16 [R3+0x5000], R0 ;  /* 0x0050000003007388 */ /* 0x0081e80000000400 */
[----:B0-----:R-:W3:Y:S01]  /*260c0*/  LDL.LU R0, [R1+0x204] ;  /* 0x0002040001007983 */ /* 0x001ee20000300800 */
[----:B------:R-:W3:Y:S02]  /*260d0*/  LDL.LU R4, [R1+0x200] ;  /* 0x0002000001047983 */ /* 0x000ee40000300800 */
[----:B------:R-:W3:Y:S02]  /*260e0*/  LDL.LU R30, [R1+0x1fc] ;  /* 0x0001fc00011e7983 */ /* 0x000ee40000300800 */
[----:B------:R-:W3:Y:S01]  /*260f0*/  LDL.LU R31, [R1+0x1f8] ;  /* 0x0001f800011f7983 */ /* 0x000ee20000300800 */
[----:B------:R-:W3:Y:S01]  /*26100*/  LDL.LU R11, [R1+0x194] ;  /* 0x00019400010b7983 */ /* 0x000ee20000300800 */
        /* <DEDUP_REMOVED lines=15> */
[----:B--2---:R0:W-:Y:S04]  /*26200*/  STS.U16 [R3+0x5040], R43 ;  /* 0x0050402b03007388 */ /* 0x0041e80000000400 */
[----:B----4-:R1:W-:Y:S04]  /*26210*/  STS.U16 [R3+0x5080], R45 ;  /* 0x0050802d03007388 */ /* 0x0103e80000000400 */
[----:B0-----:R-:W2:Y:S04]  /*26220*/  LDL.LU R43, [R1+0x37e0] ;  /* 0x0037e000012b7983 */ /* 0x001ea80000300800 */
[----:B-1----:R-:W2:Y:S04]  /*26230*/  LDL.LU R45, [R1+0x37dc] ;  /* 0x0037dc00012d7983 */ /* 0x002ea80000300800 */
[----:B------:R0:W-:Y:S04]  /*26240*/  STS.U16 [R3+0x50c0], R46 ;  /* 0x0050c02e03007388 */ /* 0x0001e80000000400 */
[----:B------:R1:W-:Y:S04]  /*26250*/  STS.U16 [R3+0x5100], R47 ;  /* 0x0051002f03007388 */ /* 0x0003e80000000400 */
[----:B------:R1:W-:Y:S04]  /*26260*/  STS.U16 [R3+0x5140], R48 ;  /* 0x0051403003007388 */ /* 0x0003e80000000400 */
[----:B------:R1:W-:Y:S04]  /*26270*/  STS.U16 [R3+0x5180], R49 ;  /* 0x0051803103007388 */ /* 0x0003e80000000400 */
[----:B------:R1:W-:Y:S04]  /*26280*/  STS.U16 [R3+0x51c0], R50 ;  /* 0x0051c03203007388 */ /* 0x0003e80000000400 */
[----:B------:R1:W-:Y:S04]  /*26290*/  STS.U16 [R3+0x5840], R51 ;  /* 0x0058403303007388 */ /* 0x0003e80000000400 */
[----:B0-----:R-:W2:Y:S01]  /*262a0*/  LDL.LU R46, [R1+0x37d8] ;  /* 0x0037d800012e7983 */ /* 0x001ea20000300800 */
[----:B-1----:R-:W2:Y:S02]  /*262b0*/  LDL.LU R47, [R1+0x37d4] ;  /* 0x0037d400012f7983 */ /* 0x002ea40000300800 */
[----:B------:R-:W2:Y:S02]  /*262c0*/  LDL.LU R48, [R1+0x37d0] ;  /* 0x0037d00001307983 */ /* 0x000ea40000300800 */
[----:B------:R-:W2:Y:S01]  /*262d0*/  LDL.LU R49, [R1+0x37cc] ;  /* 0x0037cc0001317983 */ /* 0x000ea20000300800 */
[----:B------:R-:W2:Y:S01]  /*262e0*/  LDL.LU R50, [R1+0x37c8] ;  /* 0x0037c80001327983 */ /* 0x000ea20000300800 */
[----:B------:R-:W2:Y:S03]  /*262f0*/  LDL.LU R51, [R1+0x37c4] ;  /* 0x0037c40001337983 */ /* 0x000ea60000300800 */
[----:B------:R0:W-:Y:S04]  /*26300*/  STS.U16 [R3+0x5800], R52 ;  /* 0x0058003403007388 */ /* 0x0001e80000000400 */
[----:B------:R1:W-:Y:S04]  /*26310*/  STS.U16 [R3+0x58c0], R53 ;  /* 0x0058c03503007388 */ /* 0x0003e80000000400 */
[----:B------:R1:W-:Y:S04]  /*26320*/  STS.U16 [R3+0x5880], R54 ;  /* 0x0058803603007388 */ /* 0x0003e80000000400 */
[----:B0-----:R-:W2:Y:S01]  /*26330*/  LDL.LU R52, [R1+0x37c0] ;  /* 0x0037c00001347983 */ /* 0x001ea20000300800 */
[----:B-1----:R-:W2:Y:S02]  /*26340*/  LDL.LU R53, [R1+0x37bc] ;  /* 0x0037bc0001357983 */ /* 0x002ea40000300800 */
[----:B------:R-:W2:Y:S01]  /*26350*/  LDL.LU R54, [R1+0x37b8] ;  /* 0x0037b80001367983 */ /* 0x000ea20000300800 */
[----:B---3--:R0:W-:Y:S04]  /*26360*/  STS.U16 [R3+0x5940], R0 ;  /* 0x0059400003007388 */ /* 0x0081e80000000400 */
[----:B------:R1:W-:Y:S04]  /*26370*/  STS.U16 [R3+0x59c0], R30 ;  /* 0x0059c01e03007388 */ /* 0x0003e80000000400 */
[----:B------:R3:W-:Y:S04]  /*26380*/  STS.U16 [R3+0x5980], R31 ;  /* 0x0059801f03007388 */ /* 0x0007e80000000400 */
[----:B------:R3:W-:Y:S04]  /*26390*/  STS.U16 [R3+0x6000], R11 ;  /* 0x0060000b03007388 */ /* 0x0007e80000000400 */
[----:B------:R3:W-:Y:S04]  /*263a0*/  STS.U16 [R3+0x6040], R10 ;  /* 0x0060400a03007388 */ /* 0x0007e80000000400 */
[----:B------:R3:W-:Y:S04]  /*263b0*/  STS.U16 [R3+0x6080], R9 ;  /* 0x0060800903007388 */ /* 0x0007e80000000400 */
[----:B0-----:R-:W4:Y:S01]  /*263c0*/  LDL.LU R0, [R1+0x37b4] ;  /* 0x0037b40001007983 */ /* 0x001f220000300800 */
[----:B-1----:R-:W4:Y:S02]  /*263d0*/  LDL.LU R30, [R1+0xf20] ;  /* 0x000f2000011e7983 */ /* 0x002f240000300800 */
[----:B---3--:R-:W3:Y:S02]  /*263e0*/  LDL.LU R31, [R1+0xf1c] ;  /* 0x000f1c00011f7983 */ /* 0x008ee40000300800 */
[----:B------:R-:W3:Y:S01]  /*263f0*/  LDL.LU R11, [R1+0xf18] ;  /* 0x000f1800010b7983 */ /* 0x000ee20000300800 */
[----:B------:R-:W3:Y:S04]  /*26400*/  LDL.LU R10, [R1+0xf14] ;  /* 0x000f1400010a7983 */ /* 0x000ee80000300800 */
[----:B------:R0:W-:Y:S01]  /*26410*/  STS.U16 [R3+0x60c0], R8 ;  /* 0x0060c00803007388 */ /* 0x0001e20000000400 */
[----:B------:R-:W3:Y:S03]  /*26420*/  LDL.LU R9, [R1+0xf10] ;  /* 0x000f100001097983 */ /* 0x000ee60000300800 */
[----:B------:R1:W-:Y:S04]  /*26430*/  STS.U16 [R3+0x6100], R7 ;  /* 0x0061000703007388 */ /* 0x0003e80000000400 */
[----:B------:R1:W-:Y:S04]  /*26440*/  STS.U16 [R3+0x6140], R6 ;  /* 0x0061400603007388 */ /* 0x0003e80000000400 */
[----:B------:R1:W-:Y:S04]  /*26450*/  STS.U16 [R3+0x6180], R5 ;  /* 0x0061800503007388 */ /* 0x0003e80000000400 */
[----:B------:R1:W-:Y:S04]  /*26460*/  STS.U16 [R3+0x61c0], R29 ;  /* 0x0061c01d03007388 */ /* 0x0003e80000000400 */
[----:B------:R1:W-:Y:S04]  /*26470*/  STS.U16 [R3+0x6840], R55 ;  /* 0x0068403703007388 */ /* 0x0003e80000000400 */
[----:B0-----:R-:W3:Y:S01]  /*26480*/  LDL.LU R8, [R1+0xf0c] ;  /* 0x000f0c0001087983 */ /* 0x001ee20000300800 */
[----:B-1----:R-:W3:Y:S02]  /*26490*/  LDL.LU R7, [R1+0xf08] ;  /* 0x000f080001077983 */ /* 0x002ee40000300800 */
[----:B------:R-:W3:Y:S01]  /*264a0*/  LDL.LU R6, [R1+0xf04] ;  /* 0x000f040001067983 */ /* 0x000ee20000300800 */
[----:B------:R-:W3:Y:S01]  /*264b0*/  LDL.LU R5, [R1+0xe80] ;  /* 0x000e800001057983 */ /* 0x000ee20000300800 */
[----:B------:R-:W3:Y:S03]  /*264c0*/  LDL.LU R29, [R1+0xe7c] ;  /* 0x000e7c00011d7983 */ /* 0x000ee60000300800 */
[----:B------:R0:W-:Y:S01]  /*264d0*/  STS.U16 [R3+0x6800], R56 ;  /* 0x0068003803007388 */ /* 0x0001e20000000400 */
[----:B------:R-:W3:Y:S03]  /*264e0*/  LDL.LU R55, [R1+0xe78] ;  /* 0x000e780001377983 */ /* 0x000ee60000300800 */
        /* <DEDUP_REMOVED lines=9> */
[----:B------:R0:W-:Y:S04]  /*26580*/  STS.U16 [R3+0x69c0], R2 ;  /* 0x0069c00203007388 */ /* 0x0001e80000000400 */
[----:B------:R1:W-:Y:S04]  /*26590*/  STS.U16 [R3+0x6980], R60 ;  /* 0x0069803c03007388 */ /* 0x0003e80000000400 */
[----:B0-----:R-:W3:Y:S01]  /*265a0*/  LDL.LU R2, [R1+0xde0] ;  /* 0x000de00001027983 */ /* 0x001ee20000300800 */
[----:B-1----:R-:W3:Y:S03]  /*265b0*/  LDL.LU R60, [R1+0xddc] ;  /* 0x000ddc00013c7983 */ /* 0x002ee60000300800 */
[----:B------:R0:W-:Y:S04]  /*265c0*/  STS.U16 [R3+0x5900], R4 ;  /* 0x0059000403007388 */ /* 0x0001e80000000400 */
[----:B------:R-:W-:Y:S04]  /*265d0*/  STS.U16 [R3+0x7840], R12 ;  /* 0x0078400c03007388 */ /* 0x000fe80000000400 */
[----:B------:R-:W-:Y:S04]  /*265e0*/  STS.U16 [R3+0x7800], R13 ;  /* 0x0078000d03007388 */ /* 0x000fe80000000400 */
[----:B------:R-:W-:Y:S04]  /*265f0*/  STS.U16 [R3+0x78c0], R14 ;  /* 0x0078c00e03007388 */ /* 0x000fe80000000400 */
[----:B--2---:R-:W-:Y:S04]  /*26600*/  STS.U16 [R3+0x71c0], R47 ;  /* 0x0071c02f03007388 */ /* 0x004fe80000000400 */
[----:B------:R-:W-:Y:S04]  /*26610*/  STS.U16 [R3+0x7180], R48 ;  /* 0x0071803003007388 */ /* 0x000fe80000000400 */
[----:B------:R-:W-:Y:S01]  /*26620*/  STS.U16 [R3+0x7140], R49 ;  /* 0x0071403103007388 */ /* 0x000fe20000000400 */
[----:B0-----:R-:W-:-:S03]  /*26630*/  LOP3.LUT R4, R3, 0x10, RZ, 0x3c, !PT ;  /* 0x0000001003047812 */ /* 0x001fc600078e3cff */
[----:B------:R-:W-:Y:S04]  /*26640*/  STS.U16 [R3+0x70c0], R51 ;  /* 0x0070c03303007388 */ /* 0x000fe80000000400 */
[----:B------:R-:W-:Y:S04]  /*26650*/  STS.U16 [R3+0x7100], R50 ;  /* 0x0071003203007388 */ /* 0x000fe80000000400 */
[----:B------:R-:W-:Y:S04]  /*26660*/  STS.U16 [R3+0x7880], R15 ;  /* 0x0078800f03007388 */ /* 0x000fe80000000400 */
[----:B------:R-:W-:Y:S04]  /*26670*/  STS.U16 [R3+0x7940], R16 ;  /* 0x0079401003007388 */ /* 0x000fe80000000400 */
[----:B------:R-:W-:Y:S04]  /*26680*/  STS.U16 [R3+0x7900], R17 ;  /* 0x0079001103007388 */ /* 0x000fe80000000400 */
[----:B------:R-:W-:Y:S04]  /*26690*/  STS.U16 [R3+0x79c0], R18 ;  /* 0x0079c01203007388 */ /* 0x000fe80000000400 */
[----:B------:R-:W-:Y:S04]  /*266a0*/  STS.U16 [R3+0x7980], R19 ;  /* 0x0079801303007388 */ /* 0x000fe80000000400 */
[----:B------:R-:W-:Y:S01]  /*266b0*/  STL [R1+0x3748], R54 ;  /* 0x0037483601007387 */ /* 0x000fe20000100800 */
[----:B------:R-:W-:Y:S02]  /*266c0*/  STL [R1+0x374c], R53 ;  /* 0x00374c3501007387 */ /* 0x000fe40000100800 */
[----:B------:R-:W-:Y:S02]  /*266d0*/  STL [R1+0x3750], R52 ;  /* 0x0037503401007387 */ /* 0x000fe40000100800 */
[----:B------:R-:W-:Y:S01]  /*266e0*/  STL [R1+0x3754], R51 ;  /* 0x0037543301007387 */ /* 0x000fe20000100800 */
[----:B------:R-:W-:Y:S04]  /*266f0*/  STS.U16 [R3+0x7000], R54 ;  /* 0x0070003603007388 */ /* 0x000fe80000000400 */
[----:B------:R-:W-:Y:S04]  /*26700*/  STS.U16 [R3+0x7040], R53 ;  /* 0x0070403503007388 */ /* 0x000fe80000000400 */
[----:B------:R-:W-:Y:S04]  /*26710*/  STS.U16 [R3+0x7080], R52 ;  /* 0x0070803403007388 */ /* 0x000fe80000000400 */
[----:B------:R-:W-:Y:S01]  /*26720*/  STL [R1+0x3758], R50 ;  /* 0x0037583201007387 */ /* 0x000fe20000100800 */
[----:B------:R-:W-:Y:S02]  /*26730*/  STL [R1+0x375c], R49 ;  /* 0x00375c3101007387 */ /* 0x000fe40000100800 */
[----:B------:R-:W-:Y:S02]  /*26740*/  STL [R1+0x3760], R48 ;  /* 0x0037603001007387 */ /* 0x000fe40000100800 */
[----:B------:R-:W-:Y:S01]  /*26750*/  STL [R1+0x3764], R47 ;  /* 0x0037642f01007387 */ /* 0x000fe20000100800 */
[----:B------:R-:W-:Y:S01]  /*26760*/  STL [R1+0x3768], R12 ;  /* 0x0037680c01007387 */ /* 0x000fe20000100800 */
[----:B------:R-:W-:Y:S02]  /*26770*/  STL [R1+0x376c], R13 ;  /* 0x00376c0d01007387 */ /* 0x000fe40000100800 */
[----:B------:R0:W-:Y:S02]  /*26780*/  STL [R1+0x3770], R14 ;  /* 0x0037700e01007387 */ /* 0x0001e40000100800 */
[----:B0-----:R-:W2:Y:S01]  /*26790*/  LDL.LU R14, [R1+0xdd8] ;  /* 0x000dd800010e7983 */ /* 0x001ea20000300800 */
[----:B------:R-:W2:Y:S02]  /*267a0*/  LDL.LU R13, [R1+0xdd4] ;  /* 0x000dd400010d7983 */ /* 0x000ea40000300800 */
[----:B------:R-:W2:Y:S02]  /*267b0*/  LDL.LU R12, [R1+0xdd0] ;  /* 0x000dd000010c7983 */ /* 0x000ea40000300800 */
[----:B------:R-:W2:Y:S01]  /*267c0*/  LDL.LU R47, [R1+0xdcc] ;  /* 0x000dcc00012f7983 */ /* 0x000ea20000300800 */
[----:B------:R-:W2:Y:S01]  /*267d0*/  LDL.LU R48, [R1+0xdc8] ;  /* 0x000dc80001307983 */ /* 0x000ea20000300800 */
[----:B------:R-:W2:Y:S02]  /*267e0*/  LDL.LU R49, [R1+0xdc4] ;  /* 0x000dc40001317983 */ /* 0x000ea40000300800 */
[----:B------:R-:W2:Y:S02]  /*267f0*/  LDL.LU R50, [R1+0xd5c] ;  /* 0x000d5c0001327983 */ /* 0x000ea40000300800 */
[----:B------:R-:W2:Y:S01]  /*26800*/  LDL.LU R51, [R1+0xd58] ;  /* 0x000d580001337983 */ /* 0x000ea20000300800 */
[----:B------:R-:W2:Y:S04]  /*26810*/  LDL.LU R52, [R1+0xd54] ;  /* 0x000d540001347983 */ /* 0x000ea80000300800 */
[----:B----4-:R-:W-:Y:S01]  /*26820*/  STS.U16 [R4+0x200], R30 ;  /* 0x0002001e04007388 */ /* 0x010fe20000000400 */
[----:B---3--:R-:W-:Y:S03]  /*26830*/  STS.U16 [R4+0x240], R31 ;  /* 0x0002401f04007388 */ /* 0x008fe60000000400 */
[----:B------:R-:W-:Y:S01]  /*26840*/  STS.U16 [R4+0x280], R11 ;  /* 0x0002800b04007388 */ /* 0x000fe20000000400 */
[----:B------:R-:W-:Y:S03]  /*26850*/  STS.U16 [R4+0x2c0], R10 ;  /* 0x0002c00a04007388 */ /* 0x000fe60000000400 */
[----:B------:R-:W-:Y:S04]  /*26860*/  STS.U16 [R4+0x300], R9 ;  /* 0x0003000904007388 */ /* 0x000fe80000000400 */
[----:B------:R-:W-:Y:S01]  /*26870*/  STS.U16 [R4+0x340], R8 ;  /* 0x0003400804007388 */ /* 0x000fe20000000400 */
[----:B------:R-:W-:Y:S02]  /*26880*/  STS.U16 [R4+0x380], R7 ;  /* 0x0003800704007388 */ /* 0x000fe40000000400 */
[----:B------:R-:W-:Y:S01]  /*26890*/  STS.U16 [R4+0x3c0], R6 ;  /* 0x0003c00604007388 */ /* 0x000fe20000000400 */
[----:B------:R-:W-:Y:S01]  /*268a0*/  STS.U16 [R4+0xa40], R5 ;  /* 0x000a400504007388 */ /* 0x000fe20000000400 */
[----:B------:R-:W-:Y:S02]  /*268b0*/  STS.U16 [R4+0xa00], R29 ;  /* 0x000a001d04007388 */ /* 0x000fe40000000400 */
[----:B------:R-:W-:Y:S01]  /*268c0*/  STS.U16 [R4+0xac0], R55 ;  /* 0x000ac03704007388 */ /* 0x000fe20000000400 */
[----:B------:R-:W-:Y:S01]  /*268d0*/  STS.U16 [R4+0xa80], R56 ;  /* 0x000a803804007388 */ /* 0x000fe20000000400 */
[----:B------:R-:W-:Y:S02]  /*268e0*/  STS.U16 [R4+0xb40], R57 ;  /* 0x000b403904007388 */ /* 0x000fe40000000400 */
[----:B------:R-:W-:Y:S01]  /*268f0*/  STS.U16 [R4+0xb00], R58 ;  /* 0x000b003a04007388 */ /* 0x000fe20000000400 */
[----:B------:R0:W-:Y:S01]  /*26900*/  STS.U16 [R4+0xbc0], R59 ;  /* 0x000bc03b04007388 */ /* 0x0001e20000000400 */
[----:B------:R1:W-:Y:S03]  /*26910*/  STS.U16 [R4+0xb80], R61 ;  /* 0x000b803d04007388 */ /* 0x0003e60000000400 */
[----:B0-----:R-:W3:Y:S01]  /*26920*/  LDL.LU R59, [R1+0xd50] ;  /* 0x000d5000013b7983 */ /* 0x001ee20000300800 */
[----:B-1----:R-:W4:Y:S02]  /*26930*/  LDL.LU R61, [R1+0xd4c] ;  /* 0x000d4c00013d7983 */ /* 0x002f240000300800 */
        /* <DEDUP_REMOVED lines=14> */
[----:B------:R-:W4:Y:S04]  /*26a20*/  LDL.LU R57, [R1+0xbf8] ;  /* 0x000bf80001397983 */ /* 0x000f280000300800 */
[----:B------:R0:W-:Y:S01]  /*26a30*/  STS.U16 [R4+0x1200], R2 ;  /* 0x0012000204007388 */ /* 0x0001e20000000400 */
[----:B------:R-:W4:Y:S02]  /*26a40*/  LDL.LU R58, [R1+0xbf4] ;  /* 0x000bf400013a7983 */ /* 0x000f240000300800 */
[----:B------:R1:W-:Y:S01]  /*26a50*/  STS.U16 [R4+0x1240], R60 ;  /* 0x0012403c04007388 */ /* 0x0003e20000000400 */
[----:B0-----:R-:W4:Y:S01]  /*26a60*/  LDL.LU R2, [R1+0xbf0] ;  /* 0x000bf00001027983 */ /* 0x001f220000300800 */
[----:B-1----:R-:W4:Y:S03]  /*26a70*/  LDL.LU R60, [R1+0xbec] ;  /* 0x000bec00013c7983 */ /* 0x002f260000300800 */
[----:B--2---:R-:W-:Y:S01]  /*26a80*/  STS.U16 [R4+0x1280], R14 ;  /* 0x0012800e04007388 */ /* 0x004fe20000000400 */
[----:B------:R-:W-:Y:S02]  /*26a90*/  STS.U16 [R4+0x12c0], R13 ;  /* 0x0012c00d04007388 */ /* 0x000fe40000000400 */
[----:B------:R-:W-:Y:S02]  /*26aa0*/  STS.U16 [R4+0x1300], R12 ;  /* 0x0013000c04007388 */ /* 0x000fe40000000400 */
[----:B------:R-:W-:Y:S01]  /*26ab0*/  STS.U16 [R4+0x1340], R47 ;  /* 0x0013402f04007388 */ /* 0x000fe20000000400 */
[----:B------:R-:W-:Y:S01]  /*26ac0*/  STS.U16 [R4+0x1380], R48 ;  /* 0x0013803004007388 */ /* 0x000fe20000000400 */
[----:B------:R-:W-:Y:S02]  /*26ad0*/  STS.U16 [R4+0x13c0], R49 ;  /* 0x0013c03104007388 */ /* 0x000fe40000000400 */
[----:B------:R-:W-:Y:S02]  /*26ae0*/  STS.U16 [R4+0x1a40], R50 ;  /* 0x001a403204007388 */ /* 0x000fe40000000400 */
[----:B------:R-:W-:Y:S01]  /*26af0*/  STS.U16 [R4+0x1a00], R51 ;  /* 0x001a003304007388 */ /* 0x000fe20000000400 */
[----:B------:R-:W-:Y:S04]  /*26b00*/  STS.U16 [R4+0x1ac0], R52 ;  /* 0x001ac03404007388 */ /* 0x000fe80000000400 */
[----:B---3--:R0:W-:Y:S01]  /*26b10*/  STS.U16 [R4+0x1a80], R59 ;  /* 0x001a803b04007388 */ /* 0x0081e20000000400 */
[----:B----4-:R1:W-:Y:S03]  /*26b20*/  STS.U16 [R4+0x1b40], R61 ;  /* 0x001b403d04007388 */ /* 0x0103e60000000400 */
[----:B------:R-:W-:Y:S01]  /*26b30*/  STS.U16 [R4+0x1b00], R53 ;  /* 0x001b003504007388 */ /* 0x000fe20000000400 */
[----:B------:R-:W-:Y:S03]  /*26b40*/  STS.U16 [R4+0x1bc0], R54 ;  /* 0x001bc03604007388 */ /* 0x000fe60000000400 */
[----:B------:R-:W-:Y:S01]  /*26b50*/  STS.U16 [R4+0x1b80], R30 ;  /* 0x001b801e04007388 */ /* 0x000fe20000000400 */
[----:B------:R-:W-:Y:S02]  /*26b60*/  STS.U16 [R4+0x2200], R31 ;  /* 0x0022001f04007388 */ /* 0x000fe40000000400 */
[----:B------:R-:W-:Y:S02]  /*26b70*/  STS.U16 [R4+0x2240], R11 ;  /* 0x0022400b04007388 */ /* 0x000fe40000000400 */
[----:B------:R-:W-:Y:S01]  /*26b80*/  STS.U16 [R4+0x2280], R10 ;  /* 0x0022800a04007388 */ /* 0x000fe20000000400 */
[----:B------:R-:W-:Y:S04]  /*26b90*/  STS.U16 [R4+0x22c0], R9 ;  /* 0x0022c00904007388 */ /* 0x000fe80000000400 */
[----:B0-----:R-:W2:Y:S01]  /*26ba0*/  LDL.LU R59, [R1+0xbe8] ;  /* 0x000be800013b7983 */ /* 0x001ea20000300800 */
[----:B-1----:R-:W3:Y:S02]  /*26bb0*/  LDL.LU R61, [R1+0xb84] ;  /* 0x000b8400013d7983 */ /* 0x002ee40000300800 */
[----:B------:R-:W-:Y:S01]  /*26bc0*/  STS.U16 [R4+0x2300], R8 ;  /* 0x0023000804007388 */ /* 0x000fe20000000400 */
[----:B------:R-:W-:Y:S04]  /*26bd0*/  STS.U16 [R4+0x2340], R7 ;  /* 0x0023400704007388 */ /* 0x000fe80000000400 */
[----:B------:R-:W4:Y:S04]  /*26be0*/  LDL.LU R14, [R1+0xb80] ;  /* 0x000b8000010e7983 */ /* 0x000f280000300800 */
[----:B------:R-:W-:Y:S01]  /*26bf0*/  STS.U16 [R4+0x2380], R6 ;  /* 0x0023800604007388 */ /* 0x000fe20000000400 */
[----:B------:R-:W4:Y:S02]  /*26c00*/  LDL.LU R13, [R1+0xb7c] ;  /* 0x000b7c00010d7983 */ /* 0x000f240000300800 */
[----:B------:R-:W-:Y:S02]  /*26c10*/  STS.U16 [R4+0x23c0], R5 ;  /* 0x0023c00504007388 */ /* 0x000fe40000000400 */
[----:B------:R-:W4:Y:S01]  /*26c20*/  LDL.LU R12, [R1+0xb78] ;  /* 0x000b7800010c7983 */ /* 0x000f220000300800 */
[----:B------:R-:W-:Y:S04]  /*26c30*/  STS.U16 [R4+0x2a40], R29 ;  /* 0x002a401d04007388 */ /* 0x000fe80000000400 */
[----:B------:R-:W4:Y:S01]  /*26c40*/  LDL.LU R47, [R1+0xb74] ;  /* 0x000b7400012f7983 */ /* 0x000f220000300800 */
[----:B------:R-:W-:Y:S02]  /*26c50*/  STS.U16 [R4+0x2a00], R55 ;  /* 0x002a003704007388 */ /* 0x000fe40000000400 */
[----:B------:R-:W4:Y:S02]  /*26c60*/  LDL.LU R48, [R1+0xb70] ;  /* 0x000b700001307983 */ /* 0x000f240000300800 */
[----:B------:R-:W-:Y:S01]  /*26c70*/  STS.U16 [R4+0x2ac0], R56 ;  /* 0x002ac03804007388 */ /* 0x000fe20000000400 */
[----:B------:R-:W4:Y:S04]  /*26c80*/  LDL.LU R49, [R1+0xb6c] ;  /* 0x000b6c0001317983 */ /* 0x000f280000300800 */
[----:B------:R-:W-:Y:S01]  /*26c90*/  STS.U16 [R4+0x2a80], R57 ;  /* 0x002a803904007388 */ /* 0x000fe20000000400 */
[----:B------:R-:W4:Y:S02]  /*26ca0*/  LDL.LU R50, [R1+0xb68] ;  /* 0x000b680001327983 */ /* 0x000f240000300800 */
[----:B------:R-:W-:Y:S02]  /*26cb0*/  STS.U16 [R4+0x2b40], R58 ;  /* 0x002b403a04007388 */ /* 0x000fe40000000400 */
[----:B------:R-:W4:Y:S01]  /*26cc0*/  LDL.LU R51, [R1+0x634] ;  /* 0x0006340001337983 */ /* 0x000f220000300800 */
[----:B------:R0:W-:Y:S04]  /*26cd0*/  STS.U16 [R4+0x2b00], R2 ;  /* 0x002b000204007388 */ /* 0x0001e80000000400 */
[----:B------:R-:W4:Y:S01]  /*26ce0*/  LDL.LU R52, [R1+0x630] ;  /* 0x0006300001347983 */ /* 0x000f220000300800 */
[----:B------:R1:W-:Y:S03]  /*26cf0*/  STS.U16 [R4+0x2bc0], R60 ;  /* 0x002bc03c04007388 */ /* 0x0003e60000000400 */
[----:B0-----:R-:W4:Y:S01]  /*26d00*/  LDL.LU R2, [R1+0x58c] ;  /* 0x00058c0001027983 */ /* 0x001f220000300800 */
        /* <DEDUP_REMOVED lines=16> */
[----:B------:R-:W4:Y:S03]  /*26e10*/  LDL.LU R58, [R1+0x418] ;  /* 0x00041800013a7983 */ /* 0x000f260000300800 */
[----:B--2---:R0:W-:Y:S01]  /*26e20*/  STS.U16 [R4+0x2b80], R59 ;  /* 0x002b803b04007388 */ /* 0x0041e20000000400 */
[----:B---3--:R1:W-:Y:S03]  /*26e30*/  STS.U16 [R4+0x3200], R61 ;  /* 0x0032003d04007388 */ /* 0x0083e60000000400 */
[----:B----4-:R-:W-:Y:S01]  /*26e40*/  STS.U16 [R4+0x3240], R14 ;  /* 0x0032400e04007388 */ /* 0x010fe20000000400 */
[----:B------:R-:W-:Y:S03]  /*26e50*/  STS.U16 [R4+0x3280], R13 ;  /* 0x0032800d04007388 */ /* 0x000fe60000000400 */
[----:B------:R-:W-:Y:S01]  /*26e60*/  STS.U16 [R4+0x32c0], R12 ;  /* 0x0032c00c04007388 */ /* 0x000fe20000000400 */
[----:B------:R-:W-:Y:S03]  /*26e70*/  STS.U16 [R4+0x3300], R47 ;  /* 0x0033002f04007388 */ /* 0x000fe60000000400 */
[----:B0-----:R-:W2:Y:S04]  /*26e80*/  LDL.LU R59, [R1+0x414] ;  /* 0x00041400013b7983 */ /* 0x001ea80000300800 */
[----:B------:R-:W-:Y:S01]  /*26e90*/  STS.U16 [R4+0x3340], R48 ;  /* 0x0033403004007388 */ /* 0x000fe20000000400 */
[----:B------:R-:W-:Y:S02]  /*26ea0*/  STS.U16 [R4+0x3380], R49 ;  /* 0x0033803104007388 */ /* 0x000fe40000000400 */
[----:B-1----:R-:W3:Y:S01]  /*26eb0*/  LDL.LU R61, [R1+0x410] ;  /* 0x00041000013d7983 */ /* 0x002ee20000300800 */
[----:B------:R-:W-:Y:S01]  /*26ec0*/  STS.U16 [R4+0x33c0], R50 ;  /* 0x0033c03204007388 */ /* 0x000fe20000000400 */
[----:B------:R-:W-:Y:S03]  /*26ed0*/  STS.U16 [R4+0x3a40], R51 ;  /* 0x003a403304007388 */ /* 0x000fe60000000400 */
[----:B------:R-:W-:Y:S04]  /*26ee0*/  STS.U16 [R4+0x3a00], R52 ;  /* 0x003a003404007388 */ /* 0x000fe80000000400 */
[----:B------:R0:W-:Y:S01]  /*26ef0*/  STS.U16 [R4+0x3ac0], R2 ;  /* 0x003ac00204007388 */ /* 0x0001e20000000400 */
[----:B------:R1:W-:Y:S03]  /*26f00*/  STS.U16 [R4+0x3a80], R60 ;  /* 0x003a803c04007388 */ /* 0x0003e60000000400 */
[----:B0-----:R-:W4:Y:S01]  /*26f10*/  LDL.LU R2, [R1+0x40c] ;  /* 0x00040c0001027983 */ /* 0x001f220000300800 */
[----:B-1----:R-:W4:Y:S02]  /*26f20*/  LDL.LU R60, [R1+0x408] ;  /* 0x00040800013c7983 */ /* 0x002f240000300800 */
[----:B------:R-:W4:Y:S02]  /*26f30*/  LDL.LU R14, [R1+0x274] ;  /* 0x00027400010e7983 */ /* 0x000f240000300800 */
[----:B------:R-:W-:Y:S01]  /*26f40*/  STS.U16 [R4+0x3b40], R53 ;  /* 0x003b403504007388 */ /* 0x000fe20000000400 */
        /* <DEDUP_REMOVED lines=13> */
[----:B------:R0:W-:Y:S02]  /*27020*/  STS.U16 [R4+0x42c0], R8 ;  /* 0x0042c00804007388 */ /* 0x0001e40000000400 */
[----:B------:R-:W4:Y:S01]  /*27030*/  LDL.LU R52, [R1+0x1f4] ;  /* 0x0001f40001347983 */ /* 0x000f220000300800 */
[----:B------:R1:W-:Y:S04]  /*27040*/  STS.U16 [R4+0x4300], R7 ;  /* 0x0043000704007388 */ /* 0x0003e80000000400 */
[----:B0-----:R-:W4:Y:S01]  /*27050*/  LDL.LU R8, [R1+0x1f0] ;  /* 0x0001f00001087983 */ /* 0x001f220000300800 */
[----:B-1----:R-:W4:Y:S02]  /*27060*/  LDL.LU R7, [R1+0x1ec] ;  /* 0x0001ec0001077983 */ /* 0x002f240000300800 */
[----:B------:R-:W4:Y:S01]  /*27070*/  LDL.LU R53, [R1+0x1e8] ;  /* 0x0001e80001357983 */ /* 0x000f220000300800 */
[----:B------:R-:W4:Y:S04]  /*27080*/  LDL.LU R54, [R1+0x1e4] ;  /* 0x0001e40001367983 */ /* 0x000f280000300800 */
[----:B------:R-:W4:Y:S01]  /*27090*/  LDL.LU R30, [R1+0x1e0] ;  /* 0x0001e000011e7983 */ /* 0x000f220000300800 */
[----:B------:R-:W4:Y:S02]  /*270a0*/  LDL.LU R31, [R1+0x1dc] ;  /* 0x0001dc00011f7983 */ /* 0x000f240000300800 */
[----:B------:R-:W4:Y:S02]  /*270b0*/  LDL.LU R11, [R1+0x1d8] ;  /* 0x0001d800010b7983 */ /* 0x000f240000300800 */
[----:B------:R-:W4:Y:S01]  /*270c0*/  LDL.LU R10, [R1+0x84] ;  /* 0x00008400010a7983 */ /* 0x000f220000300800 */
[----:B------:R0:W-:Y:S04]  /*270d0*/  STS.U16 [R4+0x4340], R6 ;  /* 0x0043400604007388 */ /* 0x0001e80000000400 */
[----:B------:R-:W4:Y:S01]  /*270e0*/  LDL.LU R9, [R1+0x80] ;  /* 0x0000800001097983 */ /* 0x000f220000300800 */
[----:B------:R1:W-:Y:S02]  /*270f0*/  STS.U16 [R4+0x4380], R5 ;  /* 0x0043800504007388 */ /* 0x0003e40000000400 */
[----:B------:R1:W-:Y:S02]  /*27100*/  STS.U16 [R4+0x43c0], R29 ;  /* 0x0043c01d04007388 */ /* 0x0003e40000000400 */
[----:B------:R1:W-:Y:S01]  /*27110*/  STS.U16 [R4+0x4a40], R55 ;  /* 0x004a403704007388 */ /* 0x0003e20000000400 */
[----:B------:R1:W-:Y:S01]  /*27120*/  STS.U16 [R4+0x4a00], R56 ;  /* 0x004a003804007388 */ /* 0x0003e20000000400 */
[----:B------:R1:W-:Y:S03]  /*27130*/  STS.U16 [R4+0x4ac0], R57 ;  /* 0x004ac03904007388 */ /* 0x0003e60000000400 */
[----:B0-----:R-:W4:Y:S01]  /*27140*/  LDL.LU R6, [R1+0x7c] ;  /* 0x00007c0001067983 */ /* 0x001f220000300800 */
[----:B-1----:R-:W4:Y:S03]  /*27150*/  LDL.LU R5, [R1+0x78] ;  /* 0x0000780001057983 */ /* 0x002f260000300800 */
[----:B------:R-:W4:Y:S04]  /*27160*/  LDL.LU R29, [R1+0x74] ;  /* 0x00007400011d7983 */ /* 0x000f280000300800 */
[----:B------:R-:W4:Y:S01]  /*27170*/  LDL.LU R55, [R1+0x70] ;  /* 0x0000700001377983 */ /* 0x000f220000300800 */
[----:B------:R-:W4:Y:S02]  /*27180*/  LDL.LU R56, [R1+0x6c] ;  /* 0x00006c0001387983 */ /* 0x000f240000300800 */
[----:B------:R0:W-:Y:S02]  /*27190*/  STS.U16 [R4+0x4a80], R58 ;  /* 0x004a803a04007388 */ /* 0x0001e40000000400 */
[----:B------:R-:W4:Y:S01]  /*271a0*/  LDL.LU R57, [R1+0x68] ;  /* 0x0000680001397983 */ /* 0x000f220000300800 */
[----:B0-----:R-:W4:Y:S04]  /*271b0*/  LDL.LU R58, [R1+0x24] ;  /* 0x00002400013a7983 */ /* 0x001f280000300800 */
[----:B--2---:R0:W-:Y:S01]  /*271c0*/  STS.U16 [R4+0x4b40], R59 ;  /* 0x004b403b04007388 */ /* 0x0041e20000000400 */
[----:B---3--:R1:W-:Y:S03]  /*271d0*/  STS.U16 [R4+0x4b00], R61 ;  /* 0x004b003d04007388 */ /* 0x0083e60000000400 */
[----:B0-----:R-:W2:Y:S01]  /*271e0*/  LDL.LU R59, [R1+0x20] ;  /* 0x00002000013b7983 */ /* 0x001ea20000300800 */
[----:B-1----:R-:W3:Y:S03]  /*271f0*/  LDL.LU R61, [R1+0x1c] ;  /* 0x00001c00013d7983 */ /* 0x002ee60000300800 */
[----:B----4-:R0:W-:Y:S01]  /*27200*/  STS.U16 [R4+0x4bc0], R2 ;  /* 0x004bc00204007388 */ /* 0x0101e20000000400 */
[----:B------:R1:W-:Y:S03]  /*27210*/  STS.U16 [R4+0x4b80], R60 ;  /* 0x004b803c04007388 */ /* 0x0003e60000000400 */
[----:B0-----:R-:W4:Y:S01]  /*27220*/  LDL.LU R2, [R1+0x18] ;  /* 0x0000180001027983 */ /* 0x001f220000300800 */
[----:B-1----:R-:W4:Y:S02]  /*27230*/  LDL.LU R60, [R1+0x14] ;  /* 0x00001400013c7983 */ /* 0x002f240000300800 */
[----:B------:R-:W-:Y:S02]  /*27240*/  STS.U16 [R4+0x5200], R14 ;  /* 0x0052000e04007388 */ /* 0x000fe40000000400 */
[----:B------:R-:W-:Y:S01]  /*27250*/  STS.U16 [R4+0x5240], R13 ;  /* 0x0052400d04007388 */ /* 0x000fe20000000400 */
[----:B------:R-:W-:Y:S01]  /*27260*/  STS.U16 [R4+0x5280], R12 ;  /* 0x0052800c04007388 */ /* 0x000fe20000000400 */
[----:B------:R-:W-:Y:S02]  /*27270*/  STS.U16 [R4+0x52c0], R47 ;  /* 0x0052c02f04007388 */ /* 0x000fe40000000400 */
[----:B------:R-:W-:Y:S02]  /*27280*/  STS.U16 [R4+0x5300], R48 ;  /* 0x0053003004007388 */ /* 0x000fe40000000400 */
[----:B------:R-:W-:Y:S01]  /*27290*/  STS.U16 [R4+0x5340], R49 ;  /* 0x0053403104007388 */ /* 0x000fe20000000400 */
[----:B------:R-:W-:Y:S01]  /*272a0*/  STS.U16 [R4+0x5380], R50 ;  /* 0x0053803204007388 */ /* 0x000fe20000000400 */
[----:B------:R-:W-:Y:S02]  /*272b0*/  STS.U16 [R4+0x53c0], R51 ;  /* 0x0053c03304007388 */ /* 0x000fe40000000400 */
[----:B------:R-:W-:Y:S01]  /*272c0*/  STS.U16 [R4+0x5a40], R52 ;  /* 0x005a403404007388 */ /* 0x000fe20000000400 */
[----:B------:R0:W-:Y:S01]  /*272d0*/  STS.U16 [R4+0x5a00], R8 ;  /* 0x005a000804007388 */ /* 0x0001e20000000400 */
        /* <DEDUP_REMOVED lines=10> */
[----:B------:R0:W-:Y:S02]  /*27380*/  STS.U16 [R4+0x6280], R6 ;  /* 0x0062800604007388 */ /* 0x0001e40000000400 */
[----:B------:R1:W-:Y:S02]  /*27390*/  STS.U16 [R4+0x62c0], R5 ;  /* 0x0062c00504007388 */ /* 0x0003e40000000400 */
[----:B------:R1:W-:Y:S01]  /*273a0*/  STS.U16 [R4+0x6300], R29 ;  /* 0x0063001d04007388 */ /* 0x0003e20000000400 */
[----:B------:R1:W-:Y:S01]  /*273b0*/  STS.U16 [R4+0x6340], R55 ;  /* 0x0063403704007388 */ /* 0x0003e20000000400 */
[----:B------:R1:W-:Y:S02]  /*273c0*/  STS.U16 [R4+0x6380], R56 ;  /* 0x0063803804007388 */ /* 0x0003e40000000400 */
[----:B------:R1:W-:Y:S01]  /*273d0*/  STS.U16 [R4+0x63c0], R57 ;  /* 0x0063c03904007388 */ /* 0x0003e20000000400 */
[----:B0-----:R-:W4:Y:S01]  /*273e0*/  LDL.LU R6, [R1+0xf00] ;  /* 0x000f000001067983 */ /* 0x001f220000300800 */
[----:B-1----:R-:W4:Y:S03]  /*273f0*/  LDL.LU R5, [R1+0xefc] ;  /* 0x000efc0001057983 */ /* 0x002f260000300800 */
[----:B------:R-:W4:Y:S01]  /*27400*/  LDL.LU R29, [R1+0xef4] ;  /* 0x000ef400011d7983 */ /* 0x000f220000300800 */
[----:B------:R-:W4:Y:S03]  /*27410*/  LDL.LU R55, [R1+0xeec] ;  /* 0x000eec0001377983 */ /* 0x000f260000300800 */
[----:B------:R-:W4:Y:S04]  /*27420*/  LDL.LU R56, [R1+0xee4] ;  /* 0x000ee40001387983 */ /* 0x000f280000300800 */
[----:B------:R0:W-:Y:S01]  /*27430*/  STS.U16 [R4+0x6a40], R58 ;  /* 0x006a403a04007388 */ /* 0x0001e20000000400 */
[----:B------:R-:W4:Y:S03]  /*27440*/  LDL.LU R57, [R1+0xedc] ;  /* 0x000edc0001397983 */ /* 0x000f260000300800 */
        /* <DEDUP_REMOVED lines=8> */
[----:B-1----:R-:W4:Y:S03]  /*274d0*/  LDL.LU R60, [R1+0xe54] ;  /* 0x000e5400013c7983 */ /* 0x002f260000300800 */
[----:B------:R-:W-:Y:S01]  /*274e0*/  STS.U16 [R4+0x6b00], R8 ;  /* 0x006b000804007388 */ /* 0x000fe20000000400 */
[----:B------:R-:W-:Y:S02]  /*274f0*/  STS.U16 [R4+0x6bc0], R7 ;  /* 0x006bc00704007388 */ /* 0x000fe40000000400 */
[----:B------:R0:W-:Y:S02]  /*27500*/  STS.U16 [R4+0x6b80], R0 ;  /* 0x006b800004007388 */ /* 0x0001e40000000400 */
[----:B------:R-:W-:Y:S01]  /*27510*/  STS.U16 [R4+0x7200], R46 ;  /* 0x0072002e04007388 */ /* 0x000fe20000000400 */
[----:B------:R-:W-:Y:S01]  /*27520*/  STS.U16 [R4+0x7240], R45 ;  /* 0x0072402d04007388 */ /* 0x000fe20000000400 */
[----:B------:R-:W-:Y:S02]  /*27530*/  STS.U16 [R4+0x7280], R43 ;  /* 0x0072802b04007388 */ /* 0x000fe40000000400 */
[----:B------:R-:W-:Y:S02]  /*27540*/  STS.U16 [R4+0x72c0], R41 ;  /* 0x0072c02904007388 */ /* 0x000fe40000000400 */
[----:B------:R-:W-:Y:S01]  /*27550*/  STS.U16 [R4+0x7300], R39 ;  /* 0x0073002704007388 */ /* 0x000fe20000000400 */
[----:B------:R-:W-:Y:S01]  /*27560*/  STS.U16 [R4+0x7340], R37 ;  /* 0x0073402504007388 */ /* 0x000fe20000000400 */
[----:B------:R-:W-:Y:S01]  /*27570*/  STS.U16 [R4+0x7380], R35 ;  /* 0x0073802304007388 */ /* 0x000fe20000000400 */
[----:B0-----:R-:W-:-:S02]  /*27580*/  LOP3.LUT R0, R3, 0x20, RZ, 0x3c, !PT ;  /* 0x0000002003007812 */ /* 0x001fc400078e3cff */
[----:B------:R-:W4:Y:S01]  /*27590*/  LDL.LU R3, [R1+0xe4c] ;  /* 0x000e4c0001037983 */ /* 0x000f220000300800 */
[----:B------:R-:W4:Y:S02]  /*275a0*/  LDL.LU R14, [R1+0xe44] ;  /* 0x000e4400010e7983 */ /* 0x000f240000300800 */
[----:B------:R-:W4:Y:S01]  /*275b0*/  LDL.LU R13, [R1+0xe3c] ;  /* 0x000e3c00010d7983 */ /* 0x000f220000300800 */
        /* <DEDUP_REMOVED lines=16> */
[----:B------:R0:W-:Y:S02]  /*276c0*/  STS.U16 [R4+0x7b80], R27 ;  /* 0x007b801b04007388 */ /* 0x0001e40000000400 */
[----:B------:R-:W4:Y:S02]  /*276d0*/  LDL.LU R54, [R1+0xd94] ;  /* 0x000d940001367983 */ /* 0x000f240000300800 */
[----:B------:R1:W-:Y:S01]  /*276e0*/  STS.U16 [R0+0x400], R6 ;  /* 0x0004000600007388 */ /* 0x0003e20000000400 */
        /* <DEDUP_REMOVED lines=8> */
[----:B------:R0:W-:Y:S04]  /*27770*/  STS.U16 [R0+0x440], R5 ;  /* 0x0004400500007388 */ /* 0x0001e80000000400 */
[----:B-1----:R-:W4:Y:S01]  /*27780*/  LDL.LU R6, [R1+0xd08] ;  /* 0x000d080001067983 */ /* 0x002f220000300800 */
        /* <DEDUP_REMOVED lines=10> */
[----:B------:R-:W4:Y:S01]  /*27830*/  LDL.LU R58, [R1+0xc40] ;  /* 0x000c4000013a7983 */ /* 0x000f220000300800 */
        /* <DEDUP_REMOVED lines=8> */
[----:B------:R0:W-:Y:S01]  /*278c0*/  STS.U16 [R0+0xc80], R3 ;  /* 0x000c800300007388 */ /* 0x0001e20000000400 */
[----:B------:R1:W-:Y:S02]  /*278d0*/  STS.U16 [R0+0xd40], R14 ;  /* 0x000d400e00007388 */ /* 0x0003e40000000400 */
[----:B------:R1:W-:Y:S01]  /*278e0*/  STS.U16 [R0+0xd00], R13 ;  /* 0x000d000d00007388 */ /* 0x0003e20000000400 */
[----:B------:R1:W-:Y:S01]  /*278f0*/  STS.U16 [R0+0xdc0], R12 ;  /* 0x000dc00c00007388 */ /* 0x0003e20000000400 */
[----:B------:R1:W-:Y:S03]  /*27900*/  STS.U16 [R0+0xd80], R47 ;  /* 0x000d802f00007388 */ /* 0x0003e60000000400 */
[----:B0-----:R-:W4:Y:S01]  /*27910*/  LDL.LU R3, [R1+0xbd8] ;  /* 0x000bd80001037983 */ /* 0x001f220000300800 */
[----:B-1----:R-:W4:Y:S02]  /*27920*/  LDL.LU R14, [R1+0xbd0] ;  /* 0x000bd000010e7983 */ /* 0x002f240000300800 */
[----:B------:R-:W4:Y:S01]  /*27930*/  LDL.LU R13, [R1+0xbc8] ;  /* 0x000bc800010d7983 */ /* 0x000f220000300800 */
[----:B------:R0:W-:Y:S04]  /*27940*/  STS.U16 [R0+0x1400], R48 ;  /* 0x0014003000007388 */ /* 0x0001e80000000400 */
[----:B------:R-:W4:Y:S01]  /*27950*/  LDL.LU R12, [R1+0xbc0] ;  /* 0x000bc000010c7983 */ /* 0x000f220000300800 */
[----:B------:R-:W4:Y:S02]  /*27960*/  LDL.LU R47, [R1+0xbb8] ;  /* 0x000bb800012f7983 */ /* 0x000f240000300800 */
[----:B------:R1:W-:Y:S02]  /*27970*/  STS.U16 [R0+0x1440], R49 ;  /* 0x0014403100007388 */ /* 0x0003e40000000400 */
[----:B------:R1:W-:Y:S01]  /*27980*/  STS.U16 [R0+0x1480], R50 ;  /* 0x0014803200007388 */ /* 0x0003e20000000400 */
[----:B------:R1:W-:Y:S01]  /*27990*/  STS.U16 [R0+0x14c0], R51 ;  /* 0x0014c03300007388 */ /* 0x0003e20000000400 */
[----:B------:R1:W-:Y:S03]  /*279a0*/  STS.U16 [R0+0x1500], R52 ;  /* 0x0015003400007388 */ /* 0x0003e60000000400 */
[----:B0-----:R-:W4:Y:S01]  /*279b0*/  LDL.LU R48, [R1+0xbb0] ;  /* 0x000bb00001307983 */ /* 0x001f220000300800 */
[----:B-1----:R-:W4:Y:S03]  /*279c0*/  LDL.LU R49, [R1+0xb64] ;  /* 0x000b640001317983 */ /* 0x002f260000300800 */
[----:B------:R0:W-:Y:S04]  /*279d0*/  STS.U16 [R0+0x1540], R53 ;  /* 0x0015403500007388 */ /* 0x0001e80000000400 */
[----:B------:R-:W4:Y:S01]  /*279e0*/  LDL.LU R50, [R1+0xb60] ;  /* 0x000b600001327983 */ /* 0x000f220000300800 */
[----:B------:R-:W4:Y:S02]  /*279f0*/  LDL.LU R51, [R1+0xb58] ;  /* 0x000b580001337983 */ /* 0x000f240000300800 */
[----:B------:R-:W4:Y:S02]  /*27a00*/  LDL.LU R52, [R1+0xb50] ;  /* 0x000b500001347983 */ /* 0x000f240000300800 */
[----:B------:R1:W-:Y:S01]  /*27a10*/  STS.U16 [R0+0x1580], R54 ;  /* 0x0015803600007388 */ /* 0x0003e20000000400 */
[----:B------:R1:W-:Y:S01]  /*27a20*/  STS.U16 [R0+0x15c0], R4 ;  /* 0x0015c00400007388 */ /* 0x0003e20000000400 */
[----:B------:R1:W-:Y:S03]  /*27a30*/  STS.U16 [R0+0x1c40], R30 ;  /* 0x001c401e00007388 */ /* 0x0003e60000000400 */
[----:B0-----:R-:W4:Y:S01]  /*27a40*/  LDL.LU R53, [R1+0xb48] ;  /* 0x000b480001357983 */ /* 0x001f220000300800 */
[----:B------:R0:W-:Y:S02]  /*27a50*/  STS.U16 [R0+0x1c00], R31 ;  /* 0x001c001f00007388 */ /* 0x0001e40000000400 */
[----:B------:R0:W-:Y:S01]  /*27a60*/  STS.U16 [R0+0x1cc0], R11 ;  /* 0x001cc00b00007388 */ /* 0x0001e20000000400 */
[----:B-1----:R-:W4:Y:S01]  /*27a70*/  LDL.LU R54, [R1+0xb40] ;  /* 0x000b400001367983 */ /* 0x002f220000300800 */
[----:B------:R-:W4:Y:S02]  /*27a80*/  LDL.LU R4, [R1+0x668] ;  /* 0x0006680001047983 */ /* 0x000f240000300800 */
[----:B------:R-:W4:Y:S02]  /*27a90*/  LDL.LU R30, [R1+0x660] ;  /* 0x00066000011e7983 */ /* 0x000f240000300800 */
[----:B------:R1:W-:Y:S01]  /*27aa0*/  STS.U16 [R0+0x1c80], R10 ;  /* 0x001c800a00007388 */ /* 0x0003e20000000400 */
[----:B------:R1:W-:Y:S04]  /*27ab0*/  STS.U16 [R0+0x1d40], R9 ;  /* 0x001d400900007388 */ /* 0x0003e80000000400 */
[----:B0-----:R-:W4:Y:S01]  /*27ac0*/  LDL.LU R31, [R1+0x574] ;  /* 0x00057400011f7983 */ /* 0x001f220000300800 */
[----:B------:R-:W4:Y:S02]  /*27ad0*/  LDL.LU R11, [R1+0x570] ;  /* 0x00057000010b7983 */ /* 0x000f240000300800 */
[----:B------:R0:W-:Y:S02]  /*27ae0*/  STS.U16 [R0+0x1d00], R8 ;  /* 0x001d000800007388 */ /* 0x0001e40000000400 */
[----:B------:R0:W-:Y:S01]  /*27af0*/  STS.U16 [R0+0x1dc0], R7 ;  /* 0x001dc00700007388 */ /* 0x0001e20000000400 */
[----:B------:R0:W-:Y:S04]  /*27b00*/  STS.U16 [R0+0x1d80], R6 ;  /* 0x001d800600007388 */ /* 0x0001e80000000400 */
[----:B-1----:R-:W4:Y:S01]  /*27b10*/  LDL.LU R10, [R1+0x56c] ;  /* 0x00056c00010a7983 */ /* 0x002f220000300800 */
[----:B------:R-:W4:Y:S02]  /*27b20*/  LDL.LU R9, [R1+0x564] ;  /* 0x0005640001097983 */ /* 0x000f240000300800 */
[----:B------:R1:W-:Y:S01]  /*27b30*/  STS.U16 [R0+0x2400], R5 ;  /* 0x0024000500007388 */ /* 0x0003e20000000400 */
[----:B0-----:R-:W4:Y:S01]  /*27b40*/  LDL.LU R8, [R1+0x55c] ;  /* 0x00055c0001087983 */ /* 0x001f220000300800 */
[----:B------:R-:W4:Y:S02]  /*27b50*/  LDL.LU R7, [R1+0x554] ;  /* 0x0005540001077983 */ /* 0x000f240000300800 */
[----:B------:R-:W4:Y:S02]  /*27b60*/  LDL.LU R6, [R1+0x54c] ;  /* 0x00054c0001067983 */ /* 0x000f240000300800 */
[----:B------:R0:W-:Y:S01]  /*27b70*/  STS.U16 [R0+0x2440], R29 ;  /* 0x0024401d00007388 */ /* 0x0001e20000000400 */
[----:B------:R0:W-:Y:S01]  /*27b80*/  STS.U16 [R0+0x2480], R55 ;  /* 0x0024803700007388 */ /* 0x0001e20000000400 */
[----:B------:R0:W-:Y:S03]  /*27b90*/  STS.U16 [R0+0x24c0], R56 ;  /* 0x0024c03800007388 */ /* 0x0001e60000000400 */
[----:B-1----:R-:W4:Y:S01]  /*27ba0*/  LDL.LU R5, [R1+0x544] ;  /* 0x0005440001057983 */ /* 0x002f220000300800 */
[----:B------:R1:W-:Y:S02]  /*27bb0*/  STS.U16 [R0+0x2500], R57 ;  /* 0x0025003900007388 */ /* 0x0003e40000000400 */
[----:B------:R1:W-:Y:S01]  /*27bc0*/  STS.U16 [R0+0x2540], R58 ;  /* 0x0025403a00007388 */ /* 0x0003e20000000400 */
[----:B0-----:R-:W4:Y:S01]  /*27bd0*/  LDL.LU R29, [R1+0x484] ;  /* 0x00048400011d7983 */ /* 0x001f220000300800 */
[----:B------:R-:W4:Y:S02]  /*27be0*/  LDL.LU R55, [R1+0x480] ;  /* 0x0004800001377983 */ /* 0x000f240000300800 */
[----:B------:R-:W4:Y:S01]  /*27bf0*/  LDL.LU R56, [R1+0x47c] ;  /* 0x00047c0001387983 */ /* 0x000f220000300800 */
[----:B-1----:R-:W4:Y:S01]  /*27c00*/  LDL.LU R57, [R1+0x474] ;  /* 0x0004740001397983 */ /* 0x002f220000300800 */
[----:B------:R-:W4:Y:S03]  /*27c10*/  LDL.LU R58, [R1+0x46c] ;  /* 0x00046c00013a7983 */ /* 0x000f260000300800 */
        /* <DEDUP_REMOVED lines=10> */
[----:B------:R-:W-:Y:S01]  /*27cc0*/  STS.U16 [R0+0x2d40], R13 ;  /* 0x002d400d00007388 */ /* 0x000fe20000000400 */
[----:B------:R-:W-:Y:S01]  /*27cd0*/  STS.U16 [R0+0x2d00], R12 ;  /* 0x002d000c00007388 */ /* 0x000fe20000000400 */
[----:B------:R-:W-:Y:S03]  /*27ce0*/  STS.U16 [R0+0x2dc0], R47 ;  /* 0x002dc02f00007388 */ /* 0x000fe60000000400 */
[----:B------:R-:W-:Y:S01]  /*27cf0*/  STS.U16 [R0+0x2d80], R48 ;  /* 0x002d803000007388 */ /* 0x000fe20000000400 */
[----:B------:R-:W-:Y:S03]  /*27d00*/  STS.U16 [R0+0x3400], R49 ;  /* 0x0034003100007388 */ /* 0x000fe60000000400 */
[----:B------:R-:W-:Y:S01]  /*27d10*/  STS.U16 [R0+0x3440], R50 ;  /* 0x0034403200007388 */ /* 0x000fe20000000400 */
[----:B------:R-:W-:Y:S02]  /*27d20*/  STS.U16 [R0+0x3480], R51 ;  /* 0x0034803300007388 */ /* 0x000fe40000000400 */
[----:B------:R-:W-:Y:S01]  /*27d30*/  STS.U16 [R0+0x34c0], R52 ;  /* 0x0034c03400007388 */ /* 0x000fe20000000400 */
[----:B------:R-:W-:Y:S04]  /*27d40*/  STS.U16 [R0+0x3500], R53 ;  /* 0x0035003500007388 */ /* 0x000fe80000000400 */
[----:B------:R-:W-:Y:S01]  /*27d50*/  STS.U16 [R0+0x3540], R54 ;  /* 0x0035403600007388 */ /* 0x000fe20000000400 */
[----:B------:R-:W-:Y:S02]  /*27d60*/  STS.U16 [R0+0x3580], R4 ;  /* 0x0035800400007388 */ /* 0x000fe40000000400 */
[----:B------:R-:W-:Y:S01]  /*27d70*/  STS.U16 [R0+0x35c0], R30 ;  /* 0x0035c01e00007388 */ /* 0x000fe20000000400 */
[----:B------:R-:W-:Y:S01]  /*27d80*/  STS.U16 [R0+0x3c40], R31 ;  /* 0x003c401f00007388 */ /* 0x000fe20000000400 */
[----:B------:R0:W-:Y:S03]  /*27d90*/  STS.U16 [R0+0x3c00], R11 ;  /* 0x003c000b00007388 */ /* 0x0001e60000000400 */
[----:B------:R1:W-:Y:S04]  /*27da0*/  STS.U16 [R0+0x3cc0], R10 ;  /* 0x003cc00a00007388 */ /* 0x0003e80000000400 */
[----:B0-----:R-:W4:Y:S01]  /*27db0*/  LDL.LU R11, [R1+0x400] ;  /* 0x00040000010b7983 */ /* 0x001f220000300800 */
[----:B------:R0:W-:Y:S02]  /*27dc0*/  STS.U16 [R0+0x3c80], R9 ;  /* 0x003c800900007388 */ /* 0x0001e40000000400 */
[----:B------:R0:W-:Y:S01]  /*27dd0*/  STS.U16 [R0+0x3d40], R8 ;  /* 0x003d400800007388 */ /* 0x0001e20000000400 */
[----:B------:R0:W-:Y:S01]  /*27de0*/  STS.U16 [R0+0x3d00], R7 ;  /* 0x003d000700007388 */ /* 0x0001e20000000400 */
[----:B------:R0:W-:Y:S03]  /*27df0*/  STS.U16 [R0+0x3dc0], R6 ;  /* 0x003dc00600007388 */ /* 0x0001e60000000400 */
[----:B-1----:R-:W4:Y:S04]  /*27e00*/  LDL.LU R10, [R1+0x3fc] ;  /* 0x0003fc00010a7983 */ /* 0x002f280000300800 */
[----:B0-----:R-:W4:Y:S01]  /*27e10*/  LDL.LU R9, [R1+0x3f4] ;  /* 0x0003f40001097983 */ /* 0x001f220000300800 */
[----:B------:R-:W4:Y:S03]  /*27e20*/  LDL.LU R8, [R1+0x3ec] ;  /* 0x0003ec0001087983 */ /* 0x000f260000300800 */
[----:B------:R0:W-:Y:S04]  /*27e30*/  STS.U16 [R0+0x3d80], R5 ;  /* 0x003d800500007388 */ /* 0x0001e80000000400 */
[----:B------:R-:W4:Y:S01]  /*27e40*/  LDL.LU R7, [R1+0x3e4] ;  /* 0x0003e40001077983 */ /* 0x000f220000300800 */
[----:B------:R-:W4:Y:S03]  /*27e50*/  LDL.LU R6, [R1+0x3dc] ;  /* 0x0003dc0001067983 */ /* 0x000f260000300800 */
[----:B------:R1:W-:Y:S01]  /*27e60*/  STS.U16 [R0+0x4400], R29 ;  /* 0x0044001d00007388 */ /* 0x0003e20000000400 */
[----:B------:R1:W-:Y:S02]  /*27e70*/  STS.U16 [R0+0x4440], R55 ;  /* 0x0044403700007388 */ /* 0x0003e40000000400 */
[----:B------:R1:W-:Y:S01]  /*27e80*/  STS.U16 [R0+0x4480], R56 ;  /* 0x0044803800007388 */ /* 0x0003e20000000400 */
[----:B0-----:R-:W4:Y:S01]  /*27e90*/  LDL.LU R5, [R1+0x3d4] ;  /* 0x0003d40001057983 */ /* 0x001f220000300800 */
[----:B-1----:R-:W4:Y:S03]  /*27ea0*/  LDL.LU R29, [R1+0x254] ;  /* 0x00025400011d7983 */ /* 0x002f260000300800 */
[----:B------:R0:W-:Y:S04]  /*27eb0*/  STS.U16 [R0+0x44c0], R57 ;  /* 0x0044c03900007388 */ /* 0x0001e80000000400 */
[----:B------:R-:W4:Y:S01]  /*27ec0*/  LDL.LU R55, [R1+0x250] ;  /* 0x0002500001377983 */ /* 0x000f220000300800 */
[----:B------:R-:W4:Y:S02]  /*27ed0*/  LDL.LU R56, [R1+0x24c] ;  /* 0x00024c0001387983 */ /* 0x000f240000300800 */
[----:B------:R1:W-:Y:S01]  /*27ee0*/  STS.U16 [R0+0x4500], R58 ;  /* 0x0045003a00007388 */ /* 0x0003e20000000400 */
[----:B0-----:R-:W4:Y:S01]  /*27ef0*/  LDL.LU R57, [R1+0x244] ;  /* 0x0002440001397983 */ /* 0x001f220000300800 */
[----:B-1----:R-:W4:Y:S03]  /*27f00*/  LDL.LU R58, [R1+0x23c] ;  /* 0x00023c00013a7983 */ /* 0x002f260000300800 */
        /* <DEDUP_REMOVED lines=23> */
[----:B------:R0:W-:Y:S04]  /*28080*/  STS.U16 [R0+0x4c00], R11 ;  /* 0x004c000b00007388 */ /* 0x0001e80000000400 */
[----:B------:R1:W-:Y:S04]  /*28090*/  STS.U16 [R0+0x4cc0], R10 ;  /* 0x004cc00a00007388 */ /* 0x0003e80000000400 */
[----:B0-----:R-:W4:Y:S01]  /*280a0*/  LDL.LU R11, [R1+0x37b0] ;  /* 0x0037b000010b7983 */ /* 0x001f220000300800 */
[----:B------:R0:W-:Y:S02]  /*280b0*/  STS.U16 [R0+0x4c80], R9 ;  /* 0x004c800900007388 */ /* 0x0001e40000000400 */
[----:B------:R0:W-:Y:S02]  /*280c0*/  STS.U16 [R0+0x4d40], R8 ;  /* 0x004d400800007388 */ /* 0x0001e40000000400 */
[----:B------:R0:W-:Y:S01]  /*280d0*/  STS.U16 [R0+0x4d00], R7 ;  /* 0x004d000700007388 */ /* 0x0001e20000000400 */
[----:B------:R0:W-:Y:S04]  /*280e0*/  STS.U16 [R0+0x4dc0], R6 ;  /* 0x004dc00600007388 */ /* 0x0001e80000000400 */
[----:B-1----:R-:W4:Y:S04]  /*280f0*/  LDL.LU R10, [R1+0x37ac] ;  /* 0x0037ac00010a7983 */ /* 0x002f280000300800 */
[----:B0-----:R-:W4:Y:S01]  /*28100*/  LDL.LU R9, [R1+0x37a8] ;  /* 0x0037a80001097983 */ /* 0x001f220000300800 */
[----:B------:R-:W4:Y:S03]  /*28110*/  LDL.LU R8, [R1+0x37a4] ;  /* 0x0037a40001087983 */ /* 0x000f260000300800 */
[----:B------:R0:W-:Y:S04]  /*28120*/  STS.U16 [R0+0x4d80], R5 ;  /* 0x004d800500007388 */ /* 0x0001e80000000400 */
[----:B------:R-:W4:Y:S01]  /*28130*/  LDL.LU R7, [R1+0x37a0] ;  /* 0x0037a00001077983 */ /* 0x000f220000300800 */
[----:B------:R-:W4:Y:S02]  /*28140*/  LDL.LU R6, [R1+0x379c] ;  /* 0x00379c0001067983 */ /* 0x000f240000300800 */
[----:B------:R1:W-:Y:S02]  /*28150*/  STS.U16 [R0+0x5400], R29 ;  /* 0x0054001d00007388 */ /* 0x0003e40000000400 */
[----:B------:R1:W-:Y:S01]  /*28160*/  STS.U16 [R0+0x5440], R55 ;  /* 0x0054403700007388 */ /* 0x0003e20000000400 */
[----:B------:R1:W-:Y:S04]  /*28170*/  STS.U16 [R0+0x5480], R56 ;  /* 0x0054803800007388 */ /* 0x0003e80000000400 */
        /* <DEDUP_REMOVED lines=15> */
[----:B-1----:R-:W2:Y:S02]  /*28270*/  LDL.LU R60, [R1+0x3774] ;  /* 0x00377400013c7983 */ /* 0x002ea40000300800 */
[----:B------:R-:W-:Y:S02]  /*28280*/  STS.U16 [R0+0x5c00], R3 ;  /* 0x005c000300007388 */ /* 0x000fe40000000400 */
[----:B------:R0:W-:Y:S01]  /*28290*/  STS.U16 [R0+0x5cc0], R14 ;  /* 0x005cc00e00007388 */ /* 0x0001e20000000400 */
[----:B------:R-:W-:Y:S01]  /*282a0*/  STS.U16 [R0+0x5c80], R13 ;  /* 0x005c800d00007388 */ /* 0x000fe20000000400 */
[----:B------:R-:W-:Y:S02]  /*282b0*/  STS.U16 [R0+0x5d40], R12 ;  /* 0x005d400c00007388 */ /* 0x000fe40000000400 */
        /* <DEDUP_REMOVED lines=8> */
[----:B------:R1:W-:Y:S01]  /*28340*/  STS.U16 [R0+0x6540], R4 ;  /* 0x0065400400007388 */ /* 0x0003e20000000400 */
[----:B0-----:R-:W3:Y:S01]  /*28350*/  LDL.LU R14, [R1+0xec4] ;  /* 0x000ec400010e7983 */ /* 0x001ee20000300800 */
[----:B------:R-:W-:Y:S02]  /*28360*/  STS.U16 [R0+0x6580], R30 ;  /* 0x0065801e00007388 */ /* 0x000fe40000000400 */
[----:B------:R-:W-:Y:S01]  /*28370*/  STS.U16 [R0+0x65c0], R31 ;  /* 0x0065c01f00007388 */ /* 0x000fe20000000400 */
[----:B-1----:R-:W3:Y:S01]  /*28380*/  LDL.LU R4, [R1+0xeb8] ;  /* 0x000eb80001047983 */ /* 0x002ee20000300800 */
        /* <DEDUP_REMOVED lines=9> */
[----:B------:R-:W3:Y:S01]  /*28420*/  LDL.LU R54, [R1+0xe10] ;  /* 0x000e100001367983 */ /* 0x000ee20000300800 */
[----:B--2---:R-:W-:Y:S01]  /*28430*/  STS.U16 [R0+0x6c40], R60 ;  /* 0x006c403c00007388 */ /* 0x004fe20000000400 */
[----:B----4-:R0:W-:Y:S02]  /*28440*/  STS.U16 [R0+0x6c00], R2 ;  /* 0x006c000200007388 */ /* 0x0101e40000000400 */
[----:B---3--:R-:W-:Y:S01]  /*28450*/  STS.U16 [R0+0x6cc0], R61 ;  /* 0x006cc03d00007388 */ /* 0x008fe20000000400 */
[----:B------:R-:W-:Y:S04]  /*28460*/  STS.U16 [R0+0x6c80], R59 ;  /* 0x006c803b00007388 */ /* 0x000fe80000000400 */
[----:B------:R-:W-:Y:S01]  /*28470*/  STS.U16 [R0+0x6d40], R58 ;  /* 0x006d403a00007388 */ /* 0x000fe20000000400 */
[----:B------:R-:W-:Y:S02]  /*28480*/  STS.U16 [R0+0x6d00], R57 ;  /* 0x006d003900007388 */ /* 0x000fe40000000400 */
[----:B------:R-:W-:Y:S02]  /*28490*/  STS.U16 [R0+0x6dc0], R56 ;  /* 0x006dc03800007388 */ /* 0x000fe40000000400 */
[----:B------:R-:W-:Y:S01]  /*284a0*/  STS.U16 [R0+0x6d80], R55 ;  /* 0x006d803700007388 */ /* 0x000fe20000000400 */
[----:B------:R-:W-:Y:S04]  /*284b0*/  STS.U16 [R0+0x7400], R29 ;  /* 0x0074001d00007388 */ /* 0x000fe80000000400 */
[----:B0-----:R-:W2:Y:S01]  /*284c0*/  LDL.LU R2, [R1+0xe0c] ;  /* 0x000e0c0001027983 */ /* 0x001ea20000300800 */
[----:B------:R-:W3:Y:S02]  /*284d0*/  LDL.LU R30, [R1+0xe04] ;  /* 0x000e0400011e7983 */ /* 0x000ee40000300800 */
[----:B------:R-:W4:Y:S02]  /*284e0*/  LDL.LU R31, [R1+0xd84] ;  /* 0x000d8400011f7983 */ /* 0x000f240000300800 */
[----:B------:R0:W-:Y:S02]  /*284f0*/  STS.U16 [R0+0x7440], R5 ;  /* 0x0074400500007388 */ /* 0x0001e40000000400 */
[----:B0-----:R-:W2:Y:S04]  /*28500*/  LDL.LU R5, [R1+0xebc] ;  /* 0x000ebc0001057983 */ /* 0x001ea80000300800 */
[----:B------:R-:W0:Y:S04]  /*28510*/  S2R R3, SR_TID.X ;  /* 0x0000000000037919 */ /* 0x000e280000002100 */
        /* <DEDUP_REMOVED lines=12> */
[----:B0-----:R-:W-:-:S05]  /*285e0*/  LOP3.LUT R3, R3, 0x1f, RZ, 0xc0, !PT ;  /* 0x0000001f03037812 */ /* 0x001fca00078ec0ff */
[----:B------:R-:W-:Y:S01]  /*285f0*/  IMAD.SHL.U32 R3, R3, 0x2, RZ ;  /* 0x0000000203037824 */ /* 0x000fe200078e00ff */
[----:B------:R-:W-:Y:S04]  /*28600*/  STS.U16 [R0+0x7dc0], R42 ;  /* 0x007dc02a00007388 */ /* 0x000fe80000000400 */
[----:B------:R-:W-:Y:S01]  /*28610*/  LOP3.LUT R60, R3, 0x30, RZ, 0x3c, !PT ;  /* 0x00000030033c7812 */ /* 0x000fe200078e3cff */
[----:B------:R-:W-:Y:S04]  /*28620*/  STS.U16 [R0+0x7d80], R44 ;  /* 0x007d802c00007388 */ /* 0x000fe80000000400 */
[----:B------:R-:W-:Y:S04]  /*28630*/  STL [R1+0x3678], R0 ;  /* 0x0036780001007387 */ /* 0x000fe80000100800 */
[----:B------:R0:W-:Y:S04]  /*28640*/  STS.U16 [R60+0x600], R14 ;  /* 0x0006000e3c007388 */ /* 0x0001e80000000400 */
[----:B0-----:R-:W3:Y:S04]  /*28650*/  LDL.LU R14, [R1+0x3770] ;  /* 0x00377000010e7983 */ /* 0x001ee80000300800 */
[----:B--2---:R0:W-:Y:S01]  /*28660*/  STS.U16 [R60+0x640], R5 ;  /* 0x000640053c007388 */ /* 0x0041e20000000400 */
[----:B------:R1:W-:Y:S02]  /*28670*/  STS.U16 [R60+0x680], R4 ;  /* 0x000680043c007388 */ /* 0x0003e40000000400 */
[----:B------:R2:W-:Y:S02]  /*28680*/  STS.U16 [R60+0x6c0], R13 ;  /* 0x0006c00d3c007388 */ /* 0x0005e40000000400 */
[----:B------:R4:W-:Y:S01]  /*28690*/  STS.U16 [R60+0x700], R12 ;  /* 0x0007000c3c007388 */ /* 0x0009e20000000400 */
[----:B------:R4:W-:Y:S01]  /*286a0*/  STS.U16 [R60+0x740], R47 ;  /* 0x0007402f3c007388 */ /* 0x0009e20000000400 */
[----:B------:R4:W-:Y:S02]  /*286b0*/  STS.U16 [R60+0x780], R48 ;  /* 0x000780303c007388 */ /* 0x0009e40000000400 */
[----:B------:R4:W-:Y:S01]  /*286c0*/  STS.U16 [R60+0x7c0], R49 ;  /* 0x0007c0313c007388 */ /* 0x0009e20000000400 */
[----:B0-----:R-:W3:Y:S04]  /*286d0*/  LDL R5, [R1+0x216c] ;  /* 0x00216c0001057983 */ /* 0x001ee80000100800 */
[----:B-1----:R-:W3:Y:S01]  /*286e0*/  LDL R4, [R1+0x2170] ;  /* 0x0021700001047983 */ /* 0x002ee20000100800 */
[----:B--2---:R-:W2:Y:S02]  /*286f0*/  LDL.LU R13, [R1+0x376c] ;  /* 0x00376c00010d7983 */ /* 0x004ea40000300800 */
[----:B----4-:R-:W4:Y:S01]  /*28700*/  LDL.LU R12, [R1+0x3768] ;  /* 0x00376800010c7983 */ /* 0x010f220000300800 */
[----:B------:R-:W2:Y:S04]  /*28710*/  LDL.LU R47, [R1+0x3764] ;  /* 0x00376400012f7983 */ /* 0x000ea80000300800 */
[----:B------:R-:W2:Y:S01]  /*28720*/  LDL.LU R48, [R1+0x3760] ;  /* 0x0037600001307983 */ /* 0x000ea20000300800 */
[----:B------:R-:W2:Y:S03]  /*28730*/  LDL.LU R49, [R1+0x375c] ;  /* 0x00375c0001317983 */ /* 0x000ea60000300800 */
[----:B------:R0:W-:Y:S01]  /*28740*/  STS.U16 [R60+0xe40], R50 ;  /* 0x000e40323c007388 */ /* 0x0001e20000000400 */
[----:B------:R1:W-:Y:S02]  /*28750*/  STS.U16 [R60+0xe00], R51 ;  /* 0x000e00333c007388 */ /* 0x0003e40000000400 */
[----:B------:R1:W-:Y:S02]  /*28760*/  STS.U16 [R60+0xec0], R52 ;  /* 0x000ec0343c007388 */ /* 0x0003e40000000400 */
[----:B------:R1:W-:Y:S01]  /*28770*/  STS.U16 [R60+0xe80], R53 ;  /* 0x000e80353c007388 */ /* 0x0003e20000000400 */
[----:B------:R1:W-:Y:S01]  /*28780*/  STS.U16 [R60+0xf40], R54 ;  /* 0x000f40363c007388 */ /* 0x0003e20000000400 */
[----:B------:R1:W-:Y:S03]  /*28790*/  STS.U16 [R60+0xf00], R2 ;  /* 0x000f00023c007388 */ /* 0x0003e60000000400 */
[----:B0-----:R-:W2:Y:S01]  /*287a0*/  LDL.LU R50, [R1+0x3758] ;  /* 0x0037580001327983 */ /* 0x001ea20000300800 */
[----:B-1----:R-:W2:Y:S03]  /*287b0*/  LDL.LU R51, [R1+0x3754] ;  /* 0x0037540001337983 */ /* 0x002ea60000300800 */
[----:B------:R-:W2:Y:S01]  /*287c0*/  LDL.LU R52, [R1+0x3750] ;  /* 0x0037500001347983 */ /* 0x000ea20000300800 */
[----:B------:R-:W2:Y:S03]  /*287d0*/  LDL.LU R53, [R1+0x374c] ;  /* 0x00374c0001357983 */ /* 0x000ea60000300800 */
[----:B------:R-:W2:Y:S01]  /*287e0*/  LDL.LU R54, [R1+0x3748] ;  /* 0x0037480001367983 */ /* 0x000ea20000300800 */
[----:B------:R-:W2:Y:S03]  /*287f0*/  LDL.LU R2, [R1+0x3744] ;  /* 0x0037440001027983 */ /* 0x000ea60000300800 */
[----:B--2---:R0:W-:Y:S04]  /*28800*/  STS.U16 [R60+0xfc0], R2 ;  /* 0x000fc0023c007388 */ /* 0x0041e80000000400 */
[----:B0-----:R-:W2:Y:S02]  /*28810*/  LDL.LU R2, [R1+0x3740] ;  /* 0x0037400001027983 */ /* 0x001ea40000300800 */
[----:B--2---:R-:W-:-:S06]  /*28820*/  PRMT R2, RZ, 0x7610, R2 ;  /* 0x00007610ff027816 */ /* 0x004fcc0000000002 */
[----:B---3--:R-:W2:Y:S04]  /*28830*/  @!P0 LDG.E.U16 R2, [R4.64] ;  /* 0x0000000404028981 */ /* 0x008ea8000c1e1500 */
[----:B------:R0:W-:Y:S01]  /*28840*/  STS.U16 [R60+0xf80], R30 ;  /* 0x000f801e3c007388 */ /* 0x0001e20000000400 */
[----:B------:R1:W-:Y:S03]  /*28850*/  STS.U16 [R60+0x1600], R31 ;  /* 0x0016001f3c007388 */ /* 0x0003e60000000400 */
[----:B0-----:R-:W3:Y:S01]  /*28860*/  LDL.LU R30, [R1+0x373c] ;  /* 0x00373c00011e7983 */ /* 0x001ee20000300800 */
[----:B-1----:R-:W3:Y:S03]  /*28870*/  LDL.LU R31, [R1+0x3738] ;  /* 0x00373800011f7983 */ /* 0x002ee60000300800 */
[----:B--2---:R0:W-:Y:S04]  /*28880*/  STL [R1+0x88], R2 ;  /* 0x0000880201007387 */ /* 0x0041e80000100800 */
[----:B0-----:R-:W2:Y:S01]  /*28890*/  LDL.LU R2, [R1+0x3734] ;  /* 0x0037340001027983 */ /* 0x001ea20000300800 */
[----:B------:R-:W2:Y:S02]  /*288a0*/  LDL R4, [R1+0x2164] ;  /* 0x0021640001047983 */ /* 0x000ea40000100800 */
[----:B------:R-:W2:Y:S01]  /*288b0*/  LDL R5, [R1+0x2168] ;  /* 0x0021680001057983 */ /* 0x000ea20000100800 */
[----:B---3--:R-:W-:-:S02]  /*288c0*/  PRMT R31, RZ, 0x7610, R31 ;  /* 0x00007610ff1f7816 */ /* 0x008fc4000000001f */
[----:B--2---:R-:W-:-:S04]  /*288d0*/  @!P1 LOP3.LUT R5, R5, R4, RZ, 0x3c, !PT ;  /* 0x0000000405059212 */ /* 0x004fc800078e3cff */
[----:B------:R-:W-:-:S04]  /*288e0*/  @!P1 LOP3.LUT R4, R5, R4, RZ, 0x3c, !PT ;  /* 0x0000000405049212 */ /* 0x000fc800078e3cff */
[----:B------:R-:W-:-:S05]  /*288f0*/  @!P1 LOP3.LUT R5, R5, R4, RZ, 0x3c, !PT ;  /* 0x0000000405059212 */ /* 0x000fca00078e3cff */
[----:B------:R-:W2:Y:S04]  /*28900*/  @!P1 LDG.E.U16 R31, [R4.64] ;  /* 0x00000004041f9981 */ /* 0x000ea8000c1e1500 */
[----:B--2---:R0:W-:Y:S04]  /*28910*/  STL [R1+0x84], R31 ;  /* 0x0000841f01007387 */ /* 0x0041e80000100800 */
[----:B0-----:R-:W2:Y:S01]  /*28920*/  LDL.LU R31, [R1+0x3730] ;  /* 0x00373000011f7983 */ /* 0x001ea20000300800 */
[----:B------:R-:W3:Y:S02]  /*28930*/  LDL R4, [R1+0x212c] ;  /* 0x00212c0001047983 */ /* 0x000ee40000100800 */
[----:B------:R-:W3:Y:S01]  /*28940*/  LDL R5, [R1+0x2130] ;  /* 0x0021300001057983 */ /* 0x000ee20000100800 */
[----:B------:R-:W-:-:S02]  /*28950*/  PRMT R2, RZ, 0x7610, R2 ;  /* 0x00007610ff027816 */ /* 0x000fc40000000002 */
[----:B---3--:R-:W-:-:S04]  /*28960*/  @!P0 LOP3.LUT R5, R5, R4, RZ, 0x3c, !PT ;  /* 0x0000000405058212 */ /* 0x008fc800078e3cff */
[----:B------:R-:W-:-:S04]  /*28970*/  @!P0 LOP3.LUT R4, R5, R4, RZ, 0x3c, !PT ;  /* 0x0000000405048212 */ /* 0x000fc800078e3cff */
[----:B------:R-:W-:-:S05]  /*28980*/  @!P0 LOP3.LUT R5, R5, R4, RZ, 0x3c, !PT ;  /* 0x0000000405058212 */ /* 0x000fca00078e3cff */
[----:B------:R-:W3:Y:S04]  /*28990*/  @!P0 LDG.E.U16 R2, [R4.64] ;  /* 0x0000000404028981 */ /* 0x000ee8000c1e1500 */
[----:B---3--:R0:W-:Y:S04]  /*289a0*/  STL [R1+0x80], R2 ;  /* 0x0000800201007387 */ /* 0x0081e80000100800 */
[----:B0-----:R-:W3:Y:S01]  /*289b0*/  LDL.LU R2, [R1+0x372c] ;  /* 0x00372c0001027983 */ /* 0x001ee20000300800 */
[----:B------:R-:W3:Y:S02]  /*289c0*/  LDL R4, [R1+0x2124] ;  /* 0x0021240001047983 */ /* 0x000ee40000100800 */
[----:B------:R-:W3:Y:S01]  /*289d0*/  LDL R5, [R1+0x2128] ;  /* 0x0021280001057983 */ /* 0x000ee20000100800 */
[----:B--2---:R-:W-:-:S02]  /*289e0*/  PRMT R31, RZ, 0x7610, R31 ;  /* 0x00007610ff1f7816 */ /* 0x004fc4000000001f */
[----:B---3--:R-:W-:-:S04]  /*289f0*/  @!P1 LOP3.LUT R5, R5, R4, RZ, 0x3c, !PT ;  /* 0x0000000405059212 */ /* 0x008fc800078e3cff */
        /* <DEDUP_REMOVED lines=110> */
[----:B------:R0:W2:Y:S04]  /*290e0*/  @!P1 LDG.E.U16 R31, [R4.64] ;  /* 0x00000004041f9981 */ /* 0x0000a8000c1e1500 */
[----:B0-----:R-:W3:Y:S04]  /*290f0*/  LDL R4, [R1+0xfac] ;  /* 0x000fac0001047983 */ /* 0x001ee80000100800 */
[----:B------:R-:W3:Y:S01]  /*29100*/  LDL R5, [R1+0x2184] ;  /* 0x0021840001057983 */ /* 0x000ee20000100800 */
[----:B------:R-:W-:Y:S02]  /*29110*/  PRMT R30, RZ, 0x7610, R30 ;  /* 0x00007610ff1e7816 */ /* 0x000fe4000000001e */
[----:B---3--:R-:W-:-:S04]  /*29120*/  @!P0 LOP3.LUT R5, R5, R4, RZ, 0x3c, !PT ;  /* 0x0000000405058212 */ /* 0x008fc800078e3cff */
[----:B------:R-:W-:-:S04]  /*29130*/  @!P0 LOP3.LUT R4, R5, R4, RZ, 0x3c, !PT ;  /* 0x0000000405048212 */ /* 0x000fc800078e3cff */
[----:B------:R-:W-:-:S05]  /*29140*/  @!P0 LOP3.LUT R5, R5, R4, RZ, 0x3c, !PT ;  /* 0x0000000405058212 */ /* 0x000fca00078e3cff */
[----:B------:R-:W3:Y:S04]  /*29150*/  @!P0 LDG.E.U16 R30, [R4.64] ;  /* 0x00000004041e8981 */ /* 0x000ee8000c1e1500 */
[----:B--2---:R0:W-:Y:S04]  /*29160*/  STL [R1+0x14], R31 ;  /* 0x0000141f01007387 */ /* 0x0041e80000100800 */
[----:B0-----:R-:W2:Y:S04]  /*29170*/  LDL R31, [R1+0x21fc] ;  /* 0x0021fc00011f7983 */ /* 0x001ea80000100800 */
[----:B---3--:R0:W-:Y:S04]  /*29180*/  STL [R1+0x8], R30 ;  /* 0x0000081e01007387 */ /* 0x0081e80000100800 */
[----:B0-----:R-:W3:Y:S01]  /*29190*/  LDL.LU R30, [R1+0x36f8] ;  /* 0x0036f800011e7983 */ /* 0x001ee20000300800 */
[----:B------:R-:W2:Y:S02]  /*291a0*/  LDL R4, [R1+0x217c] ;  /* 0x00217c0001047983 */ /* 0x000ea40000100800 */
[----:B------:R-:W2:Y:S01]  /*291b0*/  LDL R5, [R1+0x2180] ;  /* 0x0021800001057983 */ /* 0x000ea20000100800 */
[----:B------:R-:W-:-:S02]  /*291c0*/  PRMT R2, RZ, 0x7610, R2 ;  /* 0x00007610ff027816 */ /* 0x000fc40000000002 */
[----:B--2---:R-:W-:-:S04]  /*291d0*/  @!P1 LOP3.LUT R5, R5, R4, RZ, 0x3c, !PT ;  /* 0x0000000405059212 */ /* 0x004fc800078e3cff */
[----:B------:R-:W-:-:S04]  /*291e0*/  @!P1 LOP3.LUT R4, R5, R4, RZ, 0x3c, !PT ;  /* 0x0000000405049212 */ /* 0x000fc800078e3cff */
[----:B------:R-:W-:-:S05]  /*291f0*/  @!P1 LOP3.LUT R5, R5, R4, RZ, 0x3c, !PT ;  /* 0x0000000405059212 */ /* 0x000fca00078e3cff */
[----:B------:R-:W2:Y:S04]  /*29200*/  @!P1 LDG.E.U16 R2, [R4.64] ;  /* 0x0000000404029981 */ /* 0x000ea8000c1e1500 */
[----:B--2---:R0:W-:Y:S04]  /*29210*/  STL [R1+0x4], R2 ;  /* 0x0000040201007387 */ /* 0x0041e80000100800 */
[----:B0-----:R-:W2:Y:S01]  /*29220*/  LDL.LU R2, [R1+0x36f4] ;  /* 0x0036f40001027983 */ /* 0x001ea20000300800 */
[----:B------:R-:W2:Y:S02]  /*29230*/  LDL R4, [R1+0x21a8] ;  /* 0x0021a80001047983 */ /* 0x000ea40000100800 */
[----:B------:R-:W2:Y:S01]  /*29240*/  LDL R5, [R1+0x21bc] ;  /* 0x0021bc0001057983 */ /* 0x000ea20000100800 */
[----:B------:R-:W-:-:S02]  /*29250*/  PRMT R58, RZ, 0x7610, R58 ;  /* 0x00007610ff3a7816 */ /* 0x000fc4000000003a */
[----:B--2---:R-:W-:-:S04]  /*29260*/  @!P0 LOP3.LUT R5, R5, R4, RZ, 0x3c, !PT ;  /* 0x0000000405058212 */ /* 0x004fc800078e3cff */
[----:B------:R-:W-:-:S04]  /*29270*/  @!P0 LOP3.LUT R4, R5, R4, RZ, 0x3c, !PT ;  /* 0x0000000405048212 */ /* 0x000fc800078e3cff */
[----:B------:R-:W-:-:S05]  /*29280*/  @!P0 LOP3.LUT R5, R5, R4, RZ, 0x3c, !PT ;  /* 0x0000000405058212 */ /* 0x000fca00078e3cff */
[----:B------:R0:W2:Y:S04]  /*29290*/  @!P0 LDG.E.U16 R58, [R4.64] ;  /* 0x00000004043a8981 */ /* 0x0000a8000c1e1500 */
[----:B0-----:R-:W2:Y:S04]  /*292a0*/  LDL R4, [R1+0x21b8] ;  /* 0x0021b80001047983 */ /* 0x001ea80000100800 */
[----:B------:R-:W2:Y:S01]  /*292b0*/  LDL R5, [R1+0x21c4] ;  /* 0x0021c40001057983 */ /* 0x000ea20000100800 */
[----:B------:R-:W-:Y:S02]  /*292c0*/  PRMT R57, RZ, 0x7610, R57 ;  /* 0x00007610ff397816 */ /* 0x000fe40000000039 */
[----:B--2---:R-:W-:-:S04]  /*292d0*/  @!P1 LOP3.LUT R5, R5, R4, RZ, 0x3c, !PT ;  /* 0x0000000405059212 */ /* 0x004fc800078e3cff */
[----:B------:R-:W-:-:S04]  /*292e0*/  @!P1 LOP3.LUT R4, R5, R4, RZ, 0x3c, !PT ;  /* 0x0000000405049212 */ /* 0x000fc800078e3cff */
[----:B------:R-:W-:Y:S01]  /*292f0*/  @!P1 LOP3.LUT R5, R5, R4, RZ, 0x3c, !PT ;  /* 0x0000000405059212 */ /* 0x000fe200078e3cff */
[----:B------:R0:W-:Y:S04]  /*29300*/  STL [R1+0x36ac], R58 ;  /* 0x0036ac3a01007387 */ /* 0x0001e80000100800 */
[----:B------:R1:W2:Y:S01]  /*29310*/  @!P1 LDG.E.U16 R57, [R4.64] ;  /* 0x0000000404399981 */ /* 0x0002a2000c1e1500 */
[----:B------:R-:W-:-:S03]  /*29320*/  PRMT R28, RZ, 0x7610, R28 ;  /* 0x00007610ff1c7816 */ /* 0x000fc6000000001c */
[----:B0-----:R-:W3:Y:S04]  /*29330*/  LDL R58, [R1+0x223c] ;  /* 0x00223c00013a7983 */ /* 0x001ee80000100800 */
[----:B-1----:R-:W3:Y:S01]  /*29340*/  LDL R5, [R1+0x21f0] ;  /* 0x0021f00001057983 */ /* 0x002ee20000100800 */
[----:B------:R-:W-:-:S03]  /*29350*/  @!P0 IMAD.MOV.U32 R4, RZ, RZ, R31 ;  /* 0x000000ffff048224 */ /* 0x000fc600078e001f */
[----:B--2---:R0:W-:Y:S01]  /*29360*/  STL [R1+0x36b0], R57 ;  /* 0x0036b03901007387 */ /* 0x0041e20000100800 */
[----:B------:R-:W-:Y:S01]  /*29370*/  PRMT R27, RZ, 0x7610, R27 ;  /* 0x00007610ff1b7816 */ /* 0x000fe2000000001b */
[----:B------:R-:W2:Y:S02]  /*29380*/  LDL R31, [R1+0x227c] ;  /* 0x00227c00011f7983 */ /* 0x000ea40000100800 */
[----:B---3--:R1:W3:Y:S04]  /*29390*/  @!P0 LDG.E.U16 R28, [R4.64] ;  /* 0x00000004041c8981 */ /* 0x0082e8000c1e1500 */
[----:B0-----:R-:W2:Y:S04]  /*293a0*/  LDL R57, [R1+0x2244] ;  /* 0x0022440001397983 */ /* 0x001ea80000100800 */
[----:B-1----:R-:W2:Y:S04]  /*293b0*/  LDL R4, [R1+0x21f8] ;  /* 0x0021f80001047983 */ /* 0x002ea80000100800 */
[----:B------:R-:W2:Y:S02]  /*293c0*/  LDL R5, [R1+0x2204] ;  /* 0x0022040001057983 */ /* 0x000ea40000100800 */
[----:B--2---:R-:W-:-:S04]  /*293d0*/  @!P1 LOP3.LUT R5, R5, R4, RZ, 0x3c, !PT ;  /* 0x0000000405059212 */ /* 0x004fc800078e3cff */
[----:B------:R-:W-:-:S04]  /*293e0*/  @!P1 LOP3.LUT R4, R5, R4, RZ, 0x3c, !PT ;  /* 0x0000000405049212 */ /* 0x000fc800078e3cff */
[----:B------:R-:W-:Y:S01]  /*293f0*/  @!P1 LOP3.LUT R5, R5, R4, RZ, 0x3c, !PT ;  /* 0x0000000405059212 */ /* 0x000fe200078e3cff */
[----:B---3--:R-:W-:Y:S04]  /*29400*/  STL [R1+0x36b4], R28 ;  /* 0x0036b41c01007387 */ /* 0x008fe80000100800 */
[----:B------:R0:W2:Y:S04]  /*29410*/  @!P1 LDG.E.U16 R27, [R4.64] ;  /* 0x00000004041b9981 */ /* 0x0000a8000c1e1500 */
[----:B0-----:R-:W3:Y:S01]  /*29420*/  LDL R5, [R1+0x2230] ;  /* 0x0022300001057983 */ /* 0x001ee20000100800 */
[----:B------:R-:W-:Y:S01]  /*29430*/  PRMT R26, RZ, 0x7610, R26 ;  /* 0x00007610ff1a7816 */ /* 0x000fe2000000001a */
[----:B------:R-:W-:-:S02]  /*29440*/  @!P0 IMAD.MOV.U32 R4, RZ, RZ, R58 ;  /* 0x000000ffff048224 */ /* 0x000fc400078e003a */
[----:B--2---:R-:W-:Y:S01]  /*29450*/  STL [R1+0x36b8], R27 ;  /* 0x0036b81b01007387 */ /* 0x004fe20000100800 */
[----:B------:R-:W-:Y:S01]  /*29460*/  PRMT R25, RZ, 0x7610, R25 ;  /* 0x00007610ff197816 */ /* 0x000fe20000000019 */
[----:B------:R-:W2:Y:S02]  /*29470*/  LDL R58, [R1+0x22bc] ;  /* 0x0022bc00013a7983 */ /* 0x000ea40000100800 */
[----:B---3--:R0:W3:Y:S04]  /*29480*/  @!P0 LDG.E.U16 R26, [R4.64] ;  /* 0x00000004041a8981 */ /* 0x0080e8000c1e1500 */
[----:B0-----:R-:W2:Y:S01]  /*29490*/  LDL R5, [R1+0x2238] ;  /* 0x0022380001057983 */ /* 0x001ea20000100800 */
[----:B------:R-:W-:-:S03]  /*294a0*/  @!P1 IMAD.MOV.U32 R4, RZ, RZ, R57 ;  /* 0x000000ffff049224 */ /* 0x000fc600078e0039 */
[----:B---3--:R-:W-:Y:S01]  /*294b0*/  STL [R1+0x36bc], R26 ;  /* 0x0036bc1a01007387 */ /* 0x008fe20000100800 */
[----:B------:R-:W-:Y:S01]  /*294c0*/  PRMT R24, RZ, 0x7610, R24 ;  /* 0x00007610ff187816 */ /* 0x000fe20000000018 */
[----:B------:R-:W3:Y:S02]  /*294d0*/  LDL R57, [R1+0x22c4] ;  /* 0x0022c40001397983 */ /* 0x000ee40000100800 */
[----:B--2---:R0:W2:Y:S04]  /*294e0*/  @!P1 LDG.E.U16 R25, [R4.64] ;  /* 0x0000000404199981 */ /* 0x0040a8000c1e1500 */
[----:B0-----:R-:W3:Y:S01]  /*294f0*/  LDL R5, [R1+0x2270] ;  /* 0x0022700001057983 */ /* 0x001ee20000100800 */
[----:B------:R-:W-:-:S03]  /*29500*/  @!P0 IMAD.MOV.U32 R4, RZ, RZ, R31 ;  /* 0x000000ffff048224 */ /* 0x000fc600078e001f */
[----:B--2---:R-:W-:Y:S01]  /*29510*/  STL [R1+0x36c0], R25 ;  /* 0x0036c01901007387 */ /* 0x004fe20000100800 */
[----:B------:R-:W-:Y:S01]  /*29520*/  PRMT R23, RZ, 0x7610, R23 ;  /* 0x00007610ff177816 */ /* 0x000fe20000000017 */
[----:B------:R-:W2:Y:S02]  /*29530*/  LDL R31, [R1+0x22fc] ;  /* 0x0022fc00011f7983 */ /* 0x000ea40000100800 */
[----:B---3--:R0:W3:Y:S04]  /*29540*/  @!P0 LDG.E.U16 R24, [R4.64] ;  /* 0x0000000404188981 */ /* 0x0080e8000c1e1500 */
[----:B0-----:R-:W2:Y:S04]  /*29550*/  LDL R4, [R1+0x2278] ;  /* 0x0022780001047983 */ /* 0x001ea80000100800 */
        /* <DEDUP_REMOVED lines=45> */
[----:B0-----:R-:W2:Y:S01]  /*29830*/  LDL R5, [R1+0x215c] ;  /* 0x00215c0001057983 */ /* 0x001ea20000100800 */
[----:B------:R-:W-:-:S05]  /*29840*/  @!P0 IMAD.MOV.U32 R4, RZ, RZ, R31 ;  /* 0x000000ffff048224 */ /* 0x000fca00078e001f */
[----:B--2---:R-:W2:Y:S04]  /*29850*/  @!P0 LDG.E.U16 R2, [R4.64] ;  /* 0x0000000404028981 */ /* 0x004ea8000c1e1500 */
[----:B------:R-:W-:Y:S01]  /*29860*/  STL [R1+0x36e0], R17 ;  /* 0x0036e01101007387 */ /* 0x000fe20000100800 */
[----:B------:R-:W3:Y:S03]  /*29870*/  LDL R31, [R1+0x20e0] ;  /* 0x0020e000011f7983 */ /* 0x000ee60000100800 */
        /* <DEDUP_REMOVED lines=9> */
[----:B0-----:R-:W3:Y:S01]  /*29910*/  LDL R5, [R1+0x211c] ;  /* 0x00211c0001057983 */ /* 0x001ee20000100800 */
[----:B------:R-:W-:Y:S01]  /*29920*/  PRMT R28, RZ, 0x7610, R28 ;  /* 0x00007610ff1c7816 */ /* 0x000fe2000000001c */
[----:B------:R-:W-:Y:S02]  /*29930*/  @!P0 IMAD.MOV.U32 R4, RZ, RZ, R58 ;  /* 0x000000ffff048224 */ /* 0x000fe400078e003a */
[----:B--2---:R0:W-:Y:S01]  /*29940*/  STL [R1+0x68], R30 ;  /* 0x0000681e01007387 */ /* 0x0041e20000100800 */
[----:B------:R-:W-:Y:S01]  /*29950*/  PRMT R27, RZ, 0x7610, R27 ;  /* 0x00007610ff1b7816 */ /* 0x000fe2000000001b */
[----:B------:R-:W2:Y:S02]  /*29960*/  LDL R58, [R1+0x209c] ;  /* 0x00209c00013a7983 */ /* 0x000ea40000100800 */
[----:B---3--:R1:W3:Y:S04]  /*29970*/  @!P0 LDG.E.U16 R28, [R4.64] ;  /* 0x00000004041c8981 */ /* 0x0082e8000c1e1500 */
[----:B0-----:R-:W2:Y:S04]  /*29980*/  LDL R30, [R1+0x20d8] ;  /* 0x0020d800011e7983 */ /* 0x001ea80000100800 */
[----:B-1----:R-:W2:Y:S01]  /*29990*/  LDL R5, [R1+0x2114] ;  /* 0x0021140001057983 */ /* 0x002ea20000100800 */
[----:B------:R-:W-:-:S03]  /*299a0*/  @!P1 IMAD.MOV.U32 R4, RZ, RZ, R57 ;  /* 0x000000ffff049224 */ /* 0x000fc600078e0039 */
[----:B---3--:R0:W-:Y:S01]  /*299b0*/  STL [R1+0x64], R28 ;  /* 0x0000641c01007387 */ /* 0x0081e20000100800 */
[----:B------:R-:W-:Y:S01]  /*299c0*/  PRMT R21, RZ, 0x7610, R21 ;  /* 0x00007610ff157816 */ /* 0x000fe20000000015 */
[----:B------:R-:W3:Y:S02]  /*299d0*/  LDL R57, [R1+0x2094] ;  /* 0x0020940001397983 */ /* 0x000ee40000100800 */
[----:B--2---:R1:W2:Y:S04]  /*299e0*/  @!P1 LDG.E.U16 R27, [R4.64] ;  /* 0x00000004041b9981 */ /* 0x0042a8000c1e1500 */
[----:B0-----:R-:W3:Y:S04]  /*299f0*/  LDL R28, [R1+0x20a0] ;  /* 0x0020a000011c7983 */ /* 0x001ee80000100800 */
[----:B-1----:R-:W3:Y:S01]  /*29a00*/  LDL R5, [R1+0x20dc] ;  /* 0x0020dc0001057983 */ /* 0x002ee20000100800 */
[----:B------:R-:W-:-:S03]  /*29a10*/  @!P0 IMAD.MOV.U32 R4, RZ, RZ, R31 ;  /* 0x000000ffff048224 */ /* 0x000fc600078e001f */
[----:B--2---:R0:W-:Y:S01]  /*29a20*/  STL [R1+0x60], R27 ;  /* 0x0000601b01007387 */ /* 0x0041e20000100800 */
[----:B------:R-:W-:Y:S02]  /*29a30*/  PRMT R17, RZ, 0x7610, R17 ;  /* 0x00007610ff117816 */ /* 0x000fe40000000011 */
[----:B------:R-:W-:Y:S02]  /*29a40*/  PRMT R20, RZ, 0x7610, R20 ;  /* 0x00007610ff147816 */ /* 0x000fe40000000014 */
[----:B------:R-:W-:Y:S01]  /*29a50*/  PRMT R3, RZ, 0x7610, R3 ;  /* 0x00007610ff037816 */ /* 0x000fe20000000003 */
[----:B------:R-:W2:Y:S04]  /*29a60*/  LDL R31, [R1+0x205c] ;  /* 0x00205c00011f7983 */ /* 0x000ea80000100800 */
[----:B---3--:R1:W3:Y:S04]  /*29a70*/  @!P0 LDG.E.U16 R21, [R4.64] ;  /* 0x0000000404158981 */ /* 0x0082e8000c1e1500 */
[----:B0-----:R-:W2:Y:S04]  /*29a80*/  LDL R27, [R1+0x2098] ;  /* 0x00209800011b7983 */ /* 0x001ea80000100800 */
[----:B-1----:R-:W2:Y:S01]  /*29a90*/  LDL R5, [R1+0x20d4] ;  /* 0x0020d40001057983 */ /* 0x002ea20000100800 */
[----:B------:R-:W-:-:S05]  /*29aa0*/  @!P1 IMAD.MOV.U32 R4, RZ, RZ, R30 ;  /* 0x000000ffff049224 */ /* 0x000fca00078e001e */
[----:B--2---:R0:W2:Y:S02]  /*29ab0*/  @!P1 LDG.E.U16 R17, [R4.64] ;  /* 0x0000000404119981 */ /* 0x0040a4000c1e1500 */
[----:B0-----:R-:W-:Y:S02]  /*29ac0*/  @!P0 IMAD.MOV.U32 R4, RZ, RZ, R28 ;  /* 0x000000ffff048224 */ /* 0x001fe400078e001c */
[----:B------:R-:W-:-:S05]  /*29ad0*/  @!P0 IMAD.MOV.U32 R5, RZ, RZ, R58 ;  /* 0x000000ffff058224 */ /* 0x000fca00078e003a */
[----:B------:R0:W4:Y:S02]  /*29ae0*/  @!P0 LDG.E.U16 R20, [R4.64] ;  /* 0x0000000404148981 */ /* 0x000124000c1e1500 */
[----:B0-----:R-:W-:Y:S02]  /*29af0*/  @!P1 IMAD.MOV.U32 R4, RZ, RZ, R27 ;  /* 0x000000ffff049224 */ /* 0x001fe400078e001b */
[----:B------:R-:W-:-:S05]  /*29b00*/  @!P1 IMAD.MOV.U32 R5, RZ, RZ, R57 ;  /* 0x000000ffff059224 */ /* 0x000fca00078e0039 */
[----:B------:R-:W4:Y:S04]  /*29b10*/  @!P1 LDG.E.U16 R3, [R4.64] ;  /* 0x0000000404039981 */ /* 0x000f28000c1e1500 */
[----:B---3--:R0:W-:Y:S01]  /*29b20*/  STL [R1+0x5c], R21 ;  /* 0x00005c1501007387 */ /* 0x0081e20000100800 */
[----:B------:R-:W3:Y:S03]  /*29b30*/  LDL R30, [R1+0x2054] ;  /* 0x00205400011e7983 */ /* 0x000ee60000100800 */
[----:B0-----:R-:W3:Y:S04]  /*29b40*/  LDL R21, [R1+0x2060] ;  /* 0x0020600001157983 */ /* 0x001ee80000100800 */
[----:B--2---:R0:W-:Y:S01]  /*29b50*/  STL [R1+0x58], R17 ;  /* 0x0000581101007387 */ /* 0x0041e20000100800 */
[----:B------:R-:W2:Y:S03]  /*29b60*/  LDL R28, [R1+0x201c] ;  /* 0x00201c00011c7983 */ /* 0x000ea60000100800 */
[----:B0-----:R-:W2:Y:S04]  /*29b70*/  LDL R17, [R1+0x2058] ;  /* 0x0020580001117983 */ /* 0x001ea80000100800 */
[----:B----4-:R0:W-:Y:S01]  /*29b80*/  STL [R1+0x50], R20 ;  /* 0x0000501401007387 */ /* 0x0101e20000100800 */
[----:B------:R-:W4:Y:S03]  /*29b90*/  LDL R27, [R1+0x2014] ;  /* 0x00201400011b7983 */ /* 0x000f260000100800 */
[----:B0-----:R-:W4:Y:S01]  /*29ba0*/  LDL R20, [R1+0x2020] ;  /* 0x0020200001147983 */ /* 0x001f220000100800 */
[----:B------:R-:W-:-:S03]  /*29bb0*/  PRMT R18, RZ, 0x7610, R18 ;  /* 0x00007610ff127816 */ /* 0x000fc60000000012 */
[----:B------:R0:W-:Y:S01]  /*29bc0*/  STL [R1+0x4c], R3 ;  /* 0x00004c0301007387 */ /* 0x0001e20000100800 */
[----:B------:R-:W-:-:S03]  /*29bd0*/  @!P0 IMAD.MOV.U32 R5, RZ, RZ, R31 ;  /* 0x000000ffff058224 */ /* 0x000fc600078e001f */
[----:B0-----:R-:W4:Y:S01]  /*29be0*/  LDL R3, [R1+0x2018] ;  /* 0x0020180001037983 */ /* 0x001f220000100800 */
[----:B---3--:R-:W-:Y:S01]  /*29bf0*/  @!P0 IMAD.MOV.U32 R4, RZ, RZ, R21 ;  /* 0x000000ffff048224 */ /* 0x008fe200078e0015 */
[----:B------:R-:W-:Y:S02]  /*29c00*/  PRMT R2, RZ, 0x7610, R2 ;  /* 0x00007610ff027816 */ /* 0x000fe40000000002 */
[----:B------:R-:W-:Y:S02]  /*29c10*/  PRMT R19, RZ, 0x7610, R19 ;  /* 0x00007610ff137816 */ /* 0x000fe40000000013 */
[----:B------:R-:W-:Y:S01]  /*29c20*/  PRMT R23, RZ, 0x7610, R23 ;  /* 0x00007610ff177816 */ /* 0x000fe20000000017 */
[----:B------:R-:W3:Y:S04]  /*29c30*/  LDL R21, [R1+0x1fdc] ;  /* 0x001fdc0001157983 */ /* 0x000ee80000100800 */
[----:B------:R0:W3:Y:S02]  /*29c40*/  @!P0 LDG.E.U16 R18, [R4.64] ;  /* 0x0000000404128981 */ /* 0x0000e4000c1e1500 */
[----:B0-----:R-:W-:-:S02]  /*29c50*/  @!P1 IMAD.MOV.U32 R5, RZ, RZ, R30 ;  /* 0x000000ffff059224 */ /* 0x001fc400078e001e */
[----:B--2---:R-:W-:-:S05]  /*29c60*/  @!P1 IMAD.MOV.U32 R4, RZ, RZ, R17 ;  /* 0x000000ffff049224 */ /* 0x004fca00078e0011 */
[----:B------:R0:W2:Y:S02]  /*29c70*/  @!P1 LDG.E.U16 R2, [R4.64] ;  /* 0x0000000404029981 */ /* 0x0000a4000c1e1500 */
[----:B0-----:R-:W-:Y:S02]  /*29c80*/  @!P0 IMAD.MOV.U32 R5, RZ, RZ, R28 ;  /* 0x000000ffff058224 */ /* 0x001fe400078e001c */
[----:B----4-:R-:W-:-:S05]  /*29c90*/  @!P0 IMAD.MOV.U32 R4, RZ, RZ, R20 ;  /* 0x000000ffff048224 */ /* 0x010fca00078e0014 */
        /* <DEDUP_REMOVED lines=12> */
[----:B0-----:R-:W4:Y:S04]  /*29d60*/  LDL R19, [R1+0x1f88] ;  /* 0x001f880001137983 */ /* 0x001f280000100800 */
[----:B------:R0:W-:Y:S01]  /*29d70*/  STL [R1+0x2c], R23 ;  /* 0x00002c1701007387 */ /* 0x0001e20000100800 */
[----:B------:R-:W-:-:S02]  /*29d80*/  @!P0 IMAD.MOV.U32 R5, RZ, RZ, R21 ;  /* 0x000000ffff058224 */ /* 0x000fc400078e0015 */
[----:B------:R-:W4:Y:S01]  /*29d90*/  LDL R21, [R1+0x2178] ;  /* 0x0021780001157983 */ /* 0x000f220000100800 */
[----:B0-----:R-:W4:Y:S01]  /*29da0*/  LDL R23, [R1+0x1f6c] ;  /* 0x001f6c0001177983 */ /* 0x001f220000100800 */
[----:B---3--:R-:W-:Y:S02]  /*29db0*/  @!P0 IMAD.MOV.U32 R4, RZ, RZ, R18 ;  /* 0x000000ffff048224 */ /* 0x008fe400078e0012 */
[----:B------:R-:W3:Y:S01]  /*29dc0*/  LDL R18, [R1+0x2194] ;  /* 0x0021940001127983 */ /* 0x000ee20000100800 */
[----:B------:R-:W-:-:S06]  /*29dd0*/  PRMT R26, RZ, 0x7610, R26 ;  /* 0x00007610ff1a7816 */ /* 0x000fcc000000001a */
[----:B------:R0:W3:Y:S02]  /*29de0*/  @!P0 LDG.E.U16 R26, [R4.64] ;  /* 0x00000004041a8981 */ /* 0x0000e4000c1e1500 */
[----:B0-----:R-:W-:Y:S02]  /*29df0*/  @!P1 IMAD.MOV.U32 R5, RZ, RZ, R17 ;  /* 0x000000ffff059224 */ /* 0x001fe400078e0011 */
[----:B------:R-:W3:Y:S01]  /*29e00*/  LDL R17, [R1+0x218c] ;  /* 0x00218c0001117983 */ /* 0x000ee20000100800 */
[----:B--2---:R-:W-:-:S03]  /*29e10*/  @!P1 IMAD.MOV.U32 R4, RZ, RZ, R2 ;  /* 0x000000ffff049224 */ /* 0x004fc600078e0002 */
[----:B------:R-:W2:Y:S01]  /*29e20*/  LDL R2, [R1+0x2190] ;  /* 0x0021900001027983 */ /* 0x000ea20000100800 */
[----:B------:R-:W-:-:S06]  /*29e30*/  PRMT R25, RZ, 0x7610, R25 ;  /* 0x00007610ff197816 */ /* 0x000fcc0000000019 */
[----:B------:R4:W2:Y:S01]  /*29e40*/  @!P1 LDG.E.U16 R25, [R4.64] ;  /* 0x0000000404199981 */ /* 0x0008a2000c1e1500 */
[----:B------:R-:W-:Y:S01]  /*29e50*/  PRMT R24, RZ, 0x7610, R24 ;  /* 0x00007610ff187816 */ /* 0x000fe20000000018 */
[----:B----4-:R-:W-:Y:S02]  /*29e60*/  @!P0 IMAD.MOV.U32 R4, RZ, RZ, R19 ;  /* 0x000000ffff048224 */ /* 0x010fe400078e0013 */
[----:B------:R-:W-:Y:S01]  /*29e70*/  @!P0 IMAD.MOV.U32 R5, RZ, RZ, R20 ;  /* 0x000000ffff058224 */ /* 0x000fe200078e0014 */
[----:B------:R-:W4:Y:S04]  /*29e80*/  LDL R19, [R1+0x21cc] ;  /* 0x0021cc0001137983 */ /* 0x000f280000100800 */
[----:B------:R-:W4:Y:S01]  /*29e90*/  LDL R20, [R1+0x21c0] ;  /* 0x0021c00001147983 */ /* 0x000f220000100800 */
[----:B------:R-:W-:-:S03]  /*29ea0*/  PRMT R22, RZ, 0x7610, R22 ;  /* 0x00007610ff167816 */ /* 0x000fc60000000016 */
[----:B------:R0:W4:Y:S01]  /*29eb0*/  @!P0 LDG.E.U16 R24, [R4.64] ;  /* 0x0000000404188981 */ /* 0x000122000c1e1500 */
[----:B------:R-:W-:Y:S01]  /*29ec0*/  PRMT R0, RZ, 0x7610, R0 ;  /* 0x00007610ff007816 */ /* 0x000fe20000000000 */
[----:B0-----:R-:W-:Y:S02]  /*29ed0*/  @!P1 IMAD.MOV.U32 R4, RZ, RZ, R3 ;  /* 0x000000ffff049224 */ /* 0x001fe400078e0003 */
[----:B------:R-:W-:Y:S01]  /*29ee0*/  @!P1 IMAD.MOV.U32 R5, RZ, RZ, R23 ;  /* 0x000000ffff059224 */ /* 0x000fe200078e0017 */
[----:B------:R-:W4:Y:S04]  /*29ef0*/  LDL R3, [R1+0x21d4] ;  /* 0x0021d40001037983 */ /* 0x000f280000100800 */
[----:B------:R3:W4:Y:S02]  /*29f00*/  @!P1 LDG.E.U16 R22, [R4.64] ;  /* 0x0000000404169981 */ /* 0x000724000c1e1500 */
[----:B---3--:R-:W-:-:S02]  /*29f10*/  @!P0 IMAD.MOV.U32 R4, RZ, RZ, R18 ;  /* 0x000000ffff048224 */ /* 0x008fc400078e0012 */
[----:B------:R-:W-:Y:S01]  /*29f20*/  @!P0 IMAD.MOV.U32 R5, RZ, RZ, R21 ;  /* 0x000000ffff058224 */ /* 0x000fe200078e0015 */
[----:B------:R-:W3:Y:S04]  /*29f30*/  LDL R18, [R1+0x21c8] ;  /* 0x0021c80001127983 */ /* 0x000ee80000100800 */
[----:B------:R0:W3:Y:S01]  /*29f40*/  @!P0 LDG.E.U16 R0, [R4.64] ;  /* 0x0000000404008981 */ /* 0x0000e2000c1e1500 */
[----:B------:R-:W-:Y:S01]  /*29f50*/  PRMT R59, RZ, 0x7610, R59 ;  /* 0x00007610ff3b7816 */ /* 0x000fe2000000003b */
[----:B0-----:R-:W-:Y:S02]  /*29f60*/  @!P1 IMAD.MOV.U32 R5, RZ, RZ, R17 ;  /* 0x000000ffff059224 */ /* 0x001fe400078e0011 */
[----:B--2---:R-:W-:-:S05]  /*29f70*/  @!P1 IMAD.MOV.U32 R4, RZ, RZ, R2 ;  /* 0x000000ffff049224 */ /* 0x004fca00078e0002 */
[----:B------:R4:W2:Y:S01]  /*29f80*/  @!P1 LDG.E.U16 R59, [R4.64] ;  /* 0x00000004043b9981 */ /* 0x0008a2000c1e1500 */
[----:B------:R-:W-:Y:S01]  /*29f90*/  PRMT R56, RZ, 0x7610, R56 ;  /* 0x00007610ff387816 */ /* 0x000fe20000000038 */
[----:B----4-:R-:W-:Y:S02]  /*29fa0*/  @!P0 IMAD.MOV.U32 R4, RZ, RZ, R19 ;  /* 0x000000ffff048224 */ /* 0x010fe400078e0013 */
[----:B------:R-:W-:-:S05]  /*29fb0*/  @!P0 IMAD.MOV.U32 R5, RZ, RZ, R20 ;  /* 0x000000ffff058224 */ /* 0x000fca00078e0014 */
[----:B------:R0:W4:Y:S01]  /*29fc0*/  @!P0 LDG.E.U16 R56, [R4.64] ;  /* 0x0000000404388981 */ /* 0x000122000c1e1500 */
[----:B------:R-:W-:Y:S01]  /*29fd0*/  PRMT R16, RZ, 0x7610, R16 ;  /* 0x00007610ff107816 */ /* 0x000fe20000000010 */
[----:B0-----:R-:W-:Y:S02]  /*29fe0*/  @!P1 IMAD.MOV.U32 R4, RZ, RZ, R3 ;  /* 0x000000ffff049224 */ /* 0x001fe400078e0003 */
[----:B---3--:R-:W-:Y:S01]  /*29ff0*/  @!P1 IMAD.MOV.U32 R5, RZ, RZ, R18 ;  /* 0x000000ffff059224 */ /* 0x008fe200078e0012 */
[----:B------:R-:W-:Y:S01]  /*2a000*/  STL [R1+0x367c], R0 ;  /* 0x00367c0001007387 */ /* 0x000fe20000100800 */
[----:B------:R-:W3:Y:S02]  /*2a010*/  LDL R23, [R1+0x2200] ;  /* 0x0022000001177983 */ /* 0x000ee40000100800 */
[----:B------:R-:W3:Y:S01]  /*2a020*/  LDL R17, [R1+0x220c] ;  /* 0x00220c0001117983 */ /* 0x000ee20000100800 */
[----:B------:R3:W3:Y:S01]  /*2a030*/  @!P1 LDG.E.U16 R16, [R4.64] ;  /* 0x0000000404109981 */ /* 0x0006e2000c1e1500 */
[----:B------:R-:W3:Y:S03]  /*2a040*/  LDL R2, [R1+0x2214] ;  /* 0x0022140001027983 */ /* 0x000ee60000100800 */
[----:B--2---:R-:W-:Y:S01]  /*2a050*/  STL [R1+0x3680], R59 ;  /* 0x0036803b01007387 */ /* 0x004fe20000100800 */
[----:B------:R0:W-:Y:S02]  /*2a060*/  STL [R1+0xc], R22 ;  /* 0x00000c1601007387 */ /* 0x0001e40000100800 */
[----:B------:R-:W2:Y:S01]  /*2a070*/  LDL R21, [R1+0x2240] ;  /* 0x0022400001157983 */ /* 0x000ea20000100800 */
[----:B0-----:R-:W2:Y:S01]  /*2a080*/  LDL R22, [R1+0x2208] ;  /* 0x0022080001167983 */ /* 0x001ea20000100800 */
[----:B------:R-:W-:Y:S02]  /*2a090*/  STL [R1+0x20], R26 ;  /* 0x0000201a01007387 */ /* 0x000fe40000100800 */
[----:B------:R-:W2:Y:S01]  /*2a0a0*/  LDL R0, [R1+0x224c] ;  /* 0x00224c0001007983 */ /* 0x000ea20000100800 */
[----:B----4-:R-:W-:Y:S01]  /*2a0b0*/  STL [R1+0x3684], R56 ;  /* 0x0036843801007387 */ /* 0x010fe20000100800 */
[----:B------:R-:W-:Y:S02]  /*2a0c0*/  STL [R1+0x1c], R25 ;  /* 0x00001c1901007387 */ /* 0x000fe40000100800 */
[----:B------:R-:W4:Y:S02]  /*2a0d0*/  LDL R20, [R1+0x2248] ;  /* 0x0022480001147983 */ /* 0x000f240000100800 */
[----:B------:R-:W4:Y:S01]  /*2a0e0*/  LDL R19, [R1+0x2254] ;  /* 0x0022540001137983 */ /* 0x000f220000100800 */
[----:B------:R-:W4:Y:S04]  /*2a0f0*/  LDL R18, [R1+0x2280] ;  /* 0x0022800001127983 */ /* 0x000f280000100800 */
[----:B------:R-:W4:Y:S01]  /*2a100*/  LDL R3, [R1+0x228c] ;  /* 0x00228c0001037983 */ /* 0x000f220000100800 */
[----:B------:R-:W-:Y:S01]  /*2a110*/  PRMT R15, RZ, 0x7610, R15 ;  /* 0x00007610ff0f7816 */ /* 0x000fe2000000000f */
[----:B------:R-:W-:Y:S01]  /*2a120*/  STL [R1+0x10], R24 ;  /* 0x0000101801007387 */ /* 0x000fe20000100800 */
[----:B------:R-:W-:Y:S01]  /*2a130*/  PRMT R14, RZ, 0x7610, R14 ;  /* 0x00007610ff0e7816 */ /* 0x000fe2000000000e */
[----:B---3--:R-:W-:-:S02]  /*2a140*/  @!P0 IMAD.MOV.U32 R5, RZ, RZ, R23 ;  /* 0x000000ffff058224 */ /* 0x008fc400078e0017 */
[----:B------:R-:W-:Y:S01]  /*2a150*/  @!P0 IMAD.MOV.U32 R4, RZ, RZ, R17 ;  /* 0x000000ffff048224 */ /* 0x000fe200078e0011 */
[----:B------:R0:W-:Y:S01]  /*2a160*/  STL [R1+0x3688], R16 ;  /* 0x0036881001007387 */ /* 0x0001e20000100800 */
[----:B------:R-:W3:Y:S03]  /*2a170*/  LDL R17, [R1+0x2288] ;  /* 0x0022880001117983 */ /* 0x000ee60000100800 */
[----:B------:R1:W3:Y:S04]  /*2a180*/  @!P0 LDG.E.U16 R15, [R4.64] ;  /* 0x00000004040f8981 */ /* 0x0002e8000c1e1500 */
[----:B0-----:R-:W3:Y:S01]  /*2a190*/  LDL R16, [R1+0x2294] ;  /* 0x0022940001107983 */ /* 0x001ee20000100800 */
[----:B-1----:R-:W-:-:S02]  /*2a1a0*/  @!P1 IMAD.MOV.U32 R4, RZ, RZ, R2 ;  /* 0x000000ffff049224 */ /* 0x002fc400078e0002 */
[----:B--2---:R-:W-:-:S05]  /*2a1b0*/  @!P1 IMAD.MOV.U32 R5, RZ, RZ, R22 ;  /* 0x000000ffff059224 */ /* 0x004fca00078e0016 */
[----:B------:R0:W2:Y:S01]  /*2a1c0*/  @!P1 LDG.E.U16 R14, [R4.64] ;  /* 0x00000004040e9981 */ /* 0x0000a2000c1e1500 */
[----:B------:R-:W-:Y:S02]  /*2a1d0*/  PRMT R13, RZ, 0x7610, R13 ;  /* 0x00007610ff0d7816 */ /* 0x000fe4000000000d */
[----:B------:R-:W-:Y:S01]  /*2a1e0*/  PRMT R12, RZ, 0x7610, R12 ;  /* 0x00007610ff0c7816 */ /* 0x000fe2000000000c */
[----:B0-----:R-:W-:Y:S02]  /*2a1f0*/  @!P0 IMAD.MOV.U32 R4, RZ, RZ, R0 ;  /* 0x000000ffff048224 */ /* 0x001fe400078e0000 */
[----:B------:R-:W-:-:S05]  /*2a200*/  @!P0 IMAD.MOV.U32 R5, RZ, RZ, R21 ;  /* 0x000000ffff058224 */ /* 0x000fca00078e0015 */
[----:B------:R4:W2:Y:S02]  /*2a210*/  @!P0 LDG.E.U16 R13, [R4.64] ;  /* 0x00000004040d8981 */ /* 0x0008a4000c1e1500 */
[----:B----4-:R-:W-:Y:S02]  /*2a220*/  @!P1 IMAD.MOV.U32 R4, RZ, RZ, R19 ;  /* 0x000000ffff049224 */ /* 0x010fe400078e0013 */
[----:B------:R-:W-:-:S05]  /*2a230*/  @!P1 IMAD.MOV.U32 R5, RZ, RZ, R20 ;  /* 0x000000ffff059224 */ /* 0x000fca00078e0014 */
[----:B------:R0:W4:Y:S01]  /*2a240*/  @!P1 LDG.E.U16 R12, [R4.64] ;  /* 0x00000004040c9981 */ /* 0x000122000c1e1500 */
[----:B------:R-:W-:Y:S02]  /*2a250*/  PRMT R11, RZ, 0x7610, R11 ;  /* 0x00007610ff0b7816 */ /* 0x000fe4000000000b */
[----:B------:R-:W-:Y:S01]  /*2a260*/  PRMT R10, RZ, 0x7610, R10 ;  /* 0x00007610ff0a7816 */ /* 0x000fe2000000000a */
[----:B0-----:R-:W-:Y:S02]  /*2a270*/  @!P0 IMAD.MOV.U32 R4, RZ, RZ, R3 ;  /* 0x000000ffff048224 */ /* 0x001fe400078e0003 */
[----:B------:R-:W-:-:S05]  /*2a280*/  @!P0 IMAD.MOV.U32 R5, RZ, RZ, R18 ;  /* 0x000000ffff058224 */ /* 0x000fca00078e0012 */
[----:B------:R0:W4:Y:S04]  /*2a290*/  @!P0 LDG.E.U16 R11, [R4.64] ;  /* 0x00000004040b8981 */ /* 0x000128000c1e1500 */
[----:B---3--:R1:W-:Y:S01]  /*2a2a0*/  STL [R1+0x368c], R15 ;  /* 0x00368c0f01007387 */ /* 0x0083e20000100800 */
[----:B------:R-:W3:Y:S02]  /*2a2b0*/  LDL R2, [R1+0x22cc] ;  /* 0x0022cc0001027983 */ /* 0x000ee40000100800 */
[----:B0-----:R-:W-:Y:S02]  /*2a2c0*/  @!P1 IMAD.MOV.U32 R4, RZ, RZ, R16 ;  /* 0x000000ffff049224 */ /* 0x001fe400078e0010 */
[----:B------:R-:W-:Y:S01]  /*2a2d0*/  @!P1 IMAD.MOV.U32 R5, RZ, RZ, R17 ;  /* 0x000000ffff059224 */ /* 0x000fe200078e0011 */
[----:B-1----:R-:W3:Y:S04]  /*2a2e0*/  LDL R15, [R1+0x22c0] ;  /* 0x0022c000010f7983 */ /* 0x002ee80000100800 */
[----:B------:R3:W3:Y:S04]  /*2a2f0*/  @!P1 LDG.E.U16 R10, [R4.64] ;  /* 0x00000004040a9981 */ /* 0x0006e8000c1e1500 */
[----:B--2---:R0:W-:Y:S01]  /*2a300*/  STL [R1+0x3690], R14 ;  /* 0x0036900e01007387 */ /* 0x0041e20000100800 */
[----:B------:R-:W2:Y:S03]  /*2a310*/  LDL R0, [R1+0x22d4] ;  /* 0x0022d40001007983 */ /* 0x000ea60000100800 */
[----:B0-----:R-:W2:Y:S04]  /*2a320*/  LDL R14, [R1+0x22c8] ;  /* 0x0022c800010e7983 */ /* 0x001ea80000100800 */
[----:B------:R0:W-:Y:S04]  /*2a330*/  STL [R1+0x3694], R13 ;  /* 0x0036940d01007387 */ /* 0x0001e80000100800 */
[----:B0-----:R-:W2:Y:S04]  /*2a340*/  LDL R13, [R1+0x230c] ;  /* 0x00230c00010d7983 */ /* 0x001ea80000100800 */
[----:B----4-:R0:W-:Y:S01]  /*2a350*/  STL [R1+0x3698], R12 ;  /* 0x0036980c01007387 */ /* 0x0101e20000100800 */
[----:B------:R-:W4:Y:S02]  /*2a360*/  LDL R19, [R1+0x2300] ;  /* 0x0023000001137983 */ /* 0x000f240000100800 */
[----:B------:R-:W4:Y:S01]  /*2a370*/  LDL R3, [R1+0x2314] ;  /* 0x0023140001037983 */ /* 0x000f220000100800 */
[----:B0-----:R-:W4:Y:S01]  /*2a380*/  LDL R12, [R1+0x2308] ;  /* 0x00230800010c7983 */ /* 0x001f220000100800 */
[----:B------:R-:W-:-:S03]  /*2a390*/  PRMT R9, RZ, 0x7610, R9 ;  /* 0x00007610ff097816 */ /* 0x000fc60000000009 */
[----:B------:R0:W-:Y:S01]  /*2a3a0*/  STL [R1+0x369c], R11 ;  /* 0x00369c0b01007387 */ /* 0x0001e20000100800 */
[----:B---3--:R-:W-:Y:S02]  /*2a3b0*/  @!P0 IMAD.MOV.U32 R4, RZ, RZ, R2 ;  /* 0x000000ffff048224 */ /* 0x008fe400078e0002 */
[----:B------:R-:W-:Y:S01]  /*2a3c0*/  @!P0 IMAD.MOV.U32 R5, RZ, RZ, R15 ;  /* 0x000000ffff058224 */ /* 0x000fe200078e000f */
[----:B------:R1:W-:Y:S01]  /*2a3d0*/  STL [R1+0x36a0], R10 ;  /* 0x0036a00a01007387 */ /* 0x0003e20000100800 */
[----:B------:R-:W3:Y:S02]  /*2a3e0*/  LDL R18, [R1+0x2340] ;  /* 0x0023400001127983 */ /* 0x000ee40000100800 */
[----:B------:R-:W3:Y:S01]  /*2a3f0*/  LDL R17, [R1+0x234c] ;  /* 0x00234c0001117983 */ /* 0x000ee20000100800 */
[----:B------:R2:W3:Y:S01]  /*2a400*/  @!P0 LDG.E.U16 R9, [R4.64] ;  /* 0x0000000404098981 */ /* 0x0004e2000c1e1500 */
[----:B------:R-:W-:Y:S02]  /*2a410*/  PRMT R8, RZ, 0x7610, R8 ;  /* 0x00007610ff087816 */ /* 0x000fe40000000008 */
[----:B------:R-:W-:-:S02]  /*2a420*/  PRMT R7, RZ, 0x7610, R7 ;  /* 0x00007610ff077816 */ /* 0x000fc40000000007 */
[----:B------:R-:W-:Y:S01]  /*2a430*/  PRMT R6, RZ, 0x7610, R6 ;  /* 0x00007610ff067816 */ /* 0x000fe20000000006 */
[----:B------:R-:W3:Y:S04]  /*2a440*/  LDL R16, [R1+0x2348] ;  /* 0x0023480001107983 */ /* 0x000ee80000100800 */
[----:B0-----:R-:W3:Y:S01]  /*2a450*/  LDL R11, [R1+0x2354] ;  /* 0x00235400010b7983 */ /* 0x001ee20000100800 */
[----:B------:R-:W3:Y:S02]  /*2a460*/  LDL.LU R2, [R1+0x2150] ;  /* 0x0021500001027983 */ /* 0x000ee40000300800 */
[----:B--2---:R-:W-:Y:S02]  /*2a470*/  @!P1 IMAD.MOV.U32 R4, RZ, RZ, R0 ;  /* 0x000000ffff049224 */ /* 0x004fe400078e0000 */
[----:B------:R-:W-:-:S05]  /*2a480*/  @!P1 IMAD.MOV.U32 R5, RZ, RZ, R14 ;  /* 0x000000ffff059224 */ /* 0x000fca00078e000e */
[----:B------:R0:W2:Y:S02]  /*2a490*/  @!P1 LDG.E.U16 R8, [R4.64] ;  /* 0x0000000404089981 */ /* 0x0000a4000c1e1500 */
[----:B0-----:R-:W-:Y:S02]  /*2a4a0*/  @!P0 IMAD.MOV.U32 R4, RZ, RZ, R13 ;  /* 0x000000ffff048224 */ /* 0x001fe400078e000d */
[----:B----4-:R-:W-:Y:S02]  /*2a4b0*/  @!P0 IMAD.MOV.U32 R5, RZ, RZ, R19 ;  /* 0x000000ffff058224 */ /* 0x010fe400078e0013 */
[----:B------:R-:W-:-:S03]  /*2a4c0*/  @!P1 IMAD.MOV.U32 R30, RZ, RZ, R3 ;  /* 0x000000ffff1e9224 */ /* 0x000fc600078e0003 */
[----:B------:R0:W4:Y:S01]  /*2a4d0*/  @!P0 LDG.E.U16 R7, [R4.64] ;  /* 0x0000000404078981 */ /* 0x000122000c1e1500 */
[----:B------:R-:W-:-:S05]  /*2a4e0*/  @!P1 IMAD.MOV.U32 R31, RZ, RZ, R12 ;  /* 0x000000ffff1f9224 */ /* 0x000fca00078e000c */
[----:B------:R3:W4:Y:S01]  /*2a4f0*/  @!P1 LDG.E.U16 R6, [R30.64] ;  /* 0x000000041e069981 */ /* 0x000722000c1e1500 */
[----:B0-----:R-:W-:Y:S01]  /*2a500*/  PRMT R5, RZ, 0x7610, R5 ;  /* 0x00007610ff057816 */ /* 0x001fe20000000005 */
[----:B---3--:R-:W-:Y:S02]  /*2a510*/  @!P0 IMAD.MOV.U32 R31, RZ, RZ, R18 ;  /* 0x000000ffff1f8224 */ /* 0x008fe400078e0012 */
[----:B------:R-:W-:Y:S01]  /*2a520*/  @!P0 IMAD.MOV.U32 R30, RZ, RZ, R17 ;  /* 0x000000ffff1e8224 */ /* 0x000fe200078e0011 */
[----:B------:R-:W-:Y:S01]  /*2a530*/  STL [R1+0x36a4], R9 ;  /* 0x0036a40901007387 */ /* 0x000fe20000100800 */
[----:B------:R-:W4:Y:S02]  /*2a540*/  LDL R15, [R1+0x214c] ;  /* 0x00214c00010f7983 */ /* 0x000f240000100800 */
[----:B------:R-:W4:Y:S02]  /*2a550*/  LDL R14, [R1+0x2144] ;  /* 0x00214400010e7983 */ /* 0x000f240000100800 */
[----:B------:R-:W4:Y:S01]  /*2a560*/  LDL R0, [R1+0x2148] ;  /* 0x0021480001007983 */ /* 0x000f220000100800 */
[----:B------:R0:W4:Y:S04]  /*2a570*/  @!P0 LDG.E.U16 R5, [R30.64] ;  /* 0x000000041e058981 */ /* 0x000128000c1e1500 */
[----:B--2---:R2:W-:Y:S01]  /*2a580*/  STL [R1+0x36a8], R8 ;  /* 0x0036a80801007387 */ /* 0x0045e20000100800 */
[----:B-1----:R-:W3:Y:S02]  /*2a590*/  LDL R10, [R1+0x2110] ;  /* 0x00211000010a7983 */ /* 0x002ee40000100800 */
[----:B------:R-:W3:Y:S01]  /*2a5a0*/  LDL R13, [R1+0x210c] ;  /* 0x00210c00010d7983 */ /* 0x000ee20000100800 */
[----:B------:R-:W-:Y:S01]  /*2a5b0*/  PRMT R4, RZ, 0x7610, R4 ;  /* 0x00007610ff047816 */ /* 0x000fe20000000004 */
[----:B0-----:R-:W-:-:S02]  /*2a5c0*/  @!P1 IMAD.MOV.U32 R30, RZ, RZ, R11 ;  /* 0x000000ffff1e9224 */ /* 0x001fc400078e000b */
[----:B------:R-:W-:Y:S01]  /*2a5d0*/  @!P1 IMAD.MOV.U32 R31, RZ, RZ, R16 ;  /* 0x000000ffff1f9224 */ /* 0x000fe200078e0010 */
[----:B------:R-:W-:-:S04]  /*2a5e0*/  PRMT R55, RZ, 0x7610, R55 ;  /* 0x00007610ff377816 */ /* 0x000fc80000000037 */
[----:B------:R0:W3:Y:S04]  /*2a5f0*/  @!P1 LDG.E.U16 R4, [R30.64] ;  /* 0x000000041e049981 */ /* 0x0000e8000c1e1500 */
[----:B----4-:R1:W-:Y:S01]  /*2a600*/  STL [R1+0x36e4], R7 ;  /* 0x0036e40701007387 */ /* 0x0103e20000100800 */
[----:B------:R-:W4:Y:S02]  /*2a610*/  LDL R12, [R1+0x2104] ;  /* 0x00210400010c7983 */ /* 0x000f240000100800 */
[----:B--2---:R-:W2:Y:S02]  /*2a620*/  LDL R8, [R1+0x2108] ;  /* 0x0021080001087983 */ /* 0x004ea40000100800 */
[----:B------:R-:W2:Y:S01]  /*2a630*/  LDL R3, [R1+0x20d0] ;  /* 0x0020d00001037983 */ /* 0x000ea20000100800 */
[----:B------:R0:W-:Y:S01]  /*2a640*/  STL [R1+0x36e8], R6 ;  /* 0x0036e80601007387 */ /* 0x0001e20000100800 */
[----:B------:R-:W2:Y:S03]  /*2a650*/  LDL R9, [R1+0x20cc] ;  /* 0x0020cc0001097983 */ /* 0x000ea60000100800 */
[----:B-1----:R-:W2:Y:S01]  /*2a660*/  LDL R7, [R1+0x20c8] ;  /* 0x0020c80001077983 */ /* 0x002ea20000100800 */
[----:B0-----:R-:W-:Y:S01]  /*2a670*/  @!P0 IMAD.MOV.U32 R30, RZ, RZ, R2 ;  /* 0x000000ffff1e8224 */ /* 0x001fe200078e0002 */
[----:B------:R-:W-:Y:S01]  /*2a680*/  PRMT R51, RZ, 0x7610, R51 ;  /* 0x00007610ff337816 */ /* 0x000fe20000000033 */
[----:B------:R-:W-:Y:S01]  /*2a690*/  @!P0 IMAD.MOV.U32 R31, RZ, RZ, R15 ;  /* 0x000000ffff1f8224 */ /* 0x000fe200078e000f */
[----:B------:R0:W-:Y:S01]  /*2a6a0*/  STL [R1+0x36ec], R5 ;  /* 0x0036ec0501007387 */ /* 0x0001e20000100800 */
[----:B------:R-:W2:Y:S03]  /*2a6b0*/  LDL R11, [R1+0x20c4] ;  /* 0x0020c400010b7983 */ /* 0x000ea60000100800 */
[----:B------:R1:W2:Y:S01]  /*2a6c0*/  @!P0 LDG.E.U16 R55, [R30.64] ;  /* 0x000000041e378981 */ /* 0x0002a2000c1e1500 */
[----:B------:R-:W2:Y:S03]  /*2a6d0*/  LDL R6, [R1+0x208c] ;  /* 0x00208c0001067983 */ /* 0x000ea60000100800 */
[----:B0-----:R-:W2:Y:S01]  /*2a6e0*/  LDL R5, [R1+0x2090] ;  /* 0x0020900001057983 */ /* 0x001ea20000100800 */
[----:B-1----:R-:W-:-:S02]  /*2a6f0*/  @!P1 IMAD.MOV.U32 R30, RZ, RZ, R0 ;  /* 0x000000ffff1e9224 */ /* 0x002fc400078e0000 */
[----:B------:R-:W-:Y:S01]  /*2a700*/  @!P1 IMAD.MOV.U32 R31, RZ, RZ, R14 ;  /* 0x000000ffff1f9224 */ /* 0x000fe200078e000e */
[----:B------:R0:W-:Y:S01]  /*2a710*/  STL [R1+0x2494], R2 ;  /* 0x0024940201007387 */ /* 0x0001e20000100800 */
[----:B------:R-:W2:Y:S01]  /*2a720*/  LDL R0, [R1+0x2088] ;  /* 0x0020880001007983 */ /* 0x000ea20000100800 */
[----:B------:R-:W-:Y:S02]  /*2a730*/  PRMT R49, RZ, 0x7610, R49 ;  /* 0x00007610ff317816 */ /* 0x000fe40000000031 */
[----:B------:R-:W-:Y:S01]  /*2a740*/  PRMT R47, RZ, 0x7610, R47 ;  /* 0x00007610ff2f7816 */ /* 0x000fe2000000002f */
[----:B------:R3:W2:Y:S01]  /*2a750*/  @!P1 LDG.E.U16 R51, [R30.64] ;  /* 0x000000041e339981 */ /* 0x0006a2000c1e1500 */
[----:B------:R-:W-:-:S03]  /*2a760*/  PRMT R45, RZ, 0x7610, R45 ;  /* 0x00007610ff2d7816 */ /* 0x000fc6000000002d */
[----:B------:R-:W2:Y:S01]  /*2a770*/  LDL R14, [R1+0x200c] ;  /* 0x00200c00010e7983 */ /* 0x000ea20000100800 */
[----:B------:R-:W-:Y:S02]  /*2a780*/  PRMT R43, RZ, 0x7610, R43 ;  /* 0x00007610ff2b7816 */ /* 0x000fe4000000002b */
[----:B------:R-:W-:Y:S02]  /*2a790*/  PRMT R41, RZ, 0x7610, R41 ;  /* 0x00007610ff297816 */ /* 0x000fe40000000029 */
[----:B------:R-:W-:Y:S01]  /*2a7a0*/  PRMT R39, RZ, 0x7610, R39 ;  /* 0x00007610ff277816 */ /* 0x000fe20000000027 */
[----:B0-----:R-:W2:Y:S01]  /*2a7b0*/  LDL R2, [R1+0x2050] ;  /* 0x0020500001027983 */ /* 0x001ea20000100800 */
[----:B------:R-:W-:Y:S02]  /*2a7c0*/  PRMT R37, RZ, 0x7610, R37 ;  /* 0x00007610ff257816 */ /* 0x000fe40000000025 */
[----:B------:R-:W-:Y:S02]  /*2a7d0*/  PRMT R35, RZ, 0x7610, R35 ;  /* 0x00007610ff237816 */ /* 0x000fe40000000023 */
[----:B------:R-:W-:-:S02]  /*2a7e0*/  PRMT R33, RZ, 0x7610, R33 ;  /* 0x00007610ff217816 */ /* 0x000fc40000000021 */
[----:B------:R-:W-:Y:S02]  /*2a7f0*/  PRMT R29, RZ, 0x7610, R29 ;  /* 0x00007610ff1d7816 */ /* 0x000fe4000000001d */
[----:B------:R-:W-:Y:S02]  /*2a800*/  PRMT R32, RZ, 0x7610, R32 ;  /* 0x00007610ff207816 */ /* 0x000fe40000000020 */
[----:B------:R-:W-:Y:S01]  /*2a810*/  PRMT R34, RZ, 0x7610, R34 ;  /* 0x00007610ff227816 */ /* 0x000fe20000000022 */
[----:B------:R-:W2:Y:S04]  /*2a820*/  LDL R16, [R1+0x21d8] ;  /* 0x0021d80001107983 */ /* 0x000ea80000100800 */
[----:B------:R-:W2:Y:S01]  /*2a830*/  LDL R15, [R1+0x21e4] ;  /* 0x0021e400010f7983 */ /* 0x000ea20000100800 */
[----:B---3--:R-:W-:-:S03]  /*2a840*/  @!P0 IMAD.MOV.U32 R30, RZ, RZ, R10 ;  /* 0x000000ffff1e8224 */ /* 0x008fc600078e000a */
[----:B------:R-:W3:Y:S01]  /*2a850*/  LDL R10, [R1+0x2084] ;  /* 0x00208400010a7983 */ /* 0x000ee20000100800 */
[----:B------:R-:W-:Y:S02]  /*2a860*/  @!P0 IMAD.MOV.U32 R31, RZ, RZ, R13 ;  /* 0x000000ffff1f8224 */ /* 0x000fe400078e000d */
[----:B------:R-:W3:Y:S03]  /*2a870*/  LDL R13, [R1+0x2004] ;  /* 0x00200400010d7983 */ /* 0x000ee60000100800 */
[----:B------:R4:W3:Y:S02]  /*2a880*/  @!P0 LDG.E.U16 R49, [R30.64] ;  /* 0x000000041e318981 */ /* 0x0008e4000c1e1500 */
[----:B----4-:R-:W-:Y:S02]  /*2a890*/  @!P1 IMAD.MOV.U32 R31, RZ, RZ, R12 ;  /* 0x000000ffff1f9224 */ /* 0x010fe400078e000c */
[----:B--2---:R-:W-:Y:S01]  /*2a8a0*/  @!P1 IMAD.MOV.U32 R30, RZ, RZ, R8 ;  /* 0x000000ffff1e9224 */ /* 0x004fe200078e0008 */
[----:B------:R-:W2:Y:S04]  /*2a8b0*/  LDL R12, [R1+0x2008] ;  /* 0x00200800010c7983 */ /* 0x000ea80000100800 */
[----:B------:R-:W4:Y:S04]  /*2a8c0*/  LDL R8, [R1+0x204c] ;  /* 0x00204c0001087983 */ /* 0x000f280000100800 */
[----:B------:R0:W2:Y:S02]  /*2a8d0*/  @!P1 LDG.E.U16 R47, [R30.64] ;  /* 0x000000041e2f9981 */ /* 0x0000a4000c1e1500 */
[----:B0-----:R-:W-:-:S02]  /*2a8e0*/  @!P0 IMAD.MOV.U32 R30, RZ, RZ, R3 ;  /* 0x000000ffff1e8224 */ /* 0x001fc400078e0003 */
[----:B------:R-:W-:Y:S01]  /*2a8f0*/  @!P0 IMAD.MOV.U32 R31, RZ, RZ, R9 ;  /* 0x000000ffff1f8224 */ /* 0x000fe200078e0009 */
[----:B------:R-:W2:Y:S04]  /*2a900*/  LDL R3, [R1+0x2048] ;  /* 0x0020480001037983 */ /* 0x000ea80000100800 */
[----:B------:R-:W2:Y:S04]  /*2a910*/  LDL R9, [R1+0x2044] ;  /* 0x0020440001097983 */ /* 0x000ea80000100800 */
[----:B------:R0:W2:Y:S02]  /*2a920*/  @!P0 LDG.E.U16 R45, [R30.64] ;  /* 0x000000041e2d8981 */ /* 0x0000a4000c1e1500 */
[----:B0-----:R-:W-:-:S02]  /*2a930*/  @!P1 IMAD.MOV.U32 R30, RZ, RZ, R7 ;  /* 0x000000ffff1e9224 */ /* 0x001fc400078e0007 */
[----:B------:R-:W2:Y:S01]  /*2a940*/  LDL R7, [R1+0x2010] ;  /* 0x0020100001077983 */ /* 0x000ea20000100800 */
[----:B------:R-:W-:-:S03]  /*2a950*/  @!P1 IMAD.MOV.U32 R31, RZ, RZ, R11 ;  /* 0x000000ffff1f9224 */ /* 0x000fc600078e000b */
[----:B------:R-:W2:Y:S04]  /*2a960*/  LDL R11, [R1+0x1fc4] ;  /* 0x001fc400010b7983 */ /* 0x000ea80000100800 */
[----:B------:R0:W2:Y:S02]  /*2a970*/  @!P1 LDG.E.U16 R43, [R30.64] ;  /* 0x000000041e2b9981 */ /* 0x0000a4000c1e1500 */
[----:B0-----:R-:W-:Y:S02]  /*2a980*/  @!P0 IMAD.MOV.U32 R30, RZ, RZ, R5 ;  /* 0x000000ffff1e8224 */ /* 0x001fe400078e0005 */
[----:B------:R-:W-:Y:S01]  /*2a990*/  @!P0 IMAD.MOV.U32 R31, RZ, RZ, R6 ;  /* 0x000000ffff1f8224 */ /* 0x000fe200078e0006 */
[----:B------:R-:W2:Y:S04]  /*2a9a0*/  LDL R5, [R1+0x1fd0] ;  /* 0x001fd00001057983 */ /* 0x000ea80000100800 */
[----:B------:R-:W2:Y:S04]  /*2a9b0*/  LDL R6, [R1+0x1fcc] ;  /* 0x001fcc0001067983 */ /* 0x000ea80000100800 */
[----:B------:R0:W2:Y:S02]  /*2a9c0*/  @!P0 LDG.E.U16 R41, [R30.64] ;  /* 0x000000041e298981 */ /* 0x0000a4000c1e1500 */
[----:B0-----:R-:W-:-:S02]  /*2a9d0*/  @!P1 IMAD.MOV.U32 R30, RZ, RZ, R0 ;  /* 0x000000ffff1e9224 */ /* 0x001fc400078e0000 */
[----:B------:R-:W2:Y:S01]  /*2a9e0*/  LDL R0, [R1+0xfcc] ;  /* 0x000fcc0001007983 */ /* 0x000ea20000100800 */
[----:B---3--:R-:W-:-:S03]  /*2a9f0*/  @!P1 IMAD.MOV.U32 R31, RZ, RZ, R10 ;  /* 0x000000ffff1f9224 */ /* 0x008fc600078e000a */
[----:B------:R-:W3:Y:S04]  /*2aa00*/  LDL R10, [R1+0x1fc8] ;  /* 0x001fc800010a7983 */ /* 0x000ee80000100800 */
[----:B------:R0:W3:Y:S02]  /*2aa10*/  @!P1 LDG.E.U16 R39, [R30.64] ;  /* 0x000000041e279981 */ /* 0x0000e4000c1e1500 */
[----:B0-----:R-:W-:Y:S02]  /*2aa20*/  @!P0 IMAD.MOV.U32 R30, RZ, RZ, R2 ;  /* 0x000000ffff1e8224 */ /* 0x001fe400078e0002 */
[----:B------:R-:W3:Y:S01]  /*2aa30*/  LDL R2, [R1+0xfc8] ;  /* 0x000fc80001027983 */ /* 0x000ee20000100800 */
[----:B----4-:R-:W-:-:S03]  /*2aa40*/  @!P0 IMAD.MOV.U32 R31, RZ, RZ, R8 ;  /* 0x000000ffff1f8224 */ /* 0x010fc600078e0008 */
[----:B------:R-:W4:Y:S04]  /*2aa50*/  LDL R8, [R1+0xfc4] ;  /* 0x000fc40001087983 */ /* 0x000f280000100800 */
[----:B------:R2:W4:Y:S02]  /*2aa60*/  @!P0 LDG.E.U16 R37, [R30.64] ;  /* 0x000000041e258981 */ /* 0x000524000c1e1500 */
[----:B--2---:R-:W-:Y:S02]  /*2aa70*/  @!P1 IMAD.MOV.U32 R30, RZ, RZ, R3 ;  /* 0x000000ffff1e9224 */ /* 0x004fe400078e0003 */
[----:B------:R-:W-:Y:S01]  /*2aa80*/  @!P1 IMAD.MOV.U32 R31, RZ, RZ, R9 ;  /* 0x000000ffff1f9224 */ /* 0x000fe200078e0009 */
[----:B------:R-:W2:Y:S04]  /*2aa90*/  LDL R3, [R1+0x21a4] ;  /* 0x0021a40001037983 */ /* 0x000ea80000100800 */
[----:B------:R-:W2:Y:S04]  /*2aaa0*/  LDL R9, [R1+0xfc0] ;  /* 0x000fc00001097983 */ /* 0x000ea80000100800 */
[----:B------:R0:W2:Y:S02]  /*2aab0*/  @!P1 LDG.E.U16 R35, [R30.64] ;  /* 0x000000041e239981 */ /* 0x0000a4000c1e1500 */
[----:B0-----:R-:W-:-:S02]  /*2aac0*/  @!P0 IMAD.MOV.U32 R30, RZ, RZ, R7 ;  /* 0x000000ffff1e8224 */ /* 0x001fc400078e0007 */
[----:B------:R-:W-:Y:S01]  /*2aad0*/  @!P0 IMAD.MOV.U32 R31, RZ, RZ, R14 ;  /* 0x000000ffff1f8224 */ /* 0x000fe200078e000e */
[----:B------:R-:W2:Y:S01]  /*2aae0*/  LDL R7, [R1+0x2188] ;  /* 0x0021880001077983 */ /* 0x000ea20000100800 */
[----:B------:R-:W-:-:S03]  /*2aaf0*/  PRMT R36, RZ, 0x7610, R36 ;  /* 0x00007610ff247816 */ /* 0x000fc60000000024 */
[----:B------:R-:W2:Y:S04]  /*2ab00*/  LDL R14, [R1+0x2210] ;  /* 0x00221000010e7983 */ /* 0x000ea80000100800 */
[----:B------:R0:W2:Y:S02]  /*2ab10*/  @!P0 LDG.E.U16 R33, [R30.64] ;  /* 0x000000041e218981 */ /* 0x0000a4000c1e1500 */
[----:B0-----:R-:W-:Y:S02]  /*2ab20*/  @!P1 IMAD.MOV.U32 R30, RZ, RZ, R12 ;  /* 0x000000ffff1e9224 */ /* 0x001fe400078e000c */
[----:B------:R-:W-:Y:S01]  /*2ab30*/  @!P1 IMAD.MOV.U32 R31, RZ, RZ, R13 ;  /* 0x000000ffff1f9224 */ /* 0x000fe200078e000d */
[----:B------:R-:W-:Y:S01]  /*2ab40*/  PRMT R38, RZ, 0x7610, R38 ;  /* 0x00007610ff267816 */ /* 0x000fe20000000026 */
[----:B------:R-:W2:Y:S04]  /*2ab50*/  LDL R13, [R1+0x221c] ;  /* 0x00221c00010d7983 */ /* 0x000ea80000100800 */
[----:B------:R0:W2:Y:S04]  /*2ab60*/  @!P1 LDG.E.U16 R29, [R30.64] ;  /* 0x000000041e1d9981 */ /* 0x0000a8000c1e1500 */
[----:B------:R-:W2:Y:S01]  /*2ab70*/  LDL R12, [R1+0x2218] ;  /* 0x00221800010c7983 */ /* 0x000ea20000100800 */
[----:B0-----:R-:W-:-:S02]  /*2ab80*/  @!P0 IMAD.MOV.U32 R30, RZ, RZ, R5 ;  /* 0x000000ffff1e8224 */ /* 0x001fc400078e0005 */
[----:B------:R-:W-:Y:S01]  /*2ab90*/  @!P0 IMAD.MOV.U32 R31, RZ, RZ, R6 ;  /* 0x000000ffff1f8224 */ /* 0x000fe200078e0006 */
[----:B------:R-:W2:Y:S04]  /*2aba0*/  LDL R5, [R1+0x21a0] ;  /* 0x0021a00001057983 */ /* 0x000ea80000100800 */
[----:B------:R-:W2:Y:S04]  /*2abb0*/  LDL R6, [R1+0x219c] ;  /* 0x00219c0001067983 */ /* 0x000ea80000100800 */
[----:B------:R0:W2:Y:S02]  /*2abc0*/  @!P0 LDG.E.U16 R32, [R30.64] ;  /* 0x000000041e208981 */ /* 0x0000a4000c1e1500 */
[----:B0-----:R-:W-:-:S02]  /*2abd0*/  @!P1 IMAD.MOV.U32 R31, RZ, RZ, R11 ;  /* 0x000000ffff1f9224 */ /* 0x001fc400078e000b */
[----:B------:R-:W2:Y:S01]  /*2abe0*/  LDL R11, [R1+0x2224] ;  /* 0x00222400010b7983 */ /* 0x000ea20000100800 */
[----:B---3--:R-:W-:-:S05]  /*2abf0*/  @!P1 IMAD.MOV.U32 R30, RZ, RZ, R10 ;  /* 0x000000ffff1e9224 */ /* 0x008fca00078e000a */
[----:B------:R0:W3:Y:S02]  /*2ac00*/  @!P1 LDG.E.U16 R34, [R30.64] ;  /* 0x000000041e229981 */ /* 0x0000e4000c1e1500 */
[----:B0-----:R-:W-:Y:S02]  /*2ac10*/  @!P0 IMAD.MOV.U32 R31, RZ, RZ, R2 ;  /* 0x000000ffff1f8224 */ /* 0x001fe400078e0002 */
[----:B------:R-:W3:Y:S01]  /*2ac20*/  LDL R2, [R1+0x21d0] ;  /* 0x0021d00001027983 */ /* 0x000ee20000100800 */
[----:B------:R-:W-:Y:S02]  /*2ac30*/  @!P0 IMAD.MOV.U32 R30, RZ, RZ, R0 ;  /* 0x000000ffff1e8224 */ /* 0x000fe400078e0000 */
[----:B------:R-:W3:Y:S02]  /*2ac40*/  LDL R0, [R1+0x21dc] ;  /* 0x0021dc0001007983 */ /* 0x000ee40000100800 */
[----:B------:R-:W3:Y:S01]  /*2ac50*/  LDL.LU R27, [R1+0xf7c] ;  /* 0x000f7c00011b7983 */ /* 0x000ee20000300800 */
[----:B------:R-:W3:Y:S04]  /*2ac60*/  LDL.LU R28, [R1+0xf78] ;  /* 0x000f7800011c7983 */ /* 0x000ee80000300800 */
[----:B------:R4:W3:Y:S01]  /*2ac70*/  @!P0 LDG.E.U16 R36, [R30.64] ;  /* 0x000000041e248981 */ /* 0x0008e2000c1e1500 */
[----:B------:R-:W3:Y:S02]  /*2ac80*/  LDL.LU R57, [R1+0xf74] ;  /* 0x000f740001397983 */ /* 0x000ee40000300800 */
[----:B------:R-:W3:Y:S02]  /*2ac90*/  LDL.LU R58, [R1+0xf70] ;  /* 0x000f7000013a7983 */ /* 0x000ee40000300800 */
[----:B----4-:R-:W-:-:S02]  /*2aca0*/  @!P1 IMAD.MOV.U32 R30, RZ, RZ, R8 ;  /* 0x000000ffff1e9224 */ /* 0x010fc400078e0008 */
[----:B--2---:R-:W-:-:S05]  /*2acb0*/  @!P1 IMAD.MOV.U32 R31, RZ, RZ, R9 ;  /* 0x000000ffff1f9224 */ /* 0x004fca00078e0009 */
[----:B------:R0:W2:Y:S01]  /*2acc0*/  @!P1 LDG.E.U16 R38, [R30.64] ;  /* 0x000000041e269981 */ /* 0x0000a2000c1e1500 */
[----:B------:R-:W-:Y:S01]  /*2acd0*/  PRMT R40, RZ, 0x7610, R40 ;  /* 0x00007610ff287816 */ /* 0x000fe20000000028 */
[----:B0-----:R-:W-:Y:S02]  /*2ace0*/  @!P0 IMAD.MOV.U32 R30, RZ, RZ, R3 ;  /* 0x000000ffff1e8224 */ /* 0x001fe400078e0003 */
[----:B------:R-:W4:Y:S01]  /*2acf0*/  LDL.LU R3, [R1+0xf6c] ;  /* 0x000f6c0001037983 */ /* 0x000f220000300800 */
[----:B------:R-:W2:Y:S02]  /*2ad00*/  LDL R10, [R1+0x2250] ;  /* 0x00225000010a7983 */ /* 0x000ea40000100800 */
[----:B------:R-:W2:Y:S02]  /*2ad10*/  LDL R9, [R1+0x225c] ;  /* 0x00225c0001097983 */ /* 0x000ea40000100800 */
[----:B------:R-:W-:Y:S01]  /*2ad20*/  @!P0 IMAD.MOV.U32 R31, RZ, RZ, R7 ;  /* 0x000000ffff1f8224 */ /* 0x000fe200078e0007 */
[----:B------:R-:W2:Y:S04]  /*2ad30*/  LDL R8, [R1+0x2258] ;  /* 0x0022580001087983 */ /* 0x000ea80000100800 */
[----:B------:R-:W2:Y:S01]  /*2ad40*/  LDL R7, [R1+0x2264] ;  /* 0x0022640001077983 */ /* 0x000ea20000100800 */
[----:B------:R-:W-:-:S03]  /*2ad50*/  PRMT R42, RZ, 0x7610, R42 ;  /* 0x00007610ff2a7816 */ /* 0x000fc6000000002a */
[----:B------:R0:W2:Y:S02]  /*2ad60*/  @!P0 LDG.E.U16 R40, [R30.64] ;  /* 0x000000041e288981 */ /* 0x0000a4000c1e1500 */
[----:B0-----:R-:W-:Y:S02]  /*2ad70*/  @!P1 IMAD.MOV.U32 R30, RZ, RZ, R5 ;  /* 0x000000ffff1e9224 */ /* 0x001fe400078e0005 */
[----:B------:R-:W-:Y:S01]  /*2ad80*/  @!P1 IMAD.MOV.U32 R31, RZ, RZ, R6 ;  /* 0x000000ffff1f9224 */ /* 0x000fe200078e0006 */
[----:B------:R-:W2:Y:S04]  /*2ad90*/  LDL R5, [R1+0x229c] ;  /* 0x00229c0001057983 */ /* 0x000ea80000100800 */
[----:B------:R-:W2:Y:S04]  /*2ada0*/  LDL R6, [R1+0x2290] ;  /* 0x0022900001067983 */ /* 0x000ea80000100800 */
[----:B------:R3:W2:Y:S02]  /*2adb0*/  @!P1 LDG.E.U16 R42, [R30.64] ;  /* 0x000000041e2a9981 */ /* 0x0006a4000c1e1500 */
[----:B---3--:R-:W-:-:S02]  /*2adc0*/  @!P0 IMAD.MOV.U32 R31, RZ, RZ, R2 ;  /* 0x000000ffff1f8224 */ /* 0x008fc400078e0002 */
[----:B------:R-:W3:Y:S01]  /*2add0*/  LDL R2, [R1+0x2360] ;  /* 0x0023600001027983 */ /* 0x000ee20000100800 */
[----:B------:R-:W-:Y:S02]  /*2ade0*/  @!P0 IMAD.MOV.U32 R30, RZ, RZ, R0 ;  /* 0x000000ffff1e8224 */ /* 0x000fe400078e0000 */
[----:B------:R-:W3:Y:S01]  /*2adf0*/  LDL R0, [R1+0x236c] ;  /* 0x00236c0001007983 */ /* 0x000ee20000100800 */
[----:B------:R-:W-:Y:S02]  /*2ae00*/  PRMT R44, RZ, 0x7610, R44 ;  /* 0x00007610ff2c7816 */ /* 0x000fe4000000002c */
[----:B------:R-:W-:-:S04]  /*2ae10*/  PRMT R46, RZ, 0x7610, R46 ;  /* 0x00007610ff2e7816 */ /* 0x000fc8000000002e */
[----:B------:R0:W3:Y:S01]  /*2ae20*/  @!P0 LDG.E.U16 R44, [R30.64] ;  /* 0x000000041e2c8981 */ /* 0x0000e2000c1e1500 */
[----:B------:R-:W-:Y:S01]  /*2ae30*/  PRMT R48, RZ, 0x7610, R48 ;  /* 0x00007610ff307816 */ /* 0x000fe20000000030 */
[----:B0-----:R-:W-:Y:S02]  /*2ae40*/  @!P1 IMAD.MOV.U32 R30, RZ, RZ, R15 ;  /* 0x000000ffff1e9224 */ /* 0x001fe400078e000f */
[----:B------:R-:W-:-:S05]  /*2ae50*/  @!P1 IMAD.MOV.U32 R31, RZ, RZ, R16 ;  /* 0x000000ffff1f9224 */ /* 0x000fca00078e0010 */
        /* <DEDUP_REMOVED lines=10> */
[----:B--2---:R-:W-:Y:S02]  /*2af00*/  @!P0 IMAD.MOV.U32 R30, RZ, RZ, R9 ;  /* 0x000000ffff1e8224 */ /* 0x004fe400078e0009 */
[----:B------:R-:W-:-:S05]  /*2af10*/  @!P0 IMAD.MOV.U32 R31, RZ, RZ, R10 ;  /* 0x000000ffff1f8224 */ /* 0x000fca00078e000a */
[----:B------:R0:W2:Y:S01]  /*2af20*/  @!P0 LDG.E.U16 R52, [R30.64] ;  /* 0x000000041e348981 */ /* 0x0000a2000c1e1500 */
[----:B------:R-:W-:Y:S01]  /*2af30*/  PRMT R54, RZ, 0x7610, R54 ;  /* 0x00007610ff367816 */ /* 0x000fe20000000036 */
[----:B0-----:R-:W-:Y:S02]  /*2af40*/  @!P1 IMAD.MOV.U32 R30, RZ, RZ, R7 ;  /* 0x000000ffff1e9224 */ /* 0x001fe400078e0007 */
[----:B------:R-:W-:-:S05]  /*2af50*/  @!P1 IMAD.MOV.U32 R31, RZ, RZ, R8 ;  /* 0x000000ffff1f9224 */ /* 0x000fca00078e0008 */
[----:B------:R0:W2:Y:S02]  /*2af60*/  @!P1 LDG.E.U16 R53, [R30.64] ;  /* 0x000000041e359981 */ /* 0x0000a4000c1e1500 */
[----:B0-----:R-:W-:Y:S02]  /*2af70*/  @!P0 IMAD.MOV.U32 R30, RZ, RZ, R5 ;  /* 0x000000ffff1e8224 */ /* 0x001fe400078e0005 */
[----:B------:R-:W-:-:S05]  /*2af80*/  @!P0 IMAD.MOV.U32 R31, RZ, RZ, R6 ;  /* 0x000000ffff1f8224 */ /* 0x000fca00078e0006 */
[----:B------:R3:W2:Y:S04]  /*2af90*/  @!P0 LDG.E.U16 R54, [R30.64] ;  /* 0x000000041e368981 */ /* 0x0006a8000c1e1500 */
[----:B------:R0:W-:Y:S01]  /*2afa0*/  STS.U16 [R60+0x1640], R27 ;  /* 0x0016401b3c007388 */ /* 0x0001e20000000400 */
[----:B------:R1:W-:Y:S02]  /*2afb0*/  STS.U16 [R60+0x1680], R28 ;  /* 0x0016801c3c007388 */ /* 0x0003e40000000400 */
[----:B------:R0:W-:Y:S02]  /*2afc0*/  STS.U16 [R60+0x16c0], R57 ;  /* 0x0016c0393c007388 */ /* 0x0001e40000000400 */
[----:B------:R0:W-:Y:S01]  /*2afd0*/  STS.U16 [R60+0x1700], R58 ;  /* 0x0017003a3c007388 */ /* 0x0001e20000000400 */
[----:B----4-:R4:W-:Y:S01]  /*2afe0*/  STS.U16 [R60+0x1740], R3 ;  /* 0x001740033c007388 */ /* 0x0109e20000000400 */
[----:B---3--:R-:W-:-:S03]  /*2aff0*/  @!P0 IMAD.MOV.U32 R31, RZ, RZ, R2 ;  /* 0x000000ffff1f8224 */ /* 0x008fc600078e0002 */
[----:B------:R-:W3:Y:S01]  /*2b000*/  LDL.LU R2, [R1+0xf68] ;  /* 0x000f680001027983 */ /* 0x000ee20000300800 */
[----:B------:R-:W2:Y:S02]  /*2b010*/  LDL.LU R5, [R1+0xf64] ;  /* 0x000f640001057983 */ /* 0x000ea40000300800 */
[----:B------:R-:W2:Y:S02]  /*2b020*/  LDL.LU R6, [R1+0xf60] ;  /* 0x000f600001067983 */ /* 0x000ea40000300800 */
[----:B------:R-:W2:Y:S01]  /*2b030*/  LDL.LU R7, [R1+0xf5c] ;  /* 0x000f5c0001077983 */ /* 0x000ea20000300800 */
[----:B------:R-:W2:Y:S01]  /*2b040*/  LDL.LU R8, [R1+0xf58] ;  /* 0x000f580001087983 */ /* 0x000ea20000300800 */
        /* <DEDUP_REMOVED lines=9> */
[----:B------:R-:W-:-:S02]  /*2b0e0*/  @!P0 IMAD.MOV.U32 R30, RZ, RZ, R0 ;  /* 0x000000ffff1e8224 */ /* 0x000fc400078e0000 */
        /* <DEDUP_REMOVED lines=12> */
[----:B0-----:R-:W2:Y:S01]  /*2b1b0*/  LDL.LU R27, [R1+0xdb8] ;  /* 0x000db800011b7983 */ /* 0x001ea20000300800 */
[----:B-1----:R-:W2:Y:S01]  /*2b1c0*/  LDL.LU R28, [R1+0xdb0] ;  /* 0x000db000011c7983 */ /* 0x002ea20000300800 */
[----:B------:R-:W2:Y:S02]  /*2b1d0*/  LDL.LU R57, [R1+0xda8] ;  /* 0x000da80001397983 */ /* 0x000ea40000300800 */
[----:B------:R-:W2:Y:S02]  /*2b1e0*/  LDL.LU R58, [R1+0xda0] ;  /* 0x000da000013a7983 */ /* 0x000ea40000300800 */
[----:B----4-:R-:W2:Y:S01]  /*2b1f0*/  LDL.LU R3, [R1+0xd98] ;  /* 0x000d980001037983 */ /* 0x010ea20000300800 */
[----:B---3--:R0:W-:Y:S01]  /*2b200*/  STS.U16 [R60+0x1780], R2 ;  /* 0x001780023c007388 */ /* 0x0081e20000000400 */
[----:B--2---:R1:W-:Y:S03]  /*2b210*/  STS.U16 [R60+0x17c0], R5 ;  /* 0x0017c0053c007388 */ /* 0x0043e60000000400 */
[----:B------:R2:W-:Y:S01]  /*2b220*/  STS.U16 [R60+0x1e40], R6 ;  /* 0x001e40063c007388 */ /* 0x0005e20000000400 */
[----:B------:R3:W-:Y:S03]  /*2b230*/  STS.U16 [R60+0x1e00], R7 ;  /* 0x001e00073c007388 */ /* 0x0007e60000000400 */
[----:B------:R2:W-:Y:S01]  /*2b240*/  STS.U16 [R60+0x1ec0], R8 ;  /* 0x001ec0083c007388 */ /* 0x0005e20000000400 */
[----:B------:R2:W-:Y:S03]  /*2b250*/  STS.U16 [R60+0x1e80], R9 ;  /* 0x001e80093c007388 */ /* 0x0005e60000000400 */
[----:B0-----:R-:W4:Y:S04]  /*2b260*/  LDL.LU R2, [R1+0xd90] ;  /* 0x000d900001027983 */ /* 0x001f280000300800 */
[----:B-1----:R-:W4:Y:S01]  /*2b270*/  LDL.LU R5, [R1+0xd88] ;  /* 0x000d880001057983 */ /* 0x002f220000300800 */
[----:B--2---:R-:W2:Y:S02]  /*2b280*/  LDL.LU R6, [R1+0xd80] ;  /* 0x000d800001067983 */ /* 0x004ea40000300800 */
[----:B---3--:R-:W3:Y:S01]  /*2b290*/  LDL.LU R7, [R1+0xd34] ;  /* 0x000d340001077983 */ /* 0x008ee20000300800 */
[----:B------:R-:W3:Y:S04]  /*2b2a0*/  LDL.LU R8, [R1+0xd2c] ;  /* 0x000d2c0001087983 */ /* 0x000ee80000300800 */
[----:B------:R0:W-:Y:S01]  /*2b2b0*/  STS.U16 [R60+0x1f40], R10 ;  /* 0x001f400a3c007388 */ /* 0x0001e20000000400 */
[----:B------:R-:W3:Y:S02]  /*2b2c0*/  LDL.LU R9, [R1+0xd24] ;  /* 0x000d240001097983 */ /* 0x000ee40000300800 */
[----:B------:R1:W-:Y:S02]  /*2b2d0*/  STS.U16 [R60+0x1f00], R11 ;  /* 0x001f000b3c007388 */ /* 0x0003e40000000400 */
[----:B------:R1:W-:Y:S01]  /*2b2e0*/  STS.U16 [R60+0x1fc0], R12 ;  /* 0x001fc00c3c007388 */ /* 0x0003e20000000400 */
[----:B------:R1:W-:Y:S01]  /*2b2f0*/  STS.U16 [R60+0x1f80], R13 ;  /* 0x001f800d3c007388 */ /* 0x0003e20000000400 */
[----:B------:R1:W-:Y:S02]  /*2b300*/  STS.U16 [R60+0x2600], R14 ;  /* 0x0026000e3c007388 */ /* 0x0003e40000000400 */
[----:B------:R1:W-:Y:S01]  /*2b310*/  STS.U16 [R60+0x2640], R15 ;  /* 0x0026400f3c007388 */ /* 0x0003e20000000400 */
[----:B0-----:R-:W3:Y:S01]  /*2b320*/  LDL.LU R10, [R1+0xd1c] ;  /* 0x000d1c00010a7983 */ /* 0x001ee20000300800 */
[----:B-1----:R-:W3:Y:S03]  /*2b330*/  LDL.LU R11, [R1+0xd14] ;  /* 0x000d1400010b7983 */ /* 0x002ee60000300800 */
[----:B------:R-:W3:Y:S04]  /*2b340*/  LDL.LU R12, [R1+0xd0c] ;  /* 0x000d0c00010c7983 */ /* 0x000ee80000300800 */
[----:B------:R-:W3:Y:S01]  /*2b350*/  LDL.LU R13, [R1+0xcac] ;  /* 0x000cac00010d7983 */ /* 0x000ee20000300800 */
[----:B------:R-:W3:Y:S02]  /*2b360*/  LDL.LU R14, [R1+0xca8] ;  /* 0x000ca800010e7983 */ /* 0x000ee40000300800 */
[----:B------:R0:W-:Y:S02]  /*2b370*/  STS.U16 [R60+0x2680], R16 ;  /* 0x002680103c007388 */ /* 0x0001e40000000400 */
[----:B------:R-:W3:Y:S01]  /*2b380*/  LDL.LU R15, [R1+0xc5c] ;  /* 0x000c5c00010f7983 */ /* 0x000ee20000300800 */
[----:B------:R1:W-:Y:S01]  /*2b390*/  STS.U16 [R60+0x26c0], R56 ;  /* 0x0026c0383c007388 */ /* 0x0003e20000000400 */
[----:B------:R1:W-:Y:S02]  /*2b3a0*/  STS.U16 [R60+0x2700], R59 ;  /* 0x0027003b3c007388 */ /* 0x0003e40000000400 */
[----:B------:R1:W-:Y:S02]  /*2b3b0*/  STS.U16 [R60+0x2740], R0 ;  /* 0x002740003c007388 */ /* 0x0003e40000000400 */
[----:B------:R1:W-:Y:S01]  /*2b3c0*/  STS.U16 [R60+0x2780], R17 ;  /* 0x002780113c007388 */ /* 0x0003e20000000400 */
[----:B------:R1:W-:Y:S04]  /*2b3d0*/  STS.U16 [R60+0x27c0], R18 ;  /* 0x0027c0123c007388 */ /* 0x0003e80000000400 */
        /* <DEDUP_REMOVED lines=31> */
[----:B0-----:R-:W3:Y:S04]  /*2b5d0*/  LDL.LU R3, [R1+0xb44] ;  /* 0x000b440001037983 */ /* 0x001ee80000300800 */
[----:B----4-:R0:W-:Y:S01]  /*2b5e0*/  STS.U16 [R60+0x3740], R2 ;  /* 0x003740023c007388 */ /* 0x0101e20000000400 */
[----:B------:R1:W-:Y:S02]  /*2b5f0*/  STS.U16 [R60+0x3780], R5 ;  /* 0x003780053c007388 */ /* 0x0003e40000000400 */
[----:B--2---:R2:W-:Y:S02]  /*2b600*/  STS.U16 [R60+0x37c0], R6 ;  /* 0x0037c0063c007388 */ /* 0x0045e40000000400 */
[----:B---3--:R4:W-:Y:S01]  /*2b610*/  STS.U16 [R60+0x3e40], R7 ;  /* 0x003e40073c007388 */ /* 0x0089e20000000400 */
[----:B------:R4:W-:Y:S01]  /*2b620*/  STS.U16 [R60+0x3e00], R8 ;  /* 0x003e00083c007388 */ /* 0x0009e20000000400 */
[----:B------:R4:W-:Y:S03]  /*2b630*/  STS.U16 [R60+0x3ec0], R9 ;  /* 0x003ec0093c007388 */ /* 0x0009e60000000400 */
[----:B0-----:R-:W3:Y:S01]  /*2b640*/  LDL.LU R2, [R1+0x66c] ;  /* 0x00066c0001027983 */ /* 0x001ee20000300800 */
[----:B-1----:R-:W3:Y:S02]  /*2b650*/  LDL.LU R5, [R1+0x664] ;  /* 0x0006640001057983 */ /* 0x002ee40000300800 */
[----:B--2---:R-:W2:Y:S01]  /*2b660*/  LDL.LU R6, [R1+0x65c] ;  /* 0x00065c0001067983 */ /* 0x004ea20000300800 */
[----:B----4-:R-:W4:Y:S04]  /*2b670*/  LDL.LU R7, [R1+0x658] ;  /* 0x0006580001077983 */ /* 0x010f280000300800 */
[----:B------:R-:W4:Y:S04]  /*2b680*/  LDL.LU R8, [R1+0x568] ;  /* 0x0005680001087983 */ /* 0x000f280000300800 */
[----:B------:R0:W-:Y:S01]  /*2b690*/  STS.U16 [R60+0x3e80], R10 ;  /* 0x003e800a3c007388 */ /* 0x0001e20000000400 */
[----:B------:R-:W4:Y:S02]  /*2b6a0*/  LDL.LU R9, [R1+0x560] ;  /* 0x0005600001097983 */ /* 0x000f240000300800 */
[----:B------:R1:W-:Y:S02]  /*2b6b0*/  STS.U16 [R60+0x3f40], R11 ;  /* 0x003f400b3c007388 */ /* 0x0003e40000000400 */
[----:B------:R1:W-:Y:S01]  /*2b6c0*/  STS.U16 [R60+0x3f00], R12 ;  /* 0x003f000c3c007388 */ /* 0x0003e20000000400 */
[----:B------:R1:W-:Y:S01]  /*2b6d0*/  STS.U16 [R60+0x3fc0], R13 ;  /* 0x003fc00d3c007388 */ /* 0x0003e20000000400 */
[----:B------:R1:W-:Y:S02]  /*2b6e0*/  STS.U16 [R60+0x3f80], R14 ;  /* 0x003f800e3c007388 */ /* 0x0003e40000000400 */
[----:B------:R1:W-:Y:S01]  /*2b6f0*/  STS.U16 [R60+0x4600], R15 ;  /* 0x0046000f3c007388 */ /* 0x0003e20000000400 */
[----:B0-----:R-:W4:Y:S01]  /*2b700*/  LDL.LU R10, [R1+0x558] ;  /* 0x00055800010a7983 */ /* 0x001f220000300800 */
[----:B-1----:R-:W4:Y:S03]  /*2b710*/  LDL.LU R11, [R1+0x550] ;  /* 0x00055000010b7983 */ /* 0x002f260000300800 */
[----:B------:R-:W4:Y:S04]  /*2b720*/  LDL.LU R12, [R1+0x548] ;  /* 0x00054800010c7983 */ /* 0x000f280000300800 */
[----:B------:R-:W4:Y:S01]  /*2b730*/  LDL.LU R13, [R1+0x540] ;  /* 0x00054000010d7983 */ /* 0x000f220000300800 */
[----:B------:R-:W4:Y:S03]  /*2b740*/  LDL.LU R14, [R1+0x53c] ;  /* 0x00053c00010e7983 */ /* 0x000f260000300800 */
        /* <DEDUP_REMOVED lines=37> */
[----:B------:R-:W4:Y:S03]  /*2b9a0*/  LDL.LU R58, [R1+0x240] ;  /* 0x00024000013a7983 */ /* 0x000f260000300800 */
[----:B0-----:R-:W4:Y:S04]  /*2b9b0*/  LDL.LU R3, [R1+0x238] ;  /* 0x0002380001037983 */ /* 0x001f280000300800 */
[----:B---3--:R-:W-:Y:S01]  /*2b9c0*/  STS.U16 [R60+0x5700], R2 ;  /* 0x005700023c007388 */ /* 0x008fe20000000400 */
[----:B------:R0:W-:Y:S02]  /*2b9d0*/  STS.U16 [R60+0x5740], R5 ;  /* 0x005740053c007388 */ /* 0x0001e40000000400 */
[----:B--2---:R1:W-:Y:S01]  /*2b9e0*/  STS.U16 [R60+0x5780], R6 ;  /* 0x005780063c007388 */ /* 0x0043e20000000400 */
[----:B----4-:R2:W-:Y:S04]  /*2b9f0*/  STS.U16 [R60+0x57c0], R7 ;  /* 0x0057c0073c007388 */ /* 0x0105e80000000400 */
[----:B------:R-:W-:Y:S01]  /*2ba00*/  STS.U16 [R60+0x5e40], R8 ;  /* 0x005e40083c007388 */ /* 0x000fe20000000400 */
[----:B------:R-:W-:Y:S03]  /*2ba10*/  STS.U16 [R60+0x5e00], R9 ;  /* 0x005e00093c007388 */ /* 0x000fe60000000400 */
[----:B0-----:R-:W3:Y:S01]  /*2ba20*/  LDL.LU R5, [R1+0x230] ;  /* 0x0002300001057983 */ /* 0x001ee20000300800 */
[----:B-1----:R-:W4:Y:S03]  /*2ba30*/  LDL.LU R6, [R1+0x228] ;  /* 0x0002280001067983 */ /* 0x002f260000300800 */
[----:B--2---:R-:W2:Y:S04]  /*2ba40*/  LDL.LU R7, [R1+0x220] ;  /* 0x0002200001077983 */ /* 0x004ea80000300800 */
        /* <DEDUP_REMOVED lines=9> */
[----:B------:R-:W-:Y:S01]  /*2bae0*/  STS.U16 [R60+0x66c0], R0 ;  /* 0x0066c0003c007388 */ /* 0x000fe20000000400 */
[----:B------:R0:W-:Y:S02]  /*2baf0*/  STS.U16 [R60+0x6700], R17 ;  /* 0x006700113c007388 */ /* 0x0001e40000000400 */
[----:B------:R1:W-:Y:S01]  /*2bb00*/  STS.U16 [R60+0x6740], R18 ;  /* 0x006740123c007388 */ /* 0x0003e20000000400 */
[----:B0-----:R-:W2:Y:S04]  /*2bb10*/  LDL.LU R17, [R1+0x218] ;  /* 0x0002180001117983 */ /* 0x001ea80000300800 */
[----:B------:R0:W-:Y:S01]  /*2bb20*/  STS.U16 [R60+0x6780], R19 ;  /* 0x006780133c007388 */ /* 0x0001e20000000400 */
[----:B------:R0:W-:Y:S02]  /*2bb30*/  STS.U16 [R60+0x67c0], R20 ;  /* 0x0067c0143c007388 */ /* 0x0001e40000000400 */
[----:B------:R0:W-:Y:S02]  /*2bb40*/  STS.U16 [R60+0x6e40], R21 ;  /* 0x006e40153c007388 */ /* 0x0001e40000000400 */
[----:B-1----:R-:W2:Y:S01]  /*2bb50*/  LDL.LU R18, [R1+0x210] ;  /* 0x0002100001127983 */ /* 0x002ea20000300800 */
[----:B------:R1:W-:Y:S01]  /*2bb60*/  STS.U16 [R60+0x6e00], R22 ;  /* 0x006e00163c007388 */ /* 0x0003e20000000400 */
[----:B------:R1:W-:Y:S02]  /*2bb70*/  STS.U16 [R60+0x6ec0], R23 ;  /* 0x006ec0173c007388 */ /* 0x0003e40000000400 */
[----:B------:R1:W-:Y:S01]  /*2bb80*/  STS.U16 [R60+0x6e80], R24 ;  /* 0x006e80183c007388 */ /* 0x0003e20000000400 */
[----:B0-----:R-:W2:Y:S01]  /*2bb90*/  LDL.LU R19, [R1+0x1cc] ;  /* 0x0001cc0001137983 */ /* 0x001ea20000300800 */
[----:B------:R-:W2:Y:S02]  /*2bba0*/  LDL.LU R20, [R1+0x1c4] ;  /* 0x0001c40001147983 */ /* 0x000ea40000300800 */
[----:B------:R-:W2:Y:S01]  /*2bbb0*/  LDL.LU R21, [R1+0x1bc] ;  /* 0x0001bc0001157983 */ /* 0x000ea20000300800 */
[----:B-1----:R-:W2:Y:S04]  /*2bbc0*/  LDL.LU R22, [R1+0x1b4] ;  /* 0x0001b40001167983 */ /* 0x002ea80000300800 */
[----:B------:R0:W-:Y:S01]  /*2bbd0*/  STS.U16 [R60+0x6f40], R25 ;  /* 0x006f40193c007388 */ /* 0x0001e20000000400 */
[----:B------:R-:W-:Y:S02]  /*2bbe0*/  STS.U16 [R60+0x6f00], R26 ;  /* 0x006f001a3c007388 */ /* 0x000fe40000000400 */
[----:B------:R-:W-:Y:S02]  /*2bbf0*/  STS.U16 [R60+0x6fc0], R27 ;  /* 0x006fc01b3c007388 */ /* 0x000fe40000000400 */
[----:B------:R-:W2:Y:S01]  /*2bc00*/  LDL.LU R23, [R1+0x1ac] ;  /* 0x0001ac0001177983 */ /* 0x000ea20000300800 */
[----:B------:R-:W2:Y:S04]  /*2bc10*/  LDL.LU R24, [R1+0x1a4] ;  /* 0x0001a40001187983 */ /* 0x000ea80000300800 */
[----:B------:R-:W-:Y:S01]  /*2bc20*/  STS.U16 [R60+0x6f80], R28 ;  /* 0x006f801c3c007388 */ /* 0x000fe20000000400 */
[----:B------:R-:W-:Y:S02]  /*2bc30*/  STS.U16 [R60+0x7600], R57 ;  /* 0x007600393c007388 */ /* 0x000fe40000000400 */
[----:B------:R-:W-:Y:S01]  /*2bc40*/  STS.U16 [R60+0x7640], R58 ;  /* 0x0076403a3c007388 */ /* 0x000fe20000000400 */
[----:B0-----:R-:W2:Y:S04]  /*2bc50*/  LDL.LU R25, [R1+0x19c] ;  /* 0x00019c0001197983 */ /* 0x001ea80000300800 */
[----:B------:R0:W-:Y:S04]  /*2bc60*/  STS.U16 [R60+0x7680], R3 ;  /* 0x007680033c007388 */ /* 0x0001e80000000400 */
        /* <DEDUP_REMOVED lines=18> */
[----:B------:R-:W2:Y:S01]  /*2bd90*/  LDL.LU R0, [R1+0x4] ;  /* 0x0000040001007983 */ /* 0x000ea20000300800 */
[----:B---3--:R0:W-:Y:S01]  /*2bda0*/  STS.U16 [R60+0x76c0], R5 ;  /* 0x0076c0053c007388 */ /* 0x0081e20000000400 */
[----:B----4-:R1:W-:Y:S03]  /*2bdb0*/  STS.U16 [R60+0x7700], R6 ;  /* 0x007700063c007388 */ /* 0x0103e60000000400 */
[----:B--2---:R2:W-:Y:S04]  /*2bdc0*/  STS.U16 [R60+0x7740], R7 ;  /* 0x007740073c007388 */ /* 0x0045e80000000400 */
[----:B0-----:R-:W3:Y:S01]  /*2bdd0*/  LDL.LU R5, [R1+0x36ec] ;  /* 0x0036ec0001057983 */ /* 0x001ee20000300800 */
[----:B-1----:R-:W4:Y:S03]  /*2bde0*/  LDL.LU R6, [R1+0x36e8] ;  /* 0x0036e80001067983 */ /* 0x002f260000300800 */
[----:B--2---:R-:W2:Y:S04]  /*2bdf0*/  LDL.LU R7, [R1+0x36e4] ;  /* 0x0036e40001077983 */ /* 0x004ea80000300800 */
[----:B------:R0:W-:Y:S04]  /*2be00*/  STS.U16 [R60+0x7780], R17 ;  /* 0x007780113c007388 */ /* 0x0001e80000000400 */
[----:B------:R1:W-:Y:S04]  /*2be10*/  STS.U16 [R60+0x77c0], R18 ;  /* 0x0077c0123c007388 */ /* 0x0003e80000000400 */
[----:B0-----:R-:W2:Y:S04]  /*2be20*/  LDL.LU R17, [R1+0x36e0] ;  /* 0x0036e00001117983 */ /* 0x001ea80000300800 */
[----:B------:R0:W-:Y:S01]  /*2be30*/  STS.U16 [R60+0x7e40], R19 ;  /* 0x007e40133c007388 */ /* 0x0001e20000000400 */
[----:B------:R0:W-:Y:S02]  /*2be40*/  STS.U16 [R60+0x7e00], R20 ;  /* 0x007e00143c007388 */ /* 0x0001e40000000400 */
[----:B------:R0:W-:Y:S01]  /*2be50*/  STS.U16 [R60+0x7ec0], R21 ;  /* 0x007ec0153c007388 */ /* 0x0001e20000000400 */
[----:B-1----:R-:W3:Y:S04]  /*2be60*/  LDL.LU R18, [R1+0x36dc] ;  /* 0x0036dc0001127983 */ /* 0x002ee80000300800 */
[----:B------:R1:W-:Y:S04]  /*2be70*/  STS.U16 [R60+0x7e80], R22 ;  /* 0x007e80163c007388 */ /* 0x0003e80000000400 */
[----:B------:R1:W-:Y:S01]  /*2be80*/  STS.U16 [R60+0x7f40], R23 ;  /* 0x007f40173c007388 */ /* 0x0003e20000000400 */
[----:B------:R1:W-:Y:S03]  /*2be90*/  STS.U16 [R60+0x7f00], R24 ;  /* 0x007f00183c007388 */ /* 0x0003e60000000400 */
[----:B0-----:R-:W4:Y:S01]  /*2bea0*/  LDL.LU R19, [R1+0x36d8] ;  /* 0x0036d80001137983 */ /* 0x001f220000300800 */
[----:B------:R-:W4:Y:S02]  /*2beb0*/  LDL.LU R20, [R1+0x36d4] ;  /* 0x0036d40001147983 */ /* 0x000f240000300800 */
[----:B------:R-:W4:Y:S01]  /*2bec0*/  LDL.LU R21, [R1+0x36d0] ;  /* 0x0036d00001157983 */ /* 0x000f220000300800 */
[----:B-1----:R-:W4:Y:S04]  /*2bed0*/  LDL.LU R22, [R1+0x36cc] ;  /* 0x0036cc0001167983 */ /* 0x002f280000300800 */
[----:B------:R0:W-:Y:S04]  /*2bee0*/  STS.U16 [R60+0x7fc0], R25 ;  /* 0x007fc0193c007388 */ /* 0x0001e80000000400 */
[----:B------:R-:W4:Y:S01]  /*2bef0*/  LDL.LU R23, [R1+0x36c8] ;  /* 0x0036c80001177983 */ /* 0x000f220000300800 */
[----:B------:R-:W4:Y:S03]  /*2bf00*/  LDL.LU R24, [R1+0x36c4] ;  /* 0x0036c40001187983 */ /* 0x000f260000300800 */
[----:B0-----:R-:W4:Y:S04]  /*2bf10*/  LDL.LU R25, [R1+0x36c0] ;  /* 0x0036c00001197983 */ /* 0x001f280000300800 */
[----:B------:R0:W-:Y:S04]  /*2bf20*/  STS.U16 [R60+0x7f80], R3 ;  /* 0x007f80033c007388 */ /* 0x0001e80000000400 */
[----:B0-----:R-:W0:Y:S02]  /*2bf30*/  S2R R3, SR_TID.X ;  /* 0x0000000000037919 */ /* 0x001e240000002100 */
[----:B0-----:R-:W-:-:S05]  /*2bf40*/  LOP3.LUT R3, R3, 0x1f, RZ, 0xc0, !PT ;  /* 0x0000001f03037812 */ /* 0x001fca00078ec0ff */
[----:B------:R-:W-:-:S05]  /*2bf50*/  IMAD.SHL.U32 R3, R3, 0x2, RZ ;  /* 0x0000000203037824 */ /* 0x000fca00078e00ff */
[----:B------:R0:W-:Y:S04]  /*2bf60*/  STS.U16 [R3+0x8000], R26 ;  /* 0x0080001a03007388 */ /* 0x0001e80000000400 */
[----:B------:R1:W-:Y:S04]  /*2bf70*/  STS.U16 [R3+0x8040], R27 ;  /* 0x0080401b03007388 */ /* 0x0003e80000000400 */
[----:B------:R1:W-:Y:S04]  /*2bf80*/  STS.U16 [R3+0x8240], R28 ;  /* 0x0082401c03007388 */ /* 0x0003e80000000400 */
[----:B------:R1:W-:Y:S04]  /*2bf90*/  STS.U16 [R3+0x8200], R57 ;  /* 0x0082003903007388 */ /* 0x0003e80000000400 */
[----:B------:R1:W-:Y:S04]  /*2bfa0*/  STS.U16 [R3+0x8400], R58 ;  /* 0x0084003a03007388 */ /* 0x0003e80000000400 */
[----:B0-----:R-:W4:Y:S01]  /*2bfb0*/  LDL.LU R26, [R1+0x36bc] ;  /* 0x0036bc00011a7983 */ /* 0x001f220000300800 */
[----:B-1----:R-:W4:Y:S02]  /*2bfc0*/  LDL.LU R27, [R1+0x36b8] ;  /* 0x0036b800011b7983 */ /* 0x002f240000300800 */
[----:B------:R-:W4:Y:S02]  /*2bfd0*/  LDL.LU R28, [R1+0x36b4] ;  /* 0x0036b400011c7983 */ /* 0x000f240000300800 */
[----:B------:R-:W4:Y:S01]  /*2bfe0*/  LDL.LU R57, [R1+0x36b0] ;  /* 0x0036b00001397983 */ /* 0x000f220000300800 */
[----:B------:R-:W4:Y:S04]  /*2bff0*/  LDL.LU R58, [R1+0x36ac] ;  /* 0x0036ac00013a7983 */ /* 0x000f280000300800 */
[----:B------:R0:W-:Y:S04]  /*2c000*/  STS.U16 [R3+0x8640], R8 ;  /* 0x0086400803007388 */ /* 0x0001e80000000400 */
        /* <DEDUP_REMOVED lines=23> */
[----:B------:R0:W-:Y:S02]  /*2c180*/  STS.U16 [R3+0x8440], R2 ;  /* 0x0084400203007388 */ /* 0x0001e40000000400 */
[----:B0-----:R-:W-:-:S02]  /*2c190*/  LOP3.LUT R2, R3, 0x10, RZ, 0x3c, !PT ;  /* 0x0000001003027812 */ /* 0x001fc400078e3cff */
[----:B--2---:R-:W-:Y:S04]  /*2c1a0*/  STS.U16 [R3+0x9e00], R17 ;  /* 0x009e001103007388 */ /* 0x004fe80000000400 */
[----:B---3--:R-:W-:Y:S04]  /*2c1b0*/  STS.U16 [R3+0x9e40], R18 ;  /* 0x009e401203007388 */ /* 0x008fe80000000400 */
[----:B----4-:R-:W-:Y:S04]  /*2c1c0*/  STS.U16 [R3+0x9c40], R19 ;  /* 0x009c401303007388 */ /* 0x010fe80000000400 */
        /* <DEDUP_REMOVED lines=8> */
[----:B------:R0:W-:Y:S04]  /*2c250*/  STS.U16 [R3+0x9240], R58 ;  /* 0x0092403a03007388 */ /* 0x0001e80000000400 */
[----:B------:R1:W-:Y:S04]  /*2c260*/  STS.U16 [R3+0x9400], R28 ;  /* 0x0094001c03007388 */ /* 0x0003e80000000400 */
[----:B------:R2:W-:Y:S04]  /*2c270*/  STS.U16 [R3+0x9440], R27 ;  /* 0x0094401b03007388 */ /* 0x0005e80000000400 */
[----:B0-----:R-:W3:Y:S01]  /*2c280*/  LDL.LU R58, [R1+0xc] ;  /* 0x00000c00013a7983 */ /* 0x001ee20000300800 */
[----:B------:R-:W4:Y:S02]  /*2c290*/  LDL.LU R57, [R1+0x10] ;  /* 0x0000100001397983 */ /* 0x000f240000300800 */
[----:B-1----:R-:W3:Y:S02]  /*2c2a0*/  LDL.LU R28, [R1+0x1c] ;  /* 0x00001c00011c7983 */ /* 0x002ee40000300800 */
[----:B--2---:R-:W2:Y:S01]  /*2c2b0*/  LDL.LU R3, [R1+0x20] ;  /* 0x0000200001037983 */ /* 0x004ea20000300800 */
[----:B------:R0:W-:Y:S01]  /*2c2c0*/  STS.U16 [R2+0x8080], R8 ;  /* 0x0080800802007388 */ /* 0x0001e20000000400 */
[----:B------:R1:W-:Y:S02]  /*2c2d0*/  STS.U16 [R2+0x80c0], R9 ;  /* 0x0080c00902007388 */ /* 0x0003e40000000400 */
[----:B------:R1:W-:Y:S02]  /*2c2e0*/  STS.U16 [R2+0x82c0], R10 ;  /* 0x0082c00a02007388 */ /* 0x0003e40000000400 */
[----:B------:R1:W-:Y:S01]  /*2c2f0*/  STS.U16 [R2+0x8280], R11 ;  /* 0x0082800b02007388 */ /* 0x0003e20000000400 */
[----:B------:R1:W-:Y:S01]  /*2c300*/  STS.U16 [R2+0x8480], R12 ;  /* 0x0084800c02007388 */ /* 0x0003e20000000400 */
[----:B------:R1:W-:Y:S03]  /*2c310*/  STS.U16 [R2+0x84c0], R13 ;  /* 0x0084c00d02007388 */ /* 0x0003e60000000400 */
[----:B0-----:R-:W4:Y:S01]  /*2c320*/  LDL.LU R8, [R1+0x36a8] ;  /* 0x0036a80001087983 */ /* 0x001f220000300800 */
[----:B-1----:R-:W4:Y:S03]  /*2c330*/  LDL.LU R9, [R1+0x36a4] ;  /* 0x0036a40001097983 */ /* 0x002f260000300800 */
[----:B------:R-:W4:Y:S01]  /*2c340*/  LDL.LU R10, [R1+0x36a0] ;  /* 0x0036a000010a7983 */ /* 0x000f220000300800 */
[----:B------:R-:W4:Y:S03]  /*2c350*/  LDL.LU R11, [R1+0x369c] ;  /* 0x00369c00010b7983 */ /* 0x000f260000300800 */
[----:B------:R-:W4:Y:S01]  /*2c360*/  LDL.LU R12, [R1+0x3698] ;  /* 0x00369800010c7983 */ /* 0x000f220000300800 */
[----:B------:R-:W4:Y:S03]  /*2c370*/  LDL.LU R13, [R1+0x3694] ;  /* 0x00369400010d7983 */ /* 0x000f260000300800 */
        /* <DEDUP_REMOVED lines=12> */
[----:B--2---:R-:W-:Y:S01]  /*2c440*/  STS.U16 [R2+0x8c80], R3 ;  /* 0x008c800302007388 */ /* 0x004fe20000000400 */
[----:B---3--:R-:W-:Y:S02]  /*2c450*/  STS.U16 [R2+0x8cc0], R28 ;  /* 0x008cc01c02007388 */ /* 0x008fe40000000400 */
[----:B----4-:R-:W-:Y:S01]  /*2c460*/  STS.U16 [R2+0x8ec0], R57 ;  /* 0x008ec03902007388 */ /* 0x010fe20000000400 */
[----:B------:R-:W-:Y:S04]  /*2c470*/  STS.U16 [R2+0x8e80], R58 ;  /* 0x008e803a02007388 */ /* 0x000fe80000000400 */
[----:B------:R0:W-:Y:S04]  /*2c480*/  STS.U16 [R2+0x9080], R0 ;  /* 0x0090800002007388 */ /* 0x0001e80000000400 */
[----:B0-----:R-:W2:Y:S01]  /*2c490*/  LDL.LU R0, [R1+0x3678] ;  /* 0x0036780001007983 */ /* 0x001ea20000300800 */
        /* <DEDUP_REMOVED lines=9> */
[----:B------:R0:W-:Y:S02]  /*2c530*/  STS.U16 [R2+0x9ac0], R9 ;  /* 0x009ac00902007388 */ /* 0x0001e40000000400 */
[----:B------:R-:W-:Y:S01]  /*2c540*/  STS.U16 [R2+0x9a80], R8 ;  /* 0x009a800802007388 */ /* 0x000fe20000000400 */
[----:B------:R1:W-:Y:S01]  /*2c550*/  STS.U16 [R2+0x9c80], R7 ;  /* 0x009c800702007388 */ /* 0x0003e20000000400 */
[----:B------:R3:W-:Y:S02]  /*2c560*/  STS.U16 [R2+0x9cc0], R6 ;  /* 0x009cc00602007388 */ /* 0x0007e40000000400 */
[----:B------:R-:W-:Y:S02]  /*2c570*/  STS.U16 [R2+0x9ec0], R5 ;  /* 0x009ec00502007388 */ /* 0x000fe40000000400 */
[----:B------:R4:W-:Y:S01]  /*2c580*/  STS.U16 [R2+0x9e80], R4 ;  /* 0x009e800402007388 */ /* 0x0009e20000000400 */
[----:B------:R-:W2:Y:S04]  /*2c590*/  LDL R58, [R1+0x2134] ;  /* 0x00213400013a7983 */ /* 0x000ea80000100800 */
[----:B------:R-:W2:Y:S04]  /*2c5a0*/  LDL R57, [R1+0x20fc] ;  /* 0x0020fc0001397983 */ /* 0x000ea80000100800 */
[----:B0-----:R-:W2:Y:S04]  /*2c5b0*/  LDL R9, [R1+0x2138] ;  /* 0x0021380001097983 */ /* 0x001ea80000100800 */
[----:B------:R-:W2:Y:S04]  /*2c5c0*/  LDL R28, [R1+0x2100] ;  /* 0x00210000011c7983 */ /* 0x000ea80000100800 */
[----:B-1----:R-:W2:Y:S04]  /*2c5d0*/  LDL R7, [R1+0x213c] ;  /* 0x00213c0001077983 */ /* 0x002ea80000100800 */
[----:B---3--:R-:W3:Y:S04]  /*2c5e0*/  LDL R6, [R1+0x2140] ;  /* 0x0021400001067983 */ /* 0x008ee80000100800 */
[----:B------:R-:W3:Y:S04]  /*2c5f0*/  LDL R56, [R1+0x20f4] ;  /* 0x0020f40001387983 */ /* 0x000ee80000100800 */
[----:B----4-:R-:W2:Y:S01]  /*2c600*/  LDL R2, [R1+0x20f8] ;  /* 0x0020f80001027983 */ /* 0x010ea20000100800 */
[----:B------:R-:W2:Y:S01]  /*2c610*/  LDL.LU R3, [R1+0x2358] ;  /* 0x0023580001037983 */ /* 0x000ea20000300800 */
[----:B------:R-:W-:Y:S01]  /*2c620*/  PRMT R4, RZ, 0x7610, R4 ;  /* 0x00007610ff047816 */ /* 0x000fe20000000004 */
[----:B------:R-:W2:Y:S02]  /*2c630*/  LDL R8, [R1+0x20c0] ;  /* 0x0020c00001087983 */ /* 0x000ea40000100800 */
[----:B--2---:R-:W-:Y:S01]  /*2c640*/  STS.U16 [R0+0x8100], R55 ;  /* 0x0081003700007388 */ /* 0x004fe20000000400 */
[----:B------:R-:W-:Y:S02]  /*2c650*/  STS.U16 [R0+0x8140], R51 ;  /* 0x0081403300007388 */ /* 0x000fe40000000400 */
[----:B------:R-:W-:Y:S02]  /*2c660*/  STS.U16 [R0+0x8340], R49 ;  /* 0x0083403100007388 */ /* 0x000fe40000000400 */
[----:B------:R-:W-:Y:S01]  /*2c670*/  STS.U16 [R0+0x8300], R47 ;  /* 0x0083002f00007388 */ /* 0x000fe20000000400 */
[----:B------:R0:W-:Y:S01]  /*2c680*/  STS.U16 [R0+0x8500], R45 ;  /* 0x0085002d00007388 */ /* 0x0001e20000000400 */
[----:B------:R-:W-:Y:S02]  /*2c690*/  STS.U16 [R0+0x8540], R43 ;  /* 0x0085402b00007388 */ /* 0x000fe40000000400 */
[----:B------:R-:W-:Y:S02]  /*2c6a0*/  STS.U16 [R0+0x8740], R41 ;  /* 0x0087402900007388 */ /* 0x000fe40000000400 */
[----:B------:R-:W-:Y:S01]  /*2c6b0*/  STS.U16 [R0+0x8700], R39 ;  /* 0x0087002700007388 */ /* 0x000fe20000000400 */
[----:B------:R-:W-:Y:S01]  /*2c6c0*/  STS.U16 [R0+0x8900], R37 ;  /* 0x0089002500007388 */ /* 0x000fe20000000400 */
[----:B------:R-:W-:Y:S02]  /*2c6d0*/  STS.U16 [R0+0x8940], R35 ;  /* 0x0089402300007388 */ /* 0x000fe40000000400 */
        /* <DEDUP_REMOVED lines=8> */
[----:B------:R2:W-:Y:S01]  /*2c760*/  STS.U16 [R0+0x9340], R44 ;  /* 0x0093402c00007388 */ /* 0x0005e20000000400 */
[----:B------:R-:W-:Y:S01]  /*2c770*/  PRMT R10, RZ, 0x7610, R10 ;  /* 0x00007610ff0a7816 */ /* 0x000fe2000000000a */
[----:B0-----:R-:W4:Y:S04]  /*2c780*/  LDL R45, [R1+0x20b4] ;  /* 0x0020b400012d7983 */ /* 0x001f280000100800 */
[----:B---3--:R0:W3:Y:S01]  /*2c790*/  @!P0 LDG.E.U16 R4, [R6.64] ;  /* 0x0000000406048981 */ /* 0x0080e2000c1e1500 */
[----:B------:R-:W-:-:S02]  /*2c7a0*/  PRMT R61, RZ, 0x7610, R61 ;  /* 0x00007610ff3d7816 */ /* 0x000fc4000000003d */
[----:B------:R-:W-:Y:S01]  /*2c7b0*/  PRMT R11, RZ, 0x7610, R11 ;  /* 0x00007610ff0b7816 */ /* 0x000fe2000000000b */
[----:B-1----:R-:W3:Y:S01]  /*2c7c0*/  LDL R29, [R1+0x207c] ;  /* 0x00207c00011d7983 */ /* 0x002ee20000100800 */
[----:B------:R-:W-:Y:S02]  /*2c7d0*/  PRMT R27, RZ, 0x7610, R27 ;  /* 0x00007610ff1b7816 */ /* 0x000fe4000000001b */
[----:B------:R-:W-:Y:S02]  /*2c7e0*/  PRMT R26, RZ, 0x7610, R26 ;  /* 0x00007610ff1a7816 */ /* 0x000fe4000000001a */
[----:B------:R-:W-:Y:S01]  /*2c7f0*/  PRMT R25, RZ, 0x7610, R25 ;  /* 0x00007610ff197816 */ /* 0x000fe20000000019 */
[----:B--2---:R-:W2:Y:S04]  /*2c800*/  LDL R44, [R1+0x20bc] ;  /* 0x0020bc00012c7983 */ /* 0x004ea80000100800 */
[----:B------:R1:W3:Y:S01]  /*2c810*/  @!P0 LDG.E.U16 R61, [R30.64] ;  /* 0x000000041e3d8981 */ /* 0x0002e2000c1e1500 */
[----:B------:R-:W-:Y:S01]  /*2c820*/  PRMT R24, RZ, 0x7610, R24 ;  /* 0x00007610ff187816 */ /* 0x000fe20000000018 */
[----:B0-----:R-:W-:-:S02]  /*2c830*/  @!P1 IMAD.MOV.U32 R6, RZ, RZ, R9 ;  /* 0x000000ffff069224 */ /* 0x001fc400078e0009 */
[----:B------:R-:W-:Y:S01]  /*2c840*/  @!P1 IMAD.MOV.U32 R7, RZ, RZ, R58 ;  /* 0x000000ffff079224 */ /* 0x000fe200078e003a */
[----:B------:R-:W3:Y:S01]  /*2c850*/  LDL R9, [R1+0x20b8] ;  /* 0x0020b80001097983 */ /* 0x000ee20000100800 */
[----:B------:R-:W-:Y:S02]  /*2c860*/  PRMT R23, RZ, 0x7610, R23 ;  /* 0x00007610ff177816 */ /* 0x000fe40000000017 */
[----:B------:R-:W-:Y:S02]  /*2c870*/  PRMT R22, RZ, 0x7610, R22 ;  /* 0x00007610ff167816 */ /* 0x000fe40000000016 */
[----:B------:R-:W-:Y:S01]  /*2c880*/  PRMT R21, RZ, 0x7610, R21 ;  /* 0x00007610ff157816 */ /* 0x000fe20000000015 */
[----:B------:R0:W3:Y:S04]  /*2c890*/  @!P1 LDG.E.U16 R10, [R6.64] ;  /* 0x00000004060a9981 */ /* 0x0000e8000c1e1500 */
[----:B------:R0:W-:Y:S01]  /*2c8a0*/  STS.U16 [R0+0x9300], R46 ;  /* 0x0093002e00007388 */ /* 0x0001e20000000400 */
[----:B-1----:R-:W-:-:S02]  /*2c8b0*/  PRMT R30, RZ, 0x7610, R30 ;  /* 0x00007610ff1e7816 */ /* 0x002fc4000000001e */
[----:B------:R-:W-:Y:S02]  /*2c8c0*/  PRMT R20, RZ, 0x7610, R20 ;  /* 0x00007610ff147816 */ /* 0x000fe40000000014 */
[----:B------:R-:W-:Y:S02]  /*2c8d0*/  PRMT R19, RZ, 0x7610, R19 ;  /* 0x00007610ff137816 */ /* 0x000fe40000000013 */
[----:B------:R-:W-:Y:S02]  /*2c8e0*/  PRMT R18, RZ, 0x7610, R18 ;  /* 0x00007610ff127816 */ /* 0x000fe40000000012 */
[----:B------:R-:W-:Y:S02]  /*2c8f0*/  PRMT R17, RZ, 0x7610, R17 ;  /* 0x00007610ff117816 */ /* 0x000fe40000000011 */
[----:B------:R-:W-:Y:S02]  /*2c900*/  PRMT R16, RZ, 0x7610, R16 ;  /* 0x00007610ff107816 */ /* 0x000fe40000000010 */
[----:B------:R-:W-:-:S02]  /*2c910*/  PRMT R15, RZ, 0x7610, R15 ;  /* 0x00007610ff0f7816 */ /* 0x000fc4000000000f */
[----:B------:R-:W-:Y:S01]  /*2c920*/  PRMT R14, RZ, 0x7610, R14 ;  /* 0x00007610ff0e7816 */ /* 0x000fe2000000000e */
[----:B0-----:R-:W-:Y:S02]  /*2c930*/  @!P0 IMAD.MOV.U32 R6, RZ, RZ, R28 ;  /* 0x000000ffff068224 */ /* 0x001fe400078e001c */
[----:B------:R-:W-:Y:S01]  /*2c940*/  @!P0 IMAD.MOV.U32 R7, RZ, RZ, R57 ;  /* 0x000000ffff078224 */ /* 0x000fe200078e0039 */
[----:B------:R-:W4:Y:S04]  /*2c950*/  LDL R28, [R1+0x2080] ;  /* 0x00208000011c7983 */ /* 0x000f280000100800 */
[----:B------:R-:W4:Y:S04]  /*2c960*/  LDL R46, [R1+0x2074] ;  /* 0x00207400012e7983 */ /* 0x000f280000100800 */
[----:B------:R0:W4:Y:S01]  /*2c970*/  @!P0 LDG.E.U16 R11, [R6.64] ;  /* 0x00000004060b8981 */ /* 0x000122000c1e1500 */
[----:B------:R-:W-:-:S03]  /*2c980*/  PRMT R13, RZ, 0x7610, R13 ;  /* 0x00007610ff0d7816 */ /* 0x000fc6000000000d */
[----:B------:R-:W4:Y:S01]  /*2c990*/  LDL R47, [R1+0x231c] ;  /* 0x00231c00012f7983 */ /* 0x000f220000100800 */
[----:B------:R-:W-:Y:S02]  /*2c9a0*/  PRMT R5, RZ, 0x7610, R5 ;  /* 0x00007610ff057816 */ /* 0x000fe40000000005 */
[----:B------:R-:W-:Y:S01]  /*2c9b0*/  PRMT R12, RZ, 0x7610, R12 ;  /* 0x00007610ff0c7816 */ /* 0x000fe2000000000c */
[----:B------:R-:W4:Y:S04]  /*2c9c0*/  LDL R51, [R1+0x2364] ;  /* 0x0023640001337983 */ /* 0x000f280000100800 */
[----:B------:R-:W4:Y:S01]  /*2c9d0*/  LDL R49, [R1+0x222c] ;  /* 0x00222c0001317983 */ /* 0x000f220000100800 */
[----:B0-----:R-:W-:Y:S02]  /*2c9e0*/  @!P1 IMAD.MOV.U32 R6, RZ, RZ, R2 ;  /* 0x000000ffff069224 */ /* 0x001fe400078e0002 */
[----:B------:R-:W-:Y:S01]  /*2c9f0*/  @!P1 IMAD.MOV.U32 R7, RZ, RZ, R56 ;  /* 0x000000ffff079224 */ /* 0x000fe200078e0038 */
[----:B------:R-:W4:Y:S04]  /*2ca00*/  LDL R2, [R1+0x2078] ;  /* 0x0020780001027983 */ /* 0x000f280000100800 */
[----:B------:R2:W4:Y:S02]  /*2ca10*/  @!P1 LDG.E.U16 R30, [R6.64] ;  /* 0x00000004061e9981 */ /* 0x000524000c1e1500 */
[----:B--2---:R-:W-:-:S02]  /*2ca20*/  @!P0 IMAD.MOV.U32 R7, RZ, RZ, R44 ;  /* 0x000000ffff078224 */ /* 0x004fc400078e002c */
[----:B------:R-:W2:Y:S01]  /*2ca30*/  LDL R44, [R1+0x203c] ;  /* 0x00203c00012c7983 */ /* 0x000ea20000100800 */
[----:B------:R-:W-:Y:S02]  /*2ca40*/  @!P0 IMAD.MOV.U32 R6, RZ, RZ, R8 ;  /* 0x000000ffff068224 */ /* 0x000fe400078e0008 */
[----:B------:R-:W2:Y:S03]  /*2ca50*/  LDL R8, [R1+0x2040] ;  /* 0x0020400001087983 */ /* 0x000ea60000100800 */
[----:B------:R3:W2:Y:S02]  /*2ca60*/  @!P0 LDG.E.U16 R27, [R6.64] ;  /* 0x00000004061b8981 */ /* 0x0006a4000c1e1500 */
[----:B---3--:R-:W-:Y:S02]  /*2ca70*/  @!P1 IMAD.MOV.U32 R6, RZ, RZ, R9 ;  /* 0x000000ffff069224 */ /* 0x008fe400078e0009 */
[----:B----4-:R-:W-:Y:S01]  /*2ca80*/  @!P1 IMAD.MOV.U32 R7, RZ, RZ, R45 ;  /* 0x000000ffff079224 */ /* 0x010fe200078e002d */
[----:B------:R-:W3:Y:S04]  /*2ca90*/  LDL R9, [R1+0x2038] ;  /* 0x0020380001097983 */ /* 0x000ee80000100800 */
[----:B------:R-:W4:Y:S04]  /*2caa0*/  LDL R45, [R1+0x2034] ;  /* 0x00203400012d7983 */ /* 0x000f280000100800 */
[----:B------:R0:W4:Y:S02]  /*2cab0*/  @!P1 LDG.E.U16 R26, [R6.64] ;  /* 0x00000004061a9981 */ /* 0x000124000c1e1500 */
[----:B0-----:R-:W-:-:S02]  /*2cac0*/  @!P0 IMAD.MOV.U32 R6, RZ, RZ, R28 ;  /* 0x000000ffff068224 */ /* 0x001fc400078e001c */
[----:B------:R-:W-:Y:S01]  /*2cad0*/  @!P0 IMAD.MOV.U32 R7, RZ, RZ, R29 ;  /* 0x000000ffff078224 */ /* 0x000fe200078e001d */
[----:B------:R-:W4:Y:S04]  /*2cae0*/  LDL R28, [R1+0x2000] ;  /* 0x00200000011c7983 */ /* 0x000f280000100800 */
[----:B------:R-:W4:Y:S04]  /*2caf0*/  LDL R29, [R1+0x1ffc] ;  /* 0x001ffc00011d7983 */ /* 0x000f280000100800 */
[----:B------:R0:W4:Y:S02]  /*2cb00*/  @!P0 LDG.E.U16 R25, [R6.64] ;  /* 0x0000000406198981 */ /* 0x000124000c1e1500 */
[----:B0-----:R-:W-:-:S02]  /*2cb10*/  @!P1 IMAD.MOV.U32 R6, RZ, RZ, R2 ;  /* 0x000000ffff069224 */ /* 0x001fc400078e0002 */
[----:B------:R-:W-:Y:S01]  /*2cb20*/  @!P1 IMAD.MOV.U32 R7, RZ, RZ, R46 ;  /* 0x000000ffff079224 */ /* 0x000fe200078e002e */
[----:B------:R-:W4:Y:S04]  /*2cb30*/  LDL R2, [R1+0x1ff8] ;  /* 0x001ff80001027983 */ /* 0x000f280000100800 */
        /* <DEDUP_REMOVED lines=51> */
[----:B------:R0:W4:Y:S04]  /*2ce70*/  @!P1 LDG.E.U16 R14, [R6.64] ;  /* 0x00000004060e9981 */ /* 0x000128000c1e1500 */
[----:B------:R1:W-:Y:S01]  /*2ce80*/  STS.U16 [R0+0x9500], R48 ;  /* 0x0095003000007388 */ /* 0x0003e20000000400 */
[----:B0-----:R-:W-:-:S02]  /*2ce90*/  @!P0 IMAD.MOV.U32 R6, RZ, RZ, R28 ;  /* 0x000000ffff068224 */ /* 0x001fc400078e001c */
[----:B------:R-:W-:Y:S01]  /*2cea0*/  @!P0 IMAD.MOV.U32 R7, RZ, RZ, R29 ;  /* 0x000000ffff078224 */ /* 0x000fe200078e001d */
[----:B------:R-:W4:Y:S04]  /*2ceb0*/  LDL R28, [R1+0x22e4] ;  /* 0x0022e400011c7983 */ /* 0x000f280000100800 */
[----:B------:R-:W4:Y:S04]  /*2cec0*/  LDL R29, [R1+0x22d8] ;  /* 0x0022d800011d7983 */ /* 0x000f280000100800 */
[----:B-1----:R-:W4:Y:S04]  /*2ced0*/  LDL R48, [R1+0x2310] ;  /* 0x0023100001307983 */ /* 0x002f280000100800 */
[----:B------:R0:W4:Y:S02]  /*2cee0*/  @!P0 LDG.E.U16 R13, [R6.64] ;  /* 0x00000004060d8981 */ /* 0x000124000c1e1500 */
[----:B0-----:R-:W-:-:S02]  /*2cef0*/  @!P1 IMAD.MOV.U32 R6, RZ, RZ, R2 ;  /* 0x000000ffff069224 */ /* 0x001fc400078e0002 */
[----:B------:R-:W4:Y:S01]  /*2cf00*/  LDL R2, [R1+0x2324] ;  /* 0x0023240001027983 */ /* 0x000f220000100800 */
[----:B--2---:R-:W-:-:S03]  /*2cf10*/  @!P1 IMAD.MOV.U32 R7, RZ, RZ, R44 ;  /* 0x000000ffff079224 */ /* 0x004fc600078e002c */
[----:B------:R-:W2:Y:S04]  /*2cf20*/  LDL R44, [R1+0x2318] ;  /* 0x00231800012c7983 */ /* 0x000ea80000100800 */
[----:B------:R0:W2:Y:S04]  /*2cf30*/  @!P1 LDG.E.U16 R12, [R6.64] ;  /* 0x00000004060c9981 */ /* 0x0000a8000c1e1500 */
[----:B------:R1:W-:Y:S01]  /*2cf40*/  STS.U16 [R0+0x9540], R50 ;  /* 0x0095403200007388 */ /* 0x0003e20000000400 */
[----:B0-----:R-:W-:-:S03]  /*2cf50*/  PRMT R6, RZ, 0x7610, R6 ;  /* 0x00007610ff067816 */ /* 0x001fc60000000006 */
[----:B---3--:R4:W3:Y:S01]  /*2cf60*/  @!P1 LDG.E.U16 R5, [R8.64] ;  /* 0x0000000408059981 */ /* 0x0088e2000c1e1500 */
[----:B------:R-:W-:-:S03]  /*2cf70*/  PRMT R7, RZ, 0x7610, R7 ;  /* 0x00007610ff077816 */ /* 0x000fc60000000007 */
[----:B-1----:R-:W3:Y:S01]  /*2cf80*/  LDL R50, [R1+0x2220] ;  /* 0x0022200001327983 */ /* 0x002ee20000100800 */
[----:B----4-:R-:W-:Y:S02]  /*2cf90*/  @!P0 IMAD.MOV.U32 R8, RZ, RZ, R45 ;  /* 0x000000ffff088224 */ /* 0x010fe400078e002d */
[----:B------:R-:W-:Y:S01]  /*2cfa0*/  @!P0 IMAD.MOV.U32 R9, RZ, RZ, R46 ;  /* 0x000000ffff098224 */ /* 0x000fe200078e002e */
[----:B------:R-:W4:Y:S04]  /*2cfb0*/  LDL R45, [R1+0x235c] ;  /* 0x00235c00012d7983 */ /* 0x000f280000100800 */
[----:B------:R-:W3:Y:S04]  /*2cfc0*/  LDL R46, [R1+0x2350] ;  /* 0x00235000012e7983 */ /* 0x000ee80000100800 */
[----:B------:R0:W3:Y:S04]  /*2cfd0*/  @!P0 LDG.E.U16 R6, [R8.64] ;  /* 0x0000000408068981 */ /* 0x0000e8000c1e1500 */
[----:B------:R1:W3:Y:S01]  /*2cfe0*/  @!P1 LDG.E.U16 R7, [R28.64] ;  /* 0x000000041c079981 */ /* 0x0002e2000c1e1500 */
[----:B0-----:R-:W-:Y:S01]  /*2cff0*/  PRMT R8, RZ, 0x7610, R8 ;  /* 0x00007610ff087816 */ /* 0x001fe20000000008 */
[----:B-1----:R-:W-:-:S02]  /*2d000*/  @!P0 IMAD.MOV.U32 R28, RZ, RZ, R47 ;  /* 0x000000ffff1c8224 */ /* 0x002fc400078e002f */
[----:B------:R-:W-:Y:S01]  /*2d010*/  @!P0 IMAD.MOV.U32 R29, RZ, RZ, R48 ;  /* 0x000000ffff1d8224 */ /* 0x000fe200078e0030 */
[----:B------:R-:W-:Y:S02]  /*2d020*/  PRMT R9, RZ, 0x7610, R9 ;  /* 0x00007610ff097816 */ /* 0x000fe40000000009 */
[----:B------:R-:W-:Y:S01]  /*2d030*/  PRMT R31, RZ, 0x7610, R31 ;  /* 0x00007610ff1f7816 */ /* 0x000fe2000000001f */
[----:B------:R-:W3:Y:S04]  /*2d040*/  LDL R48, [R1+0x2260] ;  /* 0x0022600001307983 */ /* 0x000ee80000100800 */
[----:B------:R0:W3:Y:S04]  /*2d050*/  @!P0 LDG.E.U16 R8, [R28.64] ;  /* 0x000000041c088981 */ /* 0x0000e8000c1e1500 */
[----:B------:R-:W3:Y:S01]  /*2d060*/  LDL R47, [R1+0x226c] ;  /* 0x00226c00012f7983 */ /* 0x000ee20000100800 */
[----:B0-----:R-:W-:-:S03]  /*2d070*/  @!P1 IMAD.MOV.U32 R28, RZ, RZ, R2 ;  /* 0x000000ffff1c9224 */ /* 0x001fc600078e0002 */
[----:B------:R-:W3:Y:S01]  /*2d080*/  LDL R2, [R1+0x2234] ;  /* 0x0022340001027983 */ /* 0x000ee20000100800 */
[----:B--2---:R-:W-:-:S03]  /*2d090*/  @!P1 IMAD.MOV.U32 R29, RZ, RZ, R44 ;  /* 0x000000ffff1d9224 */ /* 0x004fc600078e002c */
[----:B------:R-:W2:Y:S04]  /*2d0a0*/  LDL R44, [R1+0x2228] ;  /* 0x00222800012c7983 */ /* 0x000ea80000100800 */
[----:B------:R4:W2:Y:S01]  /*2d0b0*/  @!P1 LDG.E.U16 R9, [R28.64] ;  /* 0x000000041c099981 */ /* 0x0008a2000c1e1500 */
[----:B------:R-:W-:Y:S02]  /*2d0c0*/  PRMT R32, RZ, 0x7610, R32 ;  /* 0x00007610ff207816 */ /* 0x000fe40000000020 */
[----:B------:R-:W-:Y:S01]  /*2d0d0*/  PRMT R33, RZ, 0x7610, R33 ;  /* 0x00007610ff217816 */ /* 0x000fe20000000021 */
[----:B----4-:R-:W-:Y:S02]  /*2d0e0*/  @!P0 IMAD.MOV.U32 R28, RZ, RZ, R45 ;  /* 0x000000ffff1c8224 */ /* 0x010fe400078e002d */
[----:B---3--:R-:W-:Y:S01]  /*2d0f0*/  @!P0 IMAD.MOV.U32 R29, RZ, RZ, R46 ;  /* 0x000000ffff1d8224 */ /* 0x008fe200078e002e */
[----:B------:R-:W3:Y:S04]  /*2d100*/  LDL R45, [R1+0x2274] ;  /* 0x00227400012d7983 */ /* 0x000ee80000100800 */
[----:B------:R-:W4:Y:S04]  /*2d110*/  LDL R46, [R1+0x2268] ;  /* 0x00226800012e7983 */ /* 0x000f280000100800 */
[----:B------:R0:W3:Y:S02]  /*2d120*/  @!P0 LDG.E.U16 R31, [R28.64] ;  /* 0x000000041c1f8981 */ /* 0x0000e4000c1e1500 */
[----:B0-----:R-:W-:-:S02]  /*2d130*/  @!P1 IMAD.MOV.U32 R28, RZ, RZ, R51 ;  /* 0x000000ffff1c9224 */ /* 0x001fc400078e0033 */
[----:B------:R-:W-:-:S05]  /*2d140*/  @!P1 IMAD.MOV.U32 R29, RZ, RZ, R3 ;  /* 0x000000ffff1d9224 */ /* 0x000fca00078e0003 */
[----:B------:R0:W3:Y:S04]  /*2d150*/  @!P1 LDG.E.U16 R32, [R28.64] ;  /* 0x000000041c209981 */ /* 0x0000e8000c1e1500 */
[----:B------:R1:W-:Y:S01]  /*2d160*/  STL [R1+0x247c], R3 ;  /* 0x00247c0301007387 */ /* 0x0003e20000100800 */
[----:B0-----:R-:W-:Y:S02]  /*2d170*/  @!P0 IMAD.MOV.U32 R28, RZ, RZ, R49 ;  /* 0x000000ffff1c8224 */ /* 0x001fe400078e0031 */
[----:B------:R-:W-:Y:S01]  /*2d180*/  @!P0 IMAD.MOV.U32 R29, RZ, RZ, R50 ;  /* 0x000000ffff1d8224 */ /* 0x000fe200078e0032 */
[----:B-1----:R-:W3:Y:S04]  /*2d190*/  LDL.LU R3, [R1+0x2328] ;  /* 0x0023280001037983 */ /* 0x002ee80000300800 */
[----:B------:R0:W-:Y:S04]  /*2d1a0*/  STS.U16 [R0+0x9740], R52 ;  /* 0x0097403400007388 */ /* 0x0001e80000000400 */
[----:B------:R1:W3:Y:S01]  /*2d1b0*/  @!P0 LDG.E.U16 R33, [R28.64] ;  /* 0x000000041c218981 */ /* 0x0002e2000c1e1500 */
[----:B------:R-:W-:Y:S01]  /*2d1c0*/  PRMT R34, RZ, 0x7610, R34 ;  /* 0x00007610ff227816 */ /* 0x000fe20000000022 */
[----:B------:R-:W3:Y:S02]  /*2d1d0*/  LDL R51, [R1+0x22e0] ;  /* 0x0022e00001337983 */ /* 0x000ee40000100800 */
[----:B------:R-:W3:Y:S01]  /*2d1e0*/  LDL R50, [R1+0x22ec] ;  /* 0x0022ec0001327983 */ /* 0x000ee20000100800 */
[----:B------:R-:W-:Y:S01]  /*2d1f0*/  PRMT R35, RZ, 0x7610, R35 ;  /* 0x00007610ff237816 */ /* 0x000fe20000000023 */
[----:B------:R-:W3:Y:S04]  /*2d200*/  LDL R49, [R1+0x22e8] ;  /* 0x0022e80001317983 */ /* 0x000ee80000100800 */
[----:B0-----:R-:W3:Y:S01]  /*2d210*/  LDL R52, [R1+0x22b4] ;  /* 0x0022b40001347983 */ /* 0x001ee20000100800 */
[----:B-1----:R-:W-:-:S02]  /*2d220*/  @!P1 IMAD.MOV.U32 R28, RZ, RZ, R2 ;  /* 0x000000ffff1c9224 */ /* 0x002fc400078e0002 */
[----:B------:R-:W3:Y:S02]  /*2d230*/  LDL R2, [R1+0x22ac] ;  /* 0x0022ac0001027983 */ /* 0x000ee40000100800 */
[----:B--2---:R-:W-:Y:S02]  /*2d240*/  @!P1 IMAD.MOV.U32 R29, RZ, RZ, R44 ;  /* 0x000000ffff1d9224 */ /* 0x004fe400078e002c */
[----:B------:R-:W2:Y:S04]  /*2d250*/  LDL R44, [R1+0x22a0] ;  /* 0x0022a000012c7983 */ /* 0x000ea80000100800 */
[----:B------:R0:W-:Y:S04]  /*2d260*/  STS.U16 [R0+0x9700], R53 ;  /* 0x0097003500007388 */ /* 0x0001e80000000400 */
[----:B------:R1:W2:Y:S04]  /*2d270*/  @!P1 LDG.E.U16 R34, [R28.64] ;  /* 0x000000041c229981 */ /* 0x0002a8000c1e1500 */
[----:B0-----:R-:W2:Y:S01]  /*2d280*/  LDL R53, [R1+0x22a8] ;  /* 0x0022a80001357983 */ /* 0x001ea20000100800 */
[----:B-1----:R-:W-:-:S02]  /*2d290*/  @!P0 IMAD.MOV.U32 R28, RZ, RZ, R47 ;  /* 0x000000ffff1c8224 */ /* 0x002fc400078e002f */
[----:B------:R-:W-:Y:S02]  /*2d2a0*/  @!P0 IMAD.MOV.U32 R29, RZ, RZ, R48 ;  /* 0x000000ffff1d8224 */ /* 0x000fe400078e0030 */
[----:B------:R-:W2:Y:S01]  /*2d2b0*/  LDL R47, [R1+0x2320] ;  /* 0x00232000012f7983 */ /* 0x000ea20000100800 */
[----:B------:R-:W2:Y:S04]  /*2d2c0*/  LDL R48, [R1+0x22f4] ;  /* 0x0022f40001307983 */ /* 0x000ea80000100800 */
[----:B------:R4:W2:Y:S01]  /*2d2d0*/  @!P0 LDG.E.U16 R35, [R28.64] ;  /* 0x000000041c238981 */ /* 0x0008a2000c1e1500 */
[----:B------:R-:W-:Y:S01]  /*2d2e0*/  PRMT R36, RZ, 0x7610, R36 ;  /* 0x00007610ff247816 */ /* 0x000fe20000000024 */
[----:B----4-:R-:W-:Y:S02]  /*2d2f0*/  @!P1 IMAD.MOV.U32 R29, RZ, RZ, R46 ;  /* 0x000000ffff1d9224 */ /* 0x010fe400078e002e */
[----:B------:R-:W4:Y:S01]  /*2d300*/  LDL R46, [R1+0x232c] ;  /* 0x00232c00012e7983 */ /* 0x000f220000100800 */
[----:B---3--:R-:W-:-:S03]  /*2d310*/  @!P1 IMAD.MOV.U32 R28, RZ, RZ, R45 ;  /* 0x000000ffff1c9224 */ /* 0x008fc600078e002d */
[----:B------:R-:W3:Y:S04]  /*2d320*/  LDL R45, [R1+0x2334] ;  /* 0x00233400012d7983 */ /* 0x000ee80000100800 */
[----:B------:R0:W3:Y:S02]  /*2d330*/  @!P1 LDG.E.U16 R36, [R28.64] ;  /* 0x000000041c249981 */ /* 0x0000e4000c1e1500 */
[----:B0-----:R-:W-:Y:S02]  /*2d340*/  @!P0 IMAD.MOV.U32 R28, RZ, RZ, R2 ;  /* 0x000000ffff1c8224 */ /* 0x001fe400078e0002 */
[----:B------:R-:W3:Y:S01]  /*2d350*/  LDL R2, [R1+0x2370] ;  /* 0x0023700001027983 */ /* 0x000ee20000100800 */
[----:B--2---:R-:W-:-:S03]  /*2d360*/  @!P0 IMAD.MOV.U32 R29, RZ, RZ, R44 ;  /* 0x000000ffff1d8224 */ /* 0x004fc600078e002c */
[----:B------:R-:W2:Y:S01]  /*2d370*/  LDL R44, [R1+0x2368] ;  /* 0x00236800012c7983 */ /* 0x000ea20000100800 */
[----:B------:R-:W-:Y:S02]  /*2d380*/  PRMT R37, RZ, 0x7610, R37 ;  /* 0x00007610ff257816 */ /* 0x000fe40000000025 */
[----:B------:R-:W-:-:S04]  /*2d390*/  PRMT R38, RZ, 0x7610, R38 ;  /* 0x00007610ff267816 */ /* 0x000fc80000000026 */
[----:B------:R0:W2:Y:S01]  /*2d3a0*/  @!P0 LDG.E.U16 R37, [R28.64] ;  /* 0x000000041c258981 */ /* 0x0000a2000c1e1500 */
[----:B------:R-:W-:Y:S01]  /*2d3b0*/  PRMT R39, RZ, 0x7610, R39 ;  /* 0x00007610ff277816 */ /* 0x000fe20000000027 */
[----:B0-----:R-:W-:Y:S02]  /*2d3c0*/  @!P1 IMAD.MOV.U32 R28, RZ, RZ, R52 ;  /* 0x000000ffff1c9224 */ /* 0x001fe400078e0034 */
[----:B------:R-:W-:-:S05]  /*2d3d0*/  @!P1 IMAD.MOV.U32 R29, RZ, RZ, R53 ;  /* 0x000000ffff1d9224 */ /* 0x000fca00078e0035 */
        /* <DEDUP_REMOVED lines=10> */
[----:B----4-:R-:W-:Y:S02]  /*2d480*/  @!P0 IMAD.MOV.U32 R28, RZ, RZ, R46 ;  /* 0x000000ffff1c8224 */ /* 0x010fe400078e002e */
[----:B------:R-:W-:-:S05]  /*2d490*/  @!P0 IMAD.MOV.U32 R29, RZ, RZ, R47 ;  /* 0x000000ffff1d8224 */ /* 0x000fca00078e002f */
[----:B------:R3:W4:Y:S01]  /*2d4a0*/  @!P0 LDG.E.U16 R41, [R28.64] ;  /* 0x000000041c298981 */ /* 0x000722000c1e1500 */
[----:B------:R-:W-:Y:S01]  /*2d4b0*/  PRMT R43, RZ, 0x7610, R43 ;  /* 0x00007610ff2b7816 */ /* 0x000fe2000000002b */
[----:B---3--:R-:W-:Y:S02]  /*2d4c0*/  @!P1 IMAD.MOV.U32 R28, RZ, RZ, R45 ;  /* 0x000000ffff1c9224 */ /* 0x008fe400078e002d */
[----:B------:R-:W-:-:S05]  /*2d4d0*/  @!P1 IMAD.MOV.U32 R29, RZ, RZ, R3 ;  /* 0x000000ffff1d9224 */ /* 0x000fca00078e0003 */
[----:B------:R0:W3:Y:S02]  /*2d4e0*/  @!P1 LDG.E.U16 R42, [R28.64] ;  /* 0x000000041c2a9981 */ /* 0x0000e4000c1e1500 */
[----:B0-----:R-:W-:Y:S02]  /*2d4f0*/  @!P1 IMAD.MOV.U32 R28, RZ, RZ, R2 ;  /* 0x000000ffff1c9224 */ /* 0x001fe400078e0002 */
[----:B------:R-:W-:Y:S01]  /*2d500*/  STS.U16 [R0+0x9900], R54 ;  /* 0x0099003600007388 */ /* 0x000fe20000000400 */
[----:B------:R-:W-:Y:S02]  /*2d510*/  STS.U16 [R0+0x9940], R5 ;  /* 0x0099400500007388 */ /* 0x000fe40000000400 */
[----:B------:R-:W-:Y:S02]  /*2d520*/  STS.U16 [R0+0x9b40], R6 ;  /* 0x009b400600007388 */ /* 0x000fe40000000400 */
[----:B------:R-:W-:Y:S01]  /*2d530*/  STS.U16 [R0+0x9b00], R7 ;  /* 0x009b000700007388 */ /* 0x000fe20000000400 */
[----:B------:R-:W-:Y:S01]  /*2d540*/  STS.U16 [R0+0x9d00], R8 ;  /* 0x009d000800007388 */ /* 0x000fe20000000400 */
[----:B------:R-:W-:Y:S02]  /*2d550*/  STS.U16 [R0+0x9d40], R9 ;  /* 0x009d400900007388 */ /* 0x000fe40000000400 */
[----:B------:R-:W-:Y:S01]  /*2d560*/  STS.U16 [R0+0x9f40], R31 ;  /* 0x009f401f00007388 */ /* 0x000fe20000000400 */
[----:B------:R-:W-:Y:S01]  /*2d570*/  STL [R1+0x2480], R3 ;  /* 0x0024800301007387 */ /* 0x000fe20000100800 */
[----:B------:R0:W-:Y:S03]  /*2d580*/  STS.U16 [R0+0x9f00], R32 ;  /* 0x009f002000007388 */ /* 0x0001e60000000400 */
[----:B0-----:R-:W3:Y:S01]  /*2d590*/  LDL R0, [R1+0xcb0] ;  /* 0x000cb00001007983 */ /* 0x001ee20000100800 */
[----:B--2---:R-:W-:-:S05]  /*2d5a0*/  @!P1 IMAD.MOV.U32 R29, RZ, RZ, R44 ;  /* 0x000000ffff1d9224 */ /* 0x004fca00078e002c */
[----:B------:R-:W2:Y:S04]  /*2d5b0*/  @!P1 LDG.E.U16 R43, [R28.64] ;  /* 0x000000041c2b9981 */ /* 0x000ea8000c1e1500 */
        /* <DEDUP_REMOVED lines=17> */
[----:B------:R-:W-:Y:S03]  /*2d6d0*/  STS.U16 [R60+0x91c0], R14 ;  /* 0x0091c00e3c007388 */ /* 0x000fe60000000400 */
[----:B------:R-:W0:Y:S01]  /*2d6e0*/  S2R R2, SR_TID.X ;  /* 0x0000000000027919 */ /* 0x000e220000002100 */
[----:B------:R-:W-:Y:S02]  /*2d6f0*/  STS.U16 [R60+0x93c0], R13 ;  /* 0x0093c00d3c007388 */ /* 0x000fe40000000400 */
[----:B------:R-:W-:Y:S02]  /*2d700*/  STS.U16 [R60+0x9380], R12 ;  /* 0x0093800c3c007388 */ /* 0x000fe40000000400 */
[----:B------:R-:W-:Y:S01]  /*2d710*/  STS.U16 [R60+0x9580], R33 ;  /* 0x009580213c007388 */ /* 0x000fe20000000400 */
[----:B------:R-:W-:Y:S01]  /*2d720*/  STS.U16 [R60+0x95c0], R34 ;  /* 0x0095c0223c007388 */ /* 0x000fe20000000400 */
[----:B------:R-:W-:Y:S03]  /*2d730*/  STS.U16 [R60+0x97c0], R35 ;  /* 0x0097c0233c007388 */ /* 0x000fe60000000400 */
[----:B------:R-:W1:Y:S01]  /*2d740*/  S2R R58, SR_TID.X ;  /* 0x00000000003a7919 */ /* 0x000e620000002100 */
[----:B------:R-:W-:Y:S02]  /*2d750*/  STS.U16 [R60+0x9780], R36 ;  /* 0x009780243c007388 */ /* 0x000fe40000000400 */
[----:B------:R-:W-:Y:S02]  /*2d760*/  STS.U16 [R60+0x9980], R37 ;  /* 0x009980253c007388 */ /* 0x000fe40000000400 */
[----:B------:R-:W-:Y:S01]  /*2d770*/  STS.U16 [R60+0x99c0], R38 ;  /* 0x0099c0263c007388 */ /* 0x000fe20000000400 */
[----:B------:R-:W-:Y:S04]  /*2d780*/  STS.U16 [R60+0x9bc0], R39 ;  /* 0x009bc0273c007388 */ /* 0x000fe80000000400 */
[----:B------:R-:W-:Y:S01]  /*2d790*/  STS.U16 [R60+0x9b80], R40 ;  /* 0x009b80283c007388 */ /* 0x000fe20000000400 */
[----:B0-----:R-:W-:-:S03]  /*2d7a0*/  LOP3.LUT R2, R2, 0x7, RZ, 0xc0, !PT ;  /* 0x0000000702027812 */ /* 0x001fc600078ec0ff */
[----:B----4-:R-:W-:Y:S04]  /*2d7b0*/  STS.U16 [R60+0x9d80], R41 ;  /* 0x009d80293c007388 */ /* 0x010fe80000000400 */
[----:B---3--:R-:W-:Y:S01]  /*2d7c0*/  STS.U16 [R60+0x9dc0], R42 ;  /* 0x009dc02a3c007388 */ /* 0x008fe20000000400 */
[----:B------:R-:W-:Y:S02]  /*2d7d0*/  STS.U16 [R60+0x9fc0], R61 ;  /* 0x009fc03d3c007388 */ /* 0x000fe40000000400 */
[----:B------:R-:W-:Y:S02]  /*2d7e0*/  IMAD R2, R2, 0x90, RZ ;  /* 0x0000009002027824 */ /* 0x000fe400078e02ff */
[----:B-1----:R-:W-:-:S05]  /*2d7f0*/  IMAD.SHL.U32 R58, R58, 0x2, RZ ;  /* 0x000000023a3a7824 */ /* 0x002fca00078e00ff */
[----:B------:R-:W-:Y:S01]  /*2d800*/  LOP3.LUT R2, R2, 0x30, R58, 0x78, !PT ;  /* 0x0000003002027812 */ /* 0x000fe200078e783a */
[----:B--2---:R-:W-:Y:S01]  /*2d810*/  STS.U16 [R60+0x9f80], R43 ;  /* 0x009f802b3c007388 */ /* 0x004fe20000000400 */
[----:B------:R-:W-:Y:S06]  /*2d820*/  BAR.SYNC.DEFER_BLOCKING 0x0 ;  /* 0x0000000000007b1d */ /* 0x000fec0000010000 */
[----:B------:R-:W0:Y:S04]  /*2d830*/  LDSM.16.M88.4 R28, [R2+0x8400] ;  /* 0x00840000021c783b */ /* 0x000e280000000200 */
[----:B------:R-:W1:Y:S04]  /*2d840*/  LDSM.16.M88.4 R32, [R2+0x8000] ;  /* 0x008000000220783b */ /* 0x000e680000000200 */
[----:B------:R-:W2:Y:S04]  /*2d850*/  LDSM.16.M88.4 R36, [R2+0x8800] ;  /* 0x008800000224783b */ /* 0x000ea80000000200 */
[----:B------:R-:W3:Y:S04]  /*2d860*/  LDSM.16.M88.4 R40, [R2+0x8c00] ;  /* 0x008c00000228783b */ /* 0x000ee80000000200 */
[----:B------:R-:W4:Y:S04]  /*2d870*/  LDSM.16.M88.4 R44, [R2+0x9000] ;  /* 0x00900000022c783b */ /* 0x000f280000000200 */
[----:B------:R-:W1:Y:S04]  /*2d880*/  LDSM.16.M88.4 R48, [R2+0x9400] ;  /* 0x009400000230783b */ /* 0x000e680000000200 */
[----:B------:R-:W1:Y:S04]  /*2d890*/  LDSM.16.M88.4 R56, [R2+0x9c00] ;  /* 0x009c00000238783b */ /* 0x000e680000000200 */
[----:B------:R-:W1:Y:S04]  /*2d8a0*/  LDSM.16.MT88.4 R16, [R0+0x100] ;  /* 0x000100000010783b */ /* 0x000e680000004200 */
[----:B------:R-:W-:Y:S04]  /*2d8b0*/  LDSM.16.MT88.4 R8, [R0] ;  /* 0x000000000008783b */ /* 0x000fe80000004200 */
[----:B------:R-:W2:Y:S04]  /*2d8c0*/  LDSM.16.MT88.4 R4, [R0+0x180] ;  /* 0x000180000004783b */ /* 0x000ea80000004200 */
[----:B------:R-:W2:Y:S04]  /*2d8d0*/  LDSM.16.M88.4 R52, [R2+0x9800] ;  /* 0x009800000234783b */ /* 0x000ea80000000200 */
[----:B------:R-:W3:Y:S01]  /*2d8e0*/  LDSM.16.MT88.4 R12, [R0+0x80] ;  /* 0x00008000000c783b */ /* 0x000ee20000004200 */
[----:B0-----:R-:W-:-:S02]  /*2d8f0*/  IMAD.MOV.U32 R26, RZ, RZ, R30 ;  /* 0x000000ffff1a7224 */ /* 0x001fc400078e001e */
[----:B------:R-:W-:-:S03]  /*2d900*/  IMAD.MOV.U32 R25, RZ, RZ, R31 ;  /* 0x000000ffff197224 */ /* 0x000fc600078e001f */
[----:B------:R-:W-:Y:S02]  /*2d910*/  STL [R1+0x3624], R26 ;  /* 0x0036241a01007387 */ /* 0x000fe40000100800 */
[----:B------:R-:W-:Y:S02]  /*2d920*/  STL [R1+0x3620], R25 ;  /* 0x0036201901007387 */ /* 0x000fe40000100800 */
[----:B-1----:R-:W-:Y:S02]  /*2d930*/  STL.64 [R1+0x10], R32 ;  /* 0x0000102001007387 */ /* 0x002fe40000100a00 */
[----:B------:R-:W-:Y:S01]  /*2d940*/  STL.64 [R1+0x18], R34 ;  /* 0x0000182201007387 */ /* 0x000fe20000100a00 */
[----:B------:R-:W-:Y:S01]  /*2d950*/  STL.64 [R1+0x8], R30 ;  /* 0x0000081e01007387 */ /* 0x000fe20000100a00 */
[----:B--2---:R-:W-:Y:S02]  /*2d960*/  STL [R1+0x331c], R38 ;  /* 0x00331c2601007387 */ /* 0x004fe40000100800 */
[----:B------:R-:W-:Y:S02]  /*2d970*/  STL [R1+0x3318], R39 ;  /* 0x0033182701007387 */ /* 0x000fe40000100800 */
[----:B---3--:R-:W-:Y:S01]  /*2d980*/  STL [R1+0x3314], R42 ;  /* 0x0033142a01007387 */ /* 0x008fe20000100800 */
[----:B------:R-:W-:Y:S01]  /*2d990*/  STL [R1+0x3310], R43 ;  /* 0x0033102b01007387 */ /* 0x000fe20000100800 */
[----:B------:R-:W-:Y:S02]  /*2d9a0*/  STL.64 [R1+0x3670], R40 ;  /* 0x0036702801007387 */ /* 0x000fe40000100a00 */
[----:B----4-:R-:W-:Y:S02]  /*2d9b0*/  STL.64 [R1+0x3668], R46 ;  /* 0x0036682e01007387 */ /* 0x010fe40000100a00 */
[----:B------:R-:W-:Y:S01]  /*2d9c0*/  STL.64 [R1+0x3660], R44 ;  /* 0x0036602c01007387 */ /* 0x000fe20000100a00 */
[----:B------:R-:W-:Y:S01]  /*2d9d0*/  STL [R1+0x330c], R50 ;  /* 0x00330c3201007387 */ /* 0x000fe20000100800 */
[----:B------:R-:W-:Y:S02]  /*2d9e0*/  STL [R1+0x3308], R51 ;  /* 0x0033083301007387 */ /* 0x000fe40000100800 */
[----:B------:R-:W-:Y:S02]  /*2d9f0*/  STL.64 [R1+0x3658], R48 ;  /* 0x0036583001007387 */ /* 0x000fe40000100a00 */
[----:B------:R-:W2:Y:S01]  /*2da00*/  LDL.LU.64 R20, [R1+0xb20] ;  /* 0x000b200001147983 */ /* 0x000ea20000300a00 */
[----:B------:R-:W2:Y:S01]  /*2da10*/  LDL.LU.64 R22, [R1+0xb28] ;  /* 0x000b280001167983 */ /* 0x000ea20000300a00 */
[----:B------:R-:W-:Y:S02]  /*2da20*/  STL [R1+0x32fc], R58 ;  /* 0x0032fc3a01007387 */ /* 0x000fe40000100800 */
[----:B------:R-:W-:Y:S02]  /*2da30*/  STL [R1+0x32f8], R59 ;  /* 0x0032f83b01007387 */ /* 0x000fe40000100800 */
[----:B------:R-:W-:Y:S01]  /*2da40*/  STL.64 [R1+0x3630], R18 ;  /* 0x0036301201007387 */ /* 0x000fe20000100a00 */
[----:B------:R0:W-:Y:S04]  /*2da50*/  STL.64 [R1+0x3628], R16 ;  /* 0x0036281001007387 */ /* 0x0001e80000100a00 */
[----:B0-----:R-:W3:Y:S01]  /*2da60*/  LDL.LU.64 R16, [R1+0xb30] ;  /* 0x000b300001107983 */ /* 0x001ee20000300a00 */
[----:B------:R-:W3:Y:S02]  /*2da70*/  LDL.LU.64 R18, [R1+0xb38] ;  /* 0x000b380001127983 */ /* 0x000ee40000300a00 */
[----:B------:R-:W4:Y:S02]  /*2da80*/  LDL.LU.64 R40, [R1+0xb10] ;  /* 0x000b100001287983 */ /* 0x000f240000300a00 */
[----:B------:R-:W4:Y:S01]  /*2da90*/  LDL.LU.64 R42, [R1+0xb18] ;  /* 0x000b1800012a7983 */ /* 0x000f220000300a00 */
[----:B------:R-:W2:Y:S01]  /*2daa0*/  LDL.LU.64 R44, [R1+0xb00] ;  /* 0x000b0000012c7983 */ /* 0x000ea20000300a00 */
[----:B------:R-:W2:Y:S02]  /*2dab0*/  LDL.LU.64 R46, [R1+0xb08] ;  /* 0x000b0800012e7983 */ /* 0x000ea40000300a00 */
[----:B------:R-:W2:Y:S02]  /*2dac0*/  LDL.LU.64 R48, [R1+0x880] ;  /* 0x0008800001307983 */ /* 0x000ea40000300a00 */
[----:B------:R-:W2:Y:S01]  /*2dad0*/  LDL.LU.64 R50, [R1+0x888] ;  /* 0x0008880001327983 */ /* 0x000ea20000300a00 */
[----:B------:R-:W2:Y:S01]  /*2dae0*/  LDL.LU.64 R24, [R1+0x860] ;  /* 0x0008600001187983 */ /* 0x000ea20000300a00 */
[----:B------:R-:W2:Y:S02]  /*2daf0*/  LDL.LU.64 R26, [R1+0x868] ;  /* 0x00086800011a7983 */ /* 0x000ea40000300a00 */
[----:B------:R-:W-:Y:S02]  /*2db00*/  STL.64 [R1+0x3618], R6 ;  /* 0x0036180601007387 */ /* 0x000fe40000100a00 */
[----:B------:R0:W-:Y:S02]  /*2db10*/  STL.64 [R1+0x3610], R4 ;  /* 0x0036100401007387 */ /* 0x0001e40000100a00 */
[----:B0-----:R-:W2:Y:S01]  /*2db20*/  LDL.LU.64 R4, [R1+0x840] ;  /* 0x0008400001047983 */ /* 0x001ea20000300a00 */
[----:B------:R-:W2:Y:S01]  /*2db30*/  LDL.LU.64 R6, [R1+0x848] ;  /* 0x0008480001067983 */ /* 0x000ea20000300a00 */
[C---:B---3--:R-:W-:Y:S08]  /*2db40*/  HMMA.16816.F32 R16, R8.reuse, R32, R16 ;  /* 0x000000200810723c */ /* 0x048ff00000001810 */
[C---:B----4-:R-:W-:Y:S11]  /*2db50*/  HMMA.16816.F32 R40, R8.reuse, R36, R40 ;  /* 0x000000240828723c */ /* 0x050ff60000001828 */
[----:B------:R-:W-:Y:S04]  /*2db60*/  @!UPT UIADD3 URZ, URZ, URZ, URZ ;  /* 0x0000003f3f3ff290 */ /* 0x000fe8000fffe03f */
[----:B------:R-:W-:Y:S01]  /*2db70*/  STL.64 [R1+0x440], R16 ;  /* 0x0004401001007387 */ /* 0x000fe20000100a00 */
[----:B------:R2:W-:Y:S02]  /*2db80*/  STL.64 [R1+0x448], R18 ;  /* 0x0004481201007387 */ /* 0x0005e40000100a00 */
[C---:B--2---:R-:W-:Y:S11]  /*2db90*/  HMMA.16816.F32 R16, R8.reuse, R28, R20 ;  /* 0x0000001c0810723c */ /* 0x044ff60000001814 */
[----:B------:R-:W-:Y:S11]  /*2dba0*/  @!UPT UIADD3 URZ, URZ, URZ, URZ ;  /* 0x0000003f3f3ff290 */ /* 0x000ff6000fffe03f */
[----:B------:R-:W-:Y:S01]  /*2dbb0*/  @!UPT UIADD3 URZ, URZ, URZ, URZ ;  /* 0x0000003f3f3ff290 */ /* 0x000fe2000fffe03f */
[----:B------:R0:W-:Y:S01]  /*2dbc0*/  STL.64 [R1+0x430], R16 ;  /* 0x0004301001007387 */ /* 0x0001e20000100a00 */
[----:B------:R-:W2:Y:S02]  /*2dbd0*/  LDL.LU.64 R20, [R1+0xa40] ;  /* 0x000a400001147983 */ /* 0x000ea40000300a00 */
[----:B------:R-:W2:Y:S02]  /*2dbe0*/  LDL.LU.64 R22, [R1+0xa48] ;  /* 0x000a480001167983 */ /* 0x000ea40000300a00 */
[----:B------:R-:W-:Y:S02]  /*2dbf0*/  IMAD.MOV.U32 R3, RZ, RZ, R18 ;  /* 0x000000ffff037224 */ /* 0x000fe400078e0012 */
[----:B------:R-:W-:Y:S01]  /*2dc00*/  IMAD.MOV.U32 R2, RZ, RZ, R19 ;  /* 0x000000ffff027224 */ /* 0x000fe200078e0013 */
[----:B0-----:R-:W3:Y:S01]  /*2dc10*/  LDL.LU.64 R16, [R1+0xa30] ;  /* 0x000a300001107983 */ /* 0x001ee20000300a00 */
[----:B------:R-:W3:Y:S02]  /*2dc20*/  LDL.LU.64 R18, [R1+0xa38] ;  /* 0x000a380001127983 */ /* 0x000ee40000300a00 */
[----:B------:R0:W-:Y:S02]  /*2dc30*/  STL.64 [R1+0x420], R40 ;  /* 0x0004202801007387 */ /* 0x0001e40000100a00 */
[----:B------:R-:W-:Y:S01]  /*2dc40*/  STL.64 [R1+0x428], R42 ;  /* 0x0004282a01007387 */ /* 0x000fe20000100a00 */
[----:B0-----:R-:W4:Y:S02]  /*2dc50*/  LDL.LU.64 R40, [R1+0x3670] ;  /* 0x0036700001287983 */ /* 0x001f240000300a00 */
[C---:B----4-:R-:W-:Y:S11]  /*2dc60*/  HMMA.16816.F32 R44, R8.reuse, R40, R44 ;  /* 0x00000028082c723c */ /* 0x050ff6000000182c */
[----:B------:R-:W-:Y:S11]  /*2dc70*/  @!UPT UIADD3 URZ, URZ, URZ, URZ ;  /* 0x0000003f3f3ff290 */ /* 0x000ff6000fffe03f */
[----:B------:R-:W-:Y:S01]  /*2dc80*/  @!UPT UIADD3 URZ, URZ, URZ, URZ ;  /* 0x0000003f3f3ff290 */ /* 0x000fe2000fffe03f */
[----:B------:R-:W-:Y:S01]  /*2dc90*/  STL.64 [R1+0x410], R44 ;  /* 0x0004102c01007387 */ /* 0x000fe20000100a00 */
[----:B------:R0:W-:Y:S03]  /*2dca0*/  STL.64 [R1+0x418], R46 ;  /* 0x0004182e01007387 */ /* 0x0001e60000100a00 */
[----:B0-----:R-:W4:Y:S01]  /*2dcb0*/  LDL.LU.64 R46, [R1+0x3668] ;  /* 0x00366800012e7983 */ /* 0x001f220000300a00 */
[----:B------:R-:W2:Y:S02]  /*2dcc0*/  LDL.LU.64 R44, [R1+0x3660] ;  /* 0x00366000012c7983 */ /* 0x000ea40000300a00 */
[C---:B--2---:R-:W-:Y:S11]  /*2dcd0*/  HMMA.16816.F32 R48, R8.reuse, R44, R48 ;  /* 0x0000002c0830723c */ /* 0x044ff60000001830 */
[----:B------:R-:W-:Y:S11]  /*2dce0*/  @!UPT UIADD3 URZ, URZ, URZ, URZ ;  /* 0x0000003f3f3ff290 */ /* 0x000ff6000fffe03f */
[----:B------:R-:W-:Y:S01]  /*2dcf0*/  @!UPT UIADD3 URZ, URZ, URZ, URZ ;  /* 0x0000003f3f3ff290 */ /* 0x000fe2000fffe03f */
[----:B------:R0:W-:Y:S01]  /*2dd00*/  STL.64 [R1+0x400], R48 ;  /* 0x0004003001007387 */ /* 0x0001e20000100a00 */
[----:B------:R-:W-:Y:S03]  /*2dd10*/  STL.64 [R1+0x408], R50 ;  /* 0x0004083201007387 */ /* 0x000fe60000100a00 */
[----:B0-----:R-:W2:Y:S01]  /*2dd20*/  LDL.LU.64 R48, [R1+0x3658] ;  /* 0x0036580001307983 */ /* 0x001ea20000300a00 */
[----:B----4-:R-:W-:Y:S02]  /*2dd30*/  STL.64 [R1+0x3650], R46 ;  /* 0x0036502e01007387 */ /* 0x010fe40000100a00 */
[----:B------:R0:W-:Y:S02]  /*2dd40*/  STL.64 [R1+0x3648], R44 ;  /* 0x0036482c01007387 */ /* 0x0001e40000100a00 */
[----:B0-----:R-:W2:Y:S01]  /*2dd50*/  LDL.LU.64 R44, [R1+0x870] ;  /* 0x00087000012c7983 */ /* 0x001ea20000300a00 */
[----:B------:R-:W2:Y:S01]  /*2dd60*/  LDL.LU.64 R46, [R1+0x878] ;  /* 0x00087800012e7983 */ /* 0x000ea20000300a00 */
[C---:B------:R-:W-:Y:S08]  /*2dd70*/  HMMA.16816.F32 R24, R8.reuse, R52, R24 ;  /* 0x000000340818723c */ /* 0x040ff00000001818 */
[----:B------:R-:W-:Y:S08]  /*2dd80*/  HMMA.16816.F32 R4, R8, R56, R4 ;  /* 0x000000380804723c */ /* 0x000ff00000001804 */
[----:B------:R-:W-:Y:S01]  /*2dd90*/  HMMA.16816.F32 R20, R12, R32, R20 ;  /* 0x000000200c14723c */ /* 0x000fe20000001814 */
[----:B------:R-:W-:Y:S11]  /*2dda0*/  STL.64 [R1+0x3640], R54 ;  /* 0x0036403601007387 */ /* 0x000ff60000100a00 */
[----:B------:R-:W-:Y:S04]  /*2ddb0*/  @!UPT UIADD3 URZ, URZ, URZ, URZ ;  /* 0x0000003f3f3ff290 */ /* 0x000fe8000fffe03f */
[----:B------:R-:W-:Y:S02]  /*2ddc0*/  IMAD.MOV.U32 R38, RZ, RZ, R5 ;  /* 0x000000ffff267224 */ /* 0x000fe400078e0005 */
[----:B------:R-:W-:Y:S01]  /*2ddd0*/  IMAD.MOV.U32 R39, RZ, RZ, R6 ;  /* 0x000000ffff277224 */ /* 0x000fe200078e0006 */
[----:B--2---:R-:W-:Y:S08]  /*2dde0*/  HMMA.16816.F32 R44, R8, R48, R44 ;  /* 0x00000030082c723c */ /* 0x004ff0000000182c */
[----:B---3--:R-:W-:Y:S11]  /*2ddf0*/  HMMA.16816.F32 R8, R12, R28, R16 ;  /* 0x0000001c0c08723c */ /* 0x008ff60000001810 */
[----:B------:R-:W-:Y:S04]  /*2de00*/  @!UPT UIADD3 URZ, URZ, URZ, URZ ;  /* 0x0000003f3f3ff290 */ /* 0x000fe8000fffe03f */
[----:B------:R-:W-:Y:S01]  /*2de10*/  STL.64 [R1+0x3f0], R44 ;  /* 0x0003f02c01007387 */ /* 0x000fe20000100a00 */
[----:B------:R-:W-:Y:S02]  /*2de20*/  STL.64 [R1+0x3f8], R46 ;  /* 0x0003f82e01007387 */ /* 0x000fe40000100a00 */
[----:B------:R-:W-:Y:S02]  /*2de30*/  STL.64 [R1+0x3638], R52 ;  /* 0x0036383401007387 */ /* 0x000fe40000100a00 */
[----:B------:R-:W-:Y:S01]  /*2de40*/  STL.64 [R1+0x3e0], R24 ;  /* 0x0003e01801007387 */ /* 0x000fe20000100a00 */
[----:B------:R-:W-:Y:S01]  /*2de50*/  STL.64 [R1+0x3e8], R26 ;  /* 0x0003e81a01007387 */ /* 0x000fe20000100a00 */
[----:B------:R0:W-:Y:S02]  /*2de60*/  STL [R1+0x290], R4 ;  /* 0x0002900401007387 */ /* 0x0001e40000100800 */
[----:B------:R1:W-:Y:S01]  /*2de70*/  STL [R1+0x29c], R7 ;  /* 0x00029c0701007387 */ /* 0x0003e20000100800 */
[----:B0-----:R-:W2:Y:S01]  /*2de80*/  LDL.LU.64 R4, [R1+0xa20] ;  /* 0x000a200001047983 */ /* 0x001ea20000300a00 */
[----:B-1----:R-:W2:Y:S02]  /*2de90*/  LDL.LU.64 R6, [R1+0xa28] ;  /* 0x000a280001067983 */ /* 0x002ea40000300a00 */
[----:B------:R0:W-:Y:S02]  /*2dea0*/  STL.64 [R1+0x270], R20 ;  /* 0x0002701401007387 */ /* 0x0001e40000100a00 */
[----:B------:R1:W-:Y:S01]  /*2deb0*/  STL.64 [R1+0x278], R22 ;  /* 0x0002781601007387 */ /* 0x0003e20000100a00 */
[----:B------:R3:W-:Y:S01]  /*2dec0*/  STL.64 [R1+0x260], R8 ;  /* 0x0002600801007387 */ /* 0x0007e20000100a00 */
[----:B------:R-:W4:Y:S02]  /*2ded0*/  LDL.LU.64 R44, [R1+0xa10] ;  /* 0x000a1000012c7983 */ /* 0x000f240000300a00 */
[----:B------:R-:W4:Y:S02]  /*2dee0*/  LDL.LU.64 R46, [R1+0xa18] ;  /* 0x000a1800012e7983 */ /* 0x000f240000300a00 */
[----:B------:R-:W4:Y:S01]  /*2def0*/  LDL.LU.64 R52, [R1+0x810] ;  /* 0x0008100001347983 */ /* 0x000f220000300a00 */
[----:B------:R-:W4:Y:S01]  /*2df00*/  LDL.LU.64 R54, [R1+0x818] ;  /* 0x0008180001367983 */ /* 0x000f220000300a00 */
[----:B------:R-:W4:Y:S02]  /*2df10*/  LDL.LU.64 R16, [R1+0x800] ;  /* 0x0008000001107983 */ /* 0x000f240000300a00 */
[----:B------:R-:W4:Y:S02]  /*2df20*/  LDL.LU.64 R18, [R1+0x808] ;  /* 0x0008080001127983 */ /* 0x000f240000300a00 */
[----:B------:R-:W4:Y:S01]  /*2df30*/  LDL.LU.64 R24, [R1+0x7a0] ;  /* 0x0007a00001187983 */ /* 0x000f220000300a00 */
[----:B------:R-:W4:Y:S01]  /*2df40*/  LDL.LU.64 R26, [R1+0x7a8] ;  /* 0x0007a800011a7983 */ /* 0x000f220000300a00 */
[----:B0-----:R-:W4:Y:S02]  /*2df50*/  LDL.LU.64 R20, [R1+0x320] ;  /* 0x0003200001147983 */ /* 0x001f240000300a00 */
[----:B-1----:R-:W4:Y:S02]  /*2df60*/  LDL.LU.64 R22, [R1+0x328] ;  /* 0x0003280001167983 */ /* 0x002f240000300a00 */
[----:B------:R-:W-:-:S02]  /*2df70*/  IMAD.MOV.U32 R42, RZ, RZ, R10 ;  /* 0x000000ffff2a7224 */ /* 0x000fc400078e000a */
[----:B------:R-:W-:Y:S01]  /*2df80*/  IMAD.MOV.U32 R43, RZ, RZ, R11 ;  /* 0x000000ffff2b7224 */ /* 0x000fe200078e000b */
[----:B---3--:R-:W3:Y:S01]  /*2df90*/  LDL.LU.64 R8, [R1+0x950] ;  /* 0x0009500001087983 */ /* 0x008ee20000300a00 */
[----:B------:R-:W3:Y:S01]  /*2dfa0*/  LDL.LU.64 R10, [R1+0x958] ;  /* 0x00095800010a7983 */ /* 0x000ee20000300a00 */
[C---:B--2---:R-:W-:Y:S08]  /*2dfb0*/  HMMA.16816.F32 R4, R12.reuse, R36, R4 ;  /* 0x000000240c04723c */ /* 0x044ff00000001804 */
[----:B----4-:R-:W-:Y:S11]  /*2dfc0*/  HMMA.16816.F32 R44, R12, R40, R44 ;  /* 0x000000280c2c723c */ /* 0x010ff6000000182c */
[----:B------:R-:W-:Y:S05]  /*2dfd0*/  @!UPT UIADD3 URZ, URZ, URZ, URZ ;  /* 0x0000003f3f3ff290 */ /* 0x000fea000fffe03f */
[----:B------:R-:W-:Y:S02]  /*2dfe0*/  IMAD.MOV.U32 R50, RZ, RZ, R4 ;  /* 0x000000ffff327224 */ /* 0x000fe400078e0004 */
[----:B------:R-:W-:Y:S02]  /*2dff0*/  IMAD.MOV.U32 R51, RZ, RZ, R5 ;  /* 0x000000ffff337224 */ /* 0x000fe400078e0005 */
[----:B------:R-:W-:Y:S02]  /*2e000*/  IMAD.MOV.U32 R60, RZ, RZ, R6 ;  /* 0x000000ffff3c7224 */ /* 0x000fe400078e0006 */
[----:B------:R-:W-:Y:S01]  /*2e010*/  IMAD.MOV.U32 R0, RZ, RZ, R7 ;  /* 0x000000ffff007224 */ /* 0x000fe200078e0007 */
[----:B------:R-:W2:Y:S01]  /*2e020*/  LDL.LU.64 R4, [R1+0x5f0] ;  /* 0x0005f00001047983 */ /* 0x000ea20000300a00 */
[----:B------:R-:W2:Y:S02]  /*2e030*/  LDL.LU.64 R6, [R1+0x5f8] ;  /* 0x0005f80001067983 */ /* 0x000ea40000300a00 */
[----:B------:R-:W-:Y:S01]  /*2e040*/  IMAD.MOV.U32 R58, RZ, RZ, R46 ;  /* 0x000000ffff3a7224 */ /* 0x000fe200078e002e */
[----:B------:R0:W-:Y:S01]  /*2e050*/  STL.64 [R1+0x240], R44 ;  /* 0x0002402c01007387 */ /* 0x0001e20000100a00 */
[----:B------:R-:W-:-:S03]  /*2e060*/  IMAD.MOV.U32 R59, RZ, RZ, R47 ;  /* 0x000000ffff3b7224 */ /* 0x000fc600078e002f */
[----:B------:R-:W4:Y:S04]  /*2e070*/  LDL.LU.64 R46, [R1+0x3650] ;  /* 0x00365000012e7983 */ /* 0x000f280000300a00 */
[----:B0-----:R-:W2:Y:S01]  /*2e080*/  LDL.LU.64 R44, [R1+0x3648] ;  /* 0x00364800012c7983 */ /* 0x001ea20000300a00 */
[C---:B------:R-:W-:Y:S08]  /*2e090*/  HMMA.16816.F32 R16, R12.reuse, R48, R16 ;  /* 0x000000300c10723c */ /* 0x040ff00000001810 */
[C---:B--2---:R-:W-:Y:S11]  /*2e0a0*/  HMMA.16816.F32 R52, R12.reuse, R44, R52 ;  /* 0x0000002c0c34723c */ /* 0x044ff60000001834 */
[----:B------:R-:W-:Y:S11]  /*2e0b0*/  @!UPT UIADD3 URZ, URZ, URZ, URZ ;  /* 0x0000003f3f3ff290 */ /* 0x000ff6000fffe03f */
[----:B------:R-:W-:Y:S01]  /*2e0c0*/  @!UPT UIADD3 URZ, URZ, URZ, URZ ;  /* 0x0000003f3f3ff290 */ /* 0x000fe2000fffe03f */
[----:B------:R-:W-:Y:S01]  /*2e0d0*/  STL.64 [R1+0x230], R52 ;  /* 0x0002303401007387 */ /* 0x000fe20000100a00 */
[----:B------:R0:W-:Y:S03]  /*2e0e0*/  STL.64 [R1+0x238], R54 ;  /* 0x0002383601007387 */ /* 0x0001e60000100a00 */
[----:B0-----:R-:W2:Y:S01]  /*2e0f0*/  LDL.LU.64 R54, [R1+0x3640] ;  /* 0x0036400001367983 */ /* 0x001ea20000300a00 */
[----:B------:R-:W2:Y:S02]  /*2e100*/  LDL.LU.64 R52, [R1+0x3638] ;  /* 0x0036380001347983 */ /* 0x000ea40000300a00 */
[----:B------:R-:W-:Y:S02]  /*2e110*/  STL.64 [R1+0x220], R16 ;  /* 0x0002201001007387 */ /* 0x000fe40000100a00 */
[----:B------:R0:W-:Y:S02]  /*2e120*/  STL.64 [R1+0x228], R18 ;  /* 0x0002281201007387 */ /* 0x0001e40000100a00 */
[----:B0-----:R-:W3:Y:S01]  /*2e130*/  LDL.LU.64 R18, [R1+0x3630] ;  /* 0x0036300001127983 */ /* 0x001ee20000300a00 */
[----:B------:R-:W3:Y:S01]  /*2e140*/  LDL.LU.64 R16, [R1+0x3628] ;  /* 0x0036280001107983 */ /* 0x000ee20000300a00 */
[C---:B--2---:R-:W-:Y:S08]  /*2e150*/  HMMA.16816.F32 R24, R12.reuse, R52, R24 ;  /* 0x000000340c18723c */ /* 0x044ff00000001818 */
[----:B------:R-:W-:Y:S08]  /*2e160*/  HMMA.16816.F32 R12, R12, R56, R20 ;  /* 0x000000380c0c723c */ /* 0x000ff00000001814 */
[C---:B---3--:R-:W-:Y:S08]  /*2e170*/  HMMA.16816.F32 R8, R16.reuse, R32, R8 ;  /* 0x000000201008723c */ /* 0x048ff00000001808 */
[C---:B------:R-:W-:Y:S01]  /*2e180*/  HMMA.16816.F32 R4, R16.reuse, R28, R4 ;  /* 0x0000001c1004723c */ /* 0x040fe20000001804 */
[----:B------:R0:W-:Y:S01]  /*2e190*/  STL.64 [R1+0x210], R24 ;  /* 0x0002101801007387 */ /* 0x0001e20000100a00 */
[----:B------:R1:W-:Y:S03]  /*2e1a0*/  STL.64 [R1+0x218], R26 ;  /* 0x0002181a01007387 */ /* 0x0003e60000100a00 */
[----:B0-----:R-:W2:Y:S02]  /*2e1b0*/  LDL.LU.64 R24, [R1+0x5d0] ;  /* 0x0005d00001187983 */ /* 0x001ea40000300a00 */
[----:B------:R-:W-:Y:S02]  /*2e1c0*/  STL.64 [R1+0x90], R12 ;  /* 0x0000900c01007387 */ /* 0x000fe40000100a00 */
[----:B------:R-:W-:Y:S02]  /*2e1d0*/  STL.64 [R1+0x98], R14 ;  /* 0x0000980e01007387 */ /* 0x000fe40000100a00 */
[----:B-1----:R-:W2:Y:S04]  /*2e1e0*/  LDL.LU.64 R26, [R1+0x5d8] ;  /* 0x0005d800011a7983 */ /* 0x002ea80000300a00 */
[----:B------:R0:W-:Y:S01]  /*2e1f0*/  STL.64 [R1+0x80], R8 ;  /* 0x0000800801007387 */ /* 0x0001e20000100a00 */
[----:B------:R1:W-:Y:S03]  /*2e200*/  STL.64 [R1+0x88], R10 ;  /* 0x0000880a01007387 */ /* 0x0003e60000100a00 */
[----:B0-----:R-:W3:Y:S01]  /*2e210*/  LDL.LU.64 R8, [R1+0x160] ;  /* 0x0001600001087983 */ /* 0x001ee20000300a00 */
[----:B-1----:R-:W3:Y:S02]  /*2e220*/  LDL.LU.64 R10, [R1+0x168] ;  /* 0x00016800010a7983 */ /* 0x002ee40000300a00 */
[----:B------:R-:W4:Y:S02]  /*2e230*/  LDL.LU.64 R20, [R1+0x150] ;  /* 0x0001500001147983 */ /* 0x000f240000300a00 */
[----:B------:R-:W4:Y:S01]  /*2e240*/  LDL.LU.64 R22, [R1+0x158] ;  /* 0x0001580001167983 */ /* 0x000f220000300a00 */
[----:B------:R0:W-:Y:S01]  /*2e250*/  STL.64 [R1+0x70], R4 ;  /* 0x0000700401007387 */ /* 0x0001e20000100a00 */
[----:B------:R1:W-:Y:S03]  /*2e260*/  STL.64 [R1+0x78], R6 ;  /* 0x0000780601007387 */ /* 0x0003e60000100a00 */
[----:B0-----:R-:W4:Y:S01]  /*2e270*/  LDL.LU.64 R4, [R1+0x140] ;  /* 0x0001400001047983 */ /* 0x001f220000300a00 */
[----:B-1----:R-:W4:Y:S02]  /*2e280*/  LDL.LU.64 R6, [R1+0x148] ;  /* 0x0001480001067983 */ /* 0x002f240000300a00 */
[----:B------:R-:W4:Y:S02]  /*2e290*/  LDL.LU.64 R12, [R1+0x120] ;  /* 0x00012000010c7983 */ /* 0x000f240000300a00 */
[----:B------:R-:W4:Y:S01]  /*2e2a0*/  LDL.LU.64 R14, [R1+0x128] ;  /* 0x00012800010e7983 */ /* 0x000f220000300a00 */
[----:B------:R0:W-:Y:S04]  /*2e2b0*/  STL.64 [R1+0x3608], R28 ;  /* 0x0036081c01007387 */ /* 0x0001e80000100a00 */
[----:B0-----:R-:W4:Y:S01]  /*2e2c0*/  LDL.LU.64 R28, [R1+0x5e0] ;  /* 0x0005e000011c7983 */ /* 0x001f220000300a00 */
[----:B------:R-:W4:Y:S01]  /*2e2d0*/  LDL.LU.64 R30, [R1+0x5e8] ;  /* 0x0005e800011e7983 */ /* 0x000f220000300a00 */
[C---:B--2---:R-:W-:Y:S08]  /*2e2e0*/  HMMA.16816.F32 R24, R16.reuse, R40, R24 ;  /* 0x000000281018723c */ /* 0x044ff00000001818 */
[C---:B---3--:R-:W-:Y:S08]  /*2e2f0*/  HMMA.16816.F32 R8, R16.reuse, R44, R8 ;  /* 0x0000002c1008723c */ /* 0x048ff00000001808 */
[C---:B----4-:R-:W-:Y:S08]  /*2e300*/  HMMA.16816.F32 R20, R16.reuse, R48, R20 ;  /* 0x000000301014723c */ /* 0x050ff00000001814 */
[C---:B------:R-:W-:Y:S08]  /*2e310*/  HMMA.16816.F32 R28, R16.reuse, R36, R28 ;  /* 0x00000024101c723c */ /* 0x040ff0000000181c */
[C---:B------:R-:W-:Y:S11]  /*2e320*/  HMMA.16816.F32 R4, R16.reuse, R52, R4 ;  /* 0x000000341004723c */ /* 0x040ff60000001804 */
[----:B------:R-:W-:Y:S04]  /*2e330*/  @!UPT UIADD3 URZ, URZ, URZ, URZ ;  /* 0x0000003f3f3ff290 */ /* 0x000fe8000fffe03f */
[----:B------:R0:W-:Y:S01]  /*2e340*/  STL.64 [R1+0x60], R28 ;  /* 0x0000601c01007387 */ /* 0x0001e20000100a00 */
[----:B------:R1:W-:Y:S03]  /*2e350*/  STL.64 [R1+0x68], R30 ;  /* 0x0000681e01007387 */ /* 0x0003e60000100a00 */
[----:B0-----:R-:W2:Y:S01]  /*2e360*/  LDL.LU.64 R28, [R1+0x5c0] ;  /* 0x0005c000011c7983 */ /* 0x001ea20000300a00 */
[----:B-1----:R-:W2:Y:S02]  /*2e370*/  LDL.LU.64 R30, [R1+0x5c8] ;  /* 0x0005c800011e7983 */ /* 0x002ea40000300a00 */
[----:B------:R-:W-:Y:S02]  /*2e380*/  STL.64 [R1+0x3600], R38 ;  /* 0x0036002601007387 */ /* 0x000fe40000100a00 */
[----:B------:R0:W-:Y:S02]  /*2e390*/  STL.64 [R1+0x35f8], R36 ;  /* 0x0035f82401007387 */ /* 0x0001e40000100a00 */
[----:B0-----:R-:W3:Y:S01]  /*2e3a0*/  LDL.LU.64 R36, [R1+0x5b0] ;  /* 0x0005b00001247983 */ /* 0x001ee20000300a00 */
[----:B------:R-:W3:Y:S02]  /*2e3b0*/  LDL.LU.64 R38, [R1+0x5b8] ;  /* 0x0005b80001267983 */ /* 0x000ee40000300a00 */
[----:B------:R-:W-:Y:S02]  /*2e3c0*/  STL.64 [R1+0x50], R24 ;  /* 0x0000501801007387 */ /* 0x000fe40000100a00 */
[----:B------:R0:W-:Y:S02]  /*2e3d0*/  STL.64 [R1+0x58], R26 ;  /* 0x0000581a01007387 */ /* 0x0001e40000100a00 */
[----:B0-----:R-:W4:Y:S01]  /*2e3e0*/  LDL.LU R26, [R1+0x3624] ;  /* 0x00362400011a7983 */ /* 0x001f220000300800 */
[----:B------:R-:W2:Y:S02]  /*2e3f0*/  LDL.LU R25, [R1+0x3620] ;  /* 0x0036200001197983 */ /* 0x000ea40000300800 */
[----:B------:R0:W-:Y:S02]  /*2e400*/  STL.64 [R1+0x1f0], R8 ;  /* 0x0001f00801007387 */ /* 0x0001e40000100a00 */
[----:B------:R1:W-:Y:S01]  /*2e410*/  STL.64 [R1+0x1f8], R10 ;  /* 0x0001f80a01007387 */ /* 0x0003e20000100a00 */
[----:B0-----:R-:W2:Y:S01]  /*2e420*/  LDL.LU.64 R8, [R1+0x590] ;  /* 0x0005900001087983 */ /* 0x001ea20000300a00 */
[----:B-1----:R-:W2:Y:S02]  /*2e430*/  LDL.LU.64 R10, [R1+0x598] ;  /* 0x00059800010a7983 */ /* 0x002ea40000300a00 */
[----:B------:R0:W-:Y:S02]  /*2e440*/  STL.64 [R1+0x320], R20 ;  /* 0x0003201401007387 */ /* 0x0001e40000100a00 */
[----:B------:R-:W-:Y:S01]  /*2e450*/  STL [R1+0x328], R22 ;  /* 0x0003281601007387 */ /* 0x000fe20000100800 */
[----:B------:R-:W2:Y:S04]  /*2e460*/  LDL R24, [R1+0xcb8] ;  /* 0x000cb80001187983 */ /* 0x000ea80000100800 */
[----:B0-----:R-:W2:Y:S01]  /*2e470*/  LDL R20, [R1+0xcbc] ;  /* 0x000cbc0001147983 */ /* 0x001ea20000100800 */
[----:B------:R-:W-:Y:S02]  /*2e480*/  STL.64 [R1+0x490], R4 ;  /* 0x0004900401007387 */ /* 0x000fe40000100a00 */
[----:B------:R0:W-:Y:S02]  /*2e490*/  STL.64 [R1+0x498], R6 ;  /* 0x0004980601007387 */ /* 0x0001e40000100a00 */
[----:B0-----:R-:W2:Y:S01]  /*2e4a0*/  LDL.LU.64 R6, [R1+0x3618] ;  /* 0x0036180001067983 */ /* 0x001ea20000300a00 */
[----:B------:R-:W2:Y:S01]  /*2e4b0*/  LDL.LU.64 R4, [R1+0x3610] ;  /* 0x0036100001047983 */ /* 0x000ea20000300a00 */
[----:B------:R-:W-:Y:S01]  /*2e4c0*/  HMMA.16816.F32 R12, R16, R56, R12 ;  /* 0x00000038100c723c */ /* 0x000fe2000000180c */
[----:B------:R-:W3:Y:S01]  /*2e4d0*/  LDL.LU.64 R16, [R1+0x5a0] ;  /* 0x0005a00001107983 */ /* 0x000ee20000300a00 */
[----:B------:R-:W3:Y:S11]  /*2e4e0*/  LDL.LU.64 R18, [R1+0x5a8] ;  /* 0x0005a80001127983 */ /* 0x000ef60000300a00 */
[----:B------:R-:W-:Y:S10]  /*2e4f0*/  @!UPT UIADD3 URZ, URZ, URZ, URZ ;  /* 0x0000003f3f3ff290 */ /* 0x000ff4000fffe03f */
[----:B------:R0:W-:Y:S01]  /*2e500*/  STL.64 [R1+0x480], R12 ;  /* 0x0004800c01007387 */ /* 0x0001e20000100a00 */
[----:B------:R1:W-:Y:S03]  /*2e510*/  STL.64 [R1+0x488], R14 ;  /* 0x0004880e01007387 */ /* 0x0003e60000100a00 */
[----:B0-----:R-:W3:Y:S01]  /*2e520*/  LDL.LU.64 R12, [R1+0x130] ;  /* 0x00013000010c7983 */ /* 0x001ee20000300a00 */
[----:B-1----:R-:W3:Y:S01]  /*2e530*/  LDL.LU.64 R14, [R1+0x138] ;  /* 0x00013800010e7983 */ /* 0x002ee20000300a00 */
[C---:B--2---:R-:W-:Y:S11]  /*2e540*/  HMMA.16816.F32 R28, R4.reuse, R32, R28 ;  /* 0x00000020041c723c */ /* 0x044ff6000000181c */
[----:B------:R-:W-:Y:S11]  /*2e550*/  @!UPT UIADD3 URZ, URZ, URZ, URZ ;  /* 0x0000003f3f3ff290 */ /* 0x000ff6000fffe03f */
[----:B------:R-:W-:Y:S01]  /*2e560*/  @!UPT UIADD3 URZ, URZ, URZ, URZ ;  /* 0x0000003f3f3ff290 */ /* 0x000fe2000fffe03f */
[----:B------:R0:W-:Y:S01]  /*2e570*/  STL.64 [R1+0x5f0], R28 ;  /* 0x0005f01c01007387 */ /* 0x0001e20000100a00 */
[----:B------:R-:W-:Y:S03]  /*2e580*/  STL.64 [R1+0x5f8], R30 ;  /* 0x0005f81e01007387 */ /* 0x000fe60000100a00 */
[----:B0-----:R-:W3:Y:S02]  /*2e590*/  LDL.LU.64 R28, [R1+0x3608] ;  /* 0x00360800011c7983 */ /* 0x001ee40000300a00 */
[C---:B---3--:R-:W-:Y:S11]  /*2e5a0*/  HMMA.16816.F32 R36, R4.reuse, R28, R36 ;  /* 0x0000001c0424723c */ /* 0x048ff60000001824 */
[----:B------:R-:W-:Y:S11]  /*2e5b0*/  @!UPT UIADD3 URZ, URZ, URZ, URZ ;  /* 0x0000003f3f3ff290 */ /* 0x000ff6000fffe03f */
[----:B------:R-:W-:Y:S01]  /*2e5c0*/  @!UPT UIADD3 URZ, URZ, URZ, URZ ;  /* 0x0000003f3f3ff290 */ /* 0x000fe2000fffe03f */
[----:B------:R-:W-:Y:S01]  /*2e5d0*/  STL.64 [R1+0x5e0], R36 ;  /* 0x0005e02401007387 */ /* 0x000fe20000100a00 */
[----:B------:R0:W-:Y:S03]  /*2e5e0*/  STL.64 [R1+0x5e8], R38 ;  /* 0x0005e82601007387 */ /* 0x0001e60000100a00 */
[----:B0-----:R-:W2:Y:S01]  /*2e5f0*/  LDL.LU.64 R38, [R1+0x3600] ;  /* 0x0036000001267983 */ /* 0x001ea20000300a00 */
[----:B------:R-:W3:Y:S02]  /*2e600*/  LDL.LU.64 R36, [R1+0x35f8] ;  /* 0x0035f80001247983 */ /* 0x000ee40000300a00 */
[----:B------:R3:W-:Y:S01]  /*2e610*/  STL.64 [R1+0x35f0], R28 ;  /* 0x0035f01c01007387 */ /* 0x0007e20000100a00 */
[C---:B------:R-:W-:Y:S08]  /*2e620*/  HMMA.16816.F32 R8, R4.reuse, R40, R8 ;  /* 0x000000280408723c */ /* 0x040ff00000001808 */
[C---:B------:R-:W-:Y:S08]  /*2e630*/  HMMA.16816.F32 R12, R4.reuse, R44, R12 ;  /* 0x0000002c040c723c */ /* 0x040ff0000000180c */
[----:B---3--:R-:W-:Y:S01]  /*2e640*/  HMMA.16816.F32 R28, R4, R36, R16 ;  /* 0x00000024041c723c */ /* 0x008fe20000001810 */
[----:B------:R-:W3:Y:S01]  /*2e650*/  LDL.LU.64 R16, [R1+0x170] ;  /* 0x0001700001107983 */ /* 0x000ee20000300a00 */
[----:B------:R-:W3:Y:S11]  /*2e660*/  LDL.LU.64 R18, [R1+0x178] ;  /* 0x0001780001127983 */ /* 0x000ef60000300a00 */
[----:B------:R-:W-:Y:S10]  /*2e670*/  @!UPT UIADD3 URZ, URZ, URZ, URZ ;  /* 0x0000003f3f3ff290 */ /* 0x000ff4000fffe03f */
[----:B------:R-:W-:Y:S01]  /*2e680*/  STL.64 [R1+0x5d0], R28 ;  /* 0x0005d01c01007387 */ /* 0x000fe20000100a00 */
[----:B------:R-:W-:Y:S02]  /*2e690*/  STL.64 [R1+0x5d8], R30 ;  /* 0x0005d81e01007387 */ /* 0x000fe40000100a00 */
[----:B--2---:R-:W-:Y:S02]  /*2e6a0*/  STL.64 [R1+0x35e8], R38 ;  /* 0x0035e82601007387 */ /* 0x004fe40000100a00 */
[----:B------:R0:W-:Y:S02]  /*2e6b0*/  STL.64 [R1+0x35e0], R36 ;  /* 0x0035e02401007387 */ /* 0x0001e40000100a00 */
[----:B0-----:R-:W2:Y:S01]  /*2e6c0*/  LDL.LU.64 R36, [R1+0x350] ;  /* 0x0003500001247983 */ /* 0x001ea20000300a00 */
[----:B------:R-:W2:Y:S02]  /*2e6d0*/  LDL.LU.64 R38, [R1+0x358] ;  /* 0x0003580001267983 */ /* 0x000ea40000300a00 */
[----:B------:R-:W-:Y:S02]  /*2e6e0*/  STL.64 [R1+0x5c0], R8 ;  /* 0x0005c00801007387 */ /* 0x000fe40000100a00 */
[----:B------:R-:W-:Y:S01]  /*2e6f0*/  STL.64 [R1+0x5c8], R10 ;  /* 0x0005c80a01007387 */ /* 0x000fe20000100a00 */
[----:B------:R-:W4:Y:S01]  /*2e700*/  LDL.LU.64 R28, [R1+0x340] ;  /* 0x00034000011c7983 */ /* 0x000f220000300a00 */
[----:B------:R-:W4:Y:S02]  /*2e710*/  LDL.LU.64 R30, [R1+0x348] ;  /* 0x00034800011e7983 */ /* 0x000f240000300a00 */
[----:B------:R-:W-:Y:S02]  /*2e720*/  STL.64 [R1+0x35d8], R42 ;  /* 0x0035d82a01007387 */ /* 0x000fe40000100a00 */
[----:B------:R-:W-:Y:S01]  /*2e730*/  STL.64 [R1+0x35d0], R40 ;  /* 0x0035d02801007387 */ /* 0x000fe20000100a00 */
[----:B------:R-:W-:Y:S01]  /*2e740*/  STL.64 [R1+0x35c8], R46 ;  /* 0x0035c82e01007387 */ /* 0x000fe20000100a00 */
[----:B------:R-:W-:Y:S02]  /*2e750*/  STL.64 [R1+0x35c0], R44 ;  /* 0x0035c02c01007387 */ /* 0x000fe40000100a00 */
[----:B------:R-:W-:Y:S02]  /*2e760*/  STL.64 [R1+0x5b0], R12 ;  /* 0x0005b00c01007387 */ /* 0x000fe40000100a00 */
[----:B------:R-:W-:Y:S02]  /*2e770*/  STL.64 [R1+0x5b8], R14 ;  /* 0x0005b80e01007387 */ /* 0x000fe40000100a00 */
[----:B------:R-:W0:Y:S01]  /*2e780*/  LDSM.16.MT88.4 R12, [R20+0x80] ;  /* 0x00008000140c783b */ /* 0x000e220000004200 */
[----:B------:R-:W-:-:S03]  /*2e790*/  IMAD.MOV.U32 R61, RZ, RZ, R23 ;  /* 0x000000ffff3d7224 */ /* 0x000fc600078e0017 */
[----:B------:R-:W-:Y:S04]  /*2e7a0*/  LDSM.16.MT88.4 R8, [R20] ;  /* 0x000000001408783b */ /* 0x000fe80000004200 */
[----:B0-----:R-:W-:Y:S01]  /*2e7b0*/  STL.64 [R1+0x35a8], R14 ;  /* 0x0035a80e01007387 */ /* 0x001fe20000100a00 */
[----:B------:R3:W-:Y:S02]  /*2e7c0*/  STL.64 [R1+0x35a0], R12 ;  /* 0x0035a00c01007387 */ /* 0x0007e40000100a00 */
[----:B------:R-:W-:Y:S02]  /*2e7d0*/  STL.64 [R1+0x35b8], R50 ;  /* 0x0035b83201007387 */ /* 0x000fe40000100a00 */
[----:B------:R-:W-:Y:S01]  /*2e7e0*/  STL.64 [R1+0x35b0], R48 ;  /* 0x0035b03001007387 */ /* 0x000fe20000100a00 */
[C---:B---3--:R-:W-:Y:S01]  /*2e7f0*/  HMMA.16816.F32 R12, R4.reuse, R48, R16 ;  /* 0x00000030040c723c */ /* 0x048fe20000001810 */
[----:B------:R-:W0:Y:S02]  /*2e800*/  LDSM.16.MT88.4 R16, [R20+0x100] ;  /* 0x000100001410783b */ /* 0x000e240000004200 */
[----:B------:R-:W1:Y:S11]  /*2e810*/  LDSM.16.MT88.4 R20, [R20+0x180] ;  /* 0x000180001414783b */ /* 0x000e760000004200 */
[----:B------:R-:W-:Y:S09]  /*2e820*/  @!UPT UIADD3 URZ, URZ, URZ, URZ ;  /* 0x0000003f3f3ff290 */ /* 0x000ff2000fffe03f */
[----:B------:R-:W-:Y:S01]  /*2e830*/  STL.64 [R1+0x5a0], R12 ;  /* 0x0005a00c01007387 */ /* 0x000fe20000100a00 */
[----:B------:R2:W-:Y:S02]  /*2e840*/  STL.64 [R1+0x5a8], R14 ;  /* 0x0005a80e01007387 */ /* 0x0005e40000100a00 */
[C---:B--2---:R-:W-:Y:S01]  /*2e850*/  HMMA.16816.F32 R12, R4.reuse, R52, R36 ;  /* 0x00000034040c723c */ /* 0x044fe20000001824 */
[----:B0-----:R-:W-:Y:S01]  /*2e860*/  STL.64 [R1+0x3568], R18 ;  /* 0x0035681201007387 */ /* 0x001fe20000100a00 */
[----:B------:R-:W-:Y:S02]  /*2e870*/  STL.64 [R1+0x3560], R16 ;  /* 0x0035601001007387 */ /* 0x000fe40000100a00 */
[----:B-1----:R-:W-:Y:S04]  /*2e880*/  STL.64 [R1+0x3530], R22 ;  /* 0x0035301601007387 */ /* 0x002fe80000100a00 */
[----:B----4-:R-:W-:Y:S11]  /*2e890*/  HMMA.16816.F32 R4, R4, R56, R28 ;  /* 0x000000380404723c */ /* 0x010ff6000000181c */
[----:B------:R-:W-:Y:S04]  /*2e8a0*/  @!UPT UIADD3 URZ, URZ, URZ, URZ ;  /* 0x0000003f3f3ff290 */ /* 0x000fe8000fffe03f */
[----:B------:R0:W-:Y:S01]  /*2e8b0*/  STL.64 [R1+0x590], R12 ;  /* 0x0005900c01007387 */ /* 0x0001e20000100a00 */
[----:B------:R1:W-:Y:S02]  /*2e8c0*/  STL.64 [R1+0x598], R14 ;  /* 0x0005980e01007387 */ /* 0x0003e40000100a00 */
[----:B------:R2:W-:Y:S02]  /*2e8d0*/  STL.64 [R1+0x3528], R20 ;  /* 0x0035281401007387 */ /* 0x0005e40000100a00 */
[----:B------:R-:W3:Y:S01]  /*2e8e0*/  LDL.LU.64 R28, [R1+0xaf0] ;  /* 0x000af000011c7983 */ /* 0x000ee20000300a00 */
[----:B------:R-:W3:Y:S02]  /*2e8f0*/  LDL.LU.64 R30, [R1+0xaf8] ;  /* 0x000af800011e7983 */ /* 0x000ee40000300a00 */
[----:B------:R-:W-:Y:S02]  /*2e900*/  STL.64 [R1+0x470], R4 ;  /* 0x0004700401007387 */ /* 0x000fe40000100a00 */
[----:B------:R-:W-:Y:S02]  /*2e910*/  STL.64 [R1+0x478], R6 ;  /* 0x0004780601007387 */ /* 0x000fe40000100a00 */
[----:B------:R-:W4:Y:S04]  /*2e920*/  LDSM.16.MT88.4 R4, [R24] ;  /* 0x000000001804783b */ /* 0x000f280000004200 */
[----:B------:R-:W3:Y:S01]  /*2e930*/  LDL.LU.64 R36, [R1+0xae0] ;  /* 0x000ae00001247983 */ /* 0x000ee20000300a00 */
[----:B------:R-:W3:Y:S02]  /*2e940*/  LDL.LU.64 R38, [R1+0xae8] ;  /* 0x000ae80001267983 */ /* 0x000ee40000300a00 */
[----:B------:R-:W3:Y:S02]  /*2e950*/  LDL.LU.64 R40, [R1+0xad0] ;  /* 0x000ad00001287983 */ /* 0x000ee40000300a00 */
[----:B------:R-:W3:Y:S01]  /*2e960*/  LDL.LU.64 R42, [R1+0xad8] ;  /* 0x000ad800012a7983 */ /* 0x000ee20000300a00 */
[----:B------:R-:W3:Y:S01]  /*2e970*/  LDL.LU.64 R44, [R1+0xac0] ;  /* 0x000ac000012c7983 */ /* 0x000ee20000300a00 */
[----:B------:R-:W3:Y:S02]  /*2e980*/  LDL.LU.64 R46, [R1+0xac8] ;  /* 0x000ac800012e7983 */ /* 0x000ee40000300a00 */
[----:B------:R-:W3:Y:S02]  /*2e990*/  LDL.LU.64 R48, [R1+0x3a0] ;  /* 0x0003a00001307983 */ /* 0x000ee40000300a00 */
[----:B------:R-:W3:Y:S01]  /*2e9a0*/  LDL.LU.64 R50, [R1+0x3a8] ;  /* 0x0003a80001327983 */ /* 0x000ee20000300a00 */
[----:B0-----:R-:W3:Y:S01]  /*2e9b0*/  LDL.LU.64 R12, [R1+0x390] ;  /* 0x00039000010c7983 */ /* 0x001ee20000300a00 */
[----:B-1----:R-:W3:Y:S02]  /*2e9c0*/  LDL.LU.64 R14, [R1+0x398] ;  /* 0x00039800010e7983 */ /* 0x002ee40000300a00 */
[----:B--2---:R-:W2:Y:S02]  /*2e9d0*/  LDL.LU.64 R20, [R1+0x9f0] ;  /* 0x0009f00001147983 */ /* 0x004ea40000300a00 */
[----:B------:R-:W2:Y:S01]  /*2e9e0*/  LDL.LU.64 R22, [R1+0x9f8] ;  /* 0x0009f80001167983 */ /* 0x000ea20000300a00 */
[----:B------:R-:W2:Y:S01]  /*2e9f0*/  LDL.LU.64 R16, [R1+0x9e0] ;  /* 0x0009e00001107983 */ /* 0x000ea20000300a00 */
[----:B------:R-:W2:Y:S03]  /*2ea00*/  LDL.LU.64 R18, [R1+0x9e8] ;  /* 0x0009e80001127983 */ /* 0x000ea60000300a00 */
[----:B----4-:R-:W-:Y:S01]  /*2ea10*/  STL.64 [R1+0x3500], R6 ;  /* 0x0035000601007387 */ /* 0x010fe20000100a00 */
[----:B------:R0:W-:Y:S03]  /*2ea20*/  STL.64 [R1+0x34f8], R4 ;  /* 0x0034f80401007387 */ /* 0x0001e60000100a00 */
[----:B0-----:R-:W4:Y:S01]  /*2ea30*/  LDL.LU.64 R4, [R1+0xa00] ;  /* 0x000a000001047983 */ /* 0x001f220000300a00 */
[----:B------:R-:W4:Y:S02]  /*2ea40*/  LDL.LU.64 R6, [R1+0xa08] ;  /* 0x000a080001067983 */ /* 0x000f240000300a00 */
[----:B------:R-:W-:Y:S02]  /*2ea50*/  STL [R1+0x34d0], R24 ;  /* 0x0034d01801007387 */ /* 0x000fe40000100800 */
[----:B------:R-:W-:Y:S01]  /*2ea60*/  STL [R1+0x353c], R26 ;  /* 0x00353c1a01007387 */ /* 0x000fe20000100800 */
[----:B------:R0:W-:Y:S04]  /*2ea70*/  STL [R1+0x3538], R25 ;  /* 0x0035381901007387 */ /* 0x0001e80000100800 */
[----:B0-----:R-:W2:Y:S01]  /*2ea80*/  LDL.LU.64 R24, [R1+0x370] ;  /* 0x0003700001187983 */ /* 0x001ea20000300a00 */
[----:B------:R-:W2:Y:S01]  /*2ea90*/  LDL.LU.64 R26, [R1+0x378] ;  /* 0x00037800011a7983 */ /* 0x000ea20000300a00 */
[C---:B---3--:R-:W-:Y:S11]  /*2eaa0*/  HMMA.16816.F32 R28, R8.reuse, R32, R28 ;  /* 0x00000020081c723c */ /* 0x048ff6000000181c */
        /* <DEDUP_REMOVED lines=10> */
[----:B0-----:R-:W3:Y:S01]  /*2eb50*/  LDL.LU.64 R38, [R1+0x35e8] ;  /* 0x0035e80001267983 */ /* 0x001ee20000300a00 */
[----:B------:R-:W2:Y:S02]  /*2eb60*/  LDL.LU.64 R36, [R1+0x35e0] ;  /* 0x0035e00001247983 */ /* 0x000ea40000300a00 */
[C---:B--2---:R-:W-:Y:S11]  /*2eb70*/  HMMA.16816.F32 R40, R8.reuse, R36, R40 ;  /* 0x000000240828723c */ /* 0x044ff60000001828 */
[----:B------:R-:W-:Y:S11]  /*2eb80*/  @!UPT UIADD3 URZ, URZ, URZ, URZ ;  /* 0x0000003f3f3ff290 */ /* 0x000ff6000fffe03f */
[----:B------:R-:W-:Y:S01]  /*2eb90*/  @!UPT UIADD3 URZ, URZ, URZ, URZ ;  /* 0x0000003f3f3ff290 */ /* 0x000fe2000fffe03f */
[----:B------:R-:W-:Y:S01]  /*2eba0*/  STL.64 [R1+0x560], R40 ;  /* 0x0005602801007387 */ /* 0x000fe20000100a00 */
[----:B------:R0:W-:Y:S03]  /*2ebb0*/  STL.64 [R1+0x568], R42 ;  /* 0x0005682a01007387 */ /* 0x0001e60000100a00 */
[----:B0-----:R-:W2:Y:S01]  /*2ebc0*/  LDL.LU.64 R42, [R1+0x35d8] ;  /* 0x0035d800012a7983 */ /* 0x001ea20000300a00 */
        /* <DEDUP_REMOVED lines=19> */
[C---:B--2---:R-:W-:Y:S11]  /*2ed00*/  HMMA.16816.F32 R12, R8.reuse, R48, R12 ;  /* 0x00000030080c723c */ /* 0x044ff6000000180c */
[----:B------:R-:W-:Y:S11]  /*2ed10*/  @!UPT UIADD3 URZ, URZ, URZ, URZ ;  /* 0x0000003f3f3ff290 */ /* 0x000ff6000fffe03f */
[----:B------:R-:W-:Y:S01]  /*2ed20*/  @!UPT UIADD3 URZ, URZ, URZ, URZ ;  /* 0x0000003f3f3ff290 */ /* 0x000fe2000fffe03f */
[----:B------:R-:W-:Y:S01]  /*2ed30*/  STL.64 [R1+0x530], R12 ;  /* 0x0005300c01007387 */ /* 0x000fe20000100a00 */
[----:B------:R0:W-:Y:S03]  /*2ed40*/  STL.64 [R1+0x538], R14 ;  /* 0x0005380e01007387 */ /* 0x0001e60000100a00 */
[----:B0-----:R-:W4:Y:S01]  /*2ed50*/  LDL.LU.64 R14, [R1+0x35a8] ;  /* 0x0035a800010e7983 */ /* 0x001f220000300a00 */
[----:B------:R-:W4:Y:S01]  /*2ed60*/  LDL.LU.64 R12, [R1+0x35a0] ;  /* 0x0035a000010c7983 */ /* 0x000f220000300a00 */
[C---:B---3--:R-:W-:Y:S08]  /*2ed70*/  HMMA.16816.F32 R44, R8.reuse, R52, R44 ;  /* 0x00000034082c723c */ /* 0x048ff0000000182c */
[----:B------:R-:W-:Y:S01]  /*2ed80*/  HMMA.16816.F32 R8, R8, R56, R24 ;  /* 0x000000380808723c */ /* 0x000fe20000001818 */
[----:B------:R-:W-:Y:S01]  /*2ed90*/  STL.64 [R1+0x3588], R50 ;  /* 0x0035883201007387 */ /* 0x000fe20000100a00 */
[----:B------:R-:W-:Y:S02]  /*2eda0*/  STL.64 [R1+0x3580], R48 ;  /* 0x0035803001007387 */ /* 0x000fe40000100a00 */
[----:B------:R-:W-:Y:S11]  /*2edb0*/  STL.64 [R1+0x3578], R58 ;  /* 0x0035783a01007387 */ /* 0x000ff60000100a00 */
[----:B------:R-:W-:Y:S01]  /*2edc0*/  STL.64 [R1+0x520], R44 ;  /* 0x0005202c01007387 */ /* 0x000fe20000100a00 */
[----:B------:R-:W-:Y:S02]  /*2edd0*/  STL.64 [R1+0x528], R46 ;  /* 0x0005282e01007387 */ /* 0x000fe40000100a00 */
[----:B------:R-:W-:Y:S05]  /*2ede0*/  STL.64 [R1+0x3570], R56 ;  /* 0x0035703801007387 */ /* 0x000fea0000100a00 */
[----:B------:R-:W-:Y:S01]  /*2edf0*/  STL.64 [R1+0x3d0], R8 ;  /* 0x0003d00801007387 */ /* 0x000fe20000100a00 */
[----:B------:R0:W-:Y:S01]  /*2ee00*/  STL.64 [R1+0x3d8], R10 ;  /* 0x0003d80a01007387 */ /* 0x0001e20000100a00 */
[C---:B----4-:R-:W-:Y:S08]  /*2ee10*/  HMMA.16816.F32 R24, R12.reuse, R32, R4 ;  /* 0x000000200c18723c */ /* 0x050ff00000001804 */
[C---:B0-----:R-:W-:Y:S08]  /*2ee20*/  HMMA.16816.F32 R8, R12.reuse, R28, R20 ;  /* 0x0000001c0c08723c */ /* 0x041ff00000001814 */
[C---:B------:R-:W-:Y:S07]  /*2ee30*/  HMMA.16816.F32 R4, R12.reuse, R36, R16 ;  /* 0x000000240c04723c */ /* 0x040fee0000001810 */
[----:B------:R-:W-:Y:S01]  /*2ee40*/  STL.64 [R1+0x3a0], R24 ;  /* 0x0003a01801007387 */ /* 0x000fe20000100a00 */
[----:B------:R-:W-:Y:S02]  /*2ee50*/  STL.64 [R1+0x3a8], R26 ;  /* 0x0003a81a01007387 */ /* 0x000fe40000100a00 */
[----:B------:R-:W2:Y:S05]  /*2ee60*/  LDL.LU.64 R44, [R1+0x9d0] ;  /* 0x0009d000012c7983 */ /* 0x000eaa0000300a00 */
[----:B------:R-:W-:Y:S01]  /*2ee70*/  STL.64 [R1+0x390], R8 ;  /* 0x0003900801007387 */ /* 0x000fe20000100a00 */
[----:B------:R-:W-:Y:S01]  /*2ee80*/  STL.64 [R1+0x398], R10 ;  /* 0x0003980a01007387 */ /* 0x000fe20000100a00 */
[----:B------:R-:W2:Y:S06]  /*2ee90*/  LDL.LU.64 R46, [R1+0x9d8] ;  /* 0x0009d800012e7983 */ /* 0x000eac0000300a00 */
[----:B------:R0:W-:Y:S02]  /*2eea0*/  STL.64 [R1+0x380], R4 ;  /* 0x0003800401007387 */ /* 0x0001e40000100a00 */
[----:B------:R1:W-:Y:S01]  /*2eeb0*/  STL.64 [R1+0x388], R6 ;  /* 0x0003880601007387 */ /* 0x0003e20000100a00 */
[----:B------:R-:W3:Y:S01]  /*2eec0*/  LDL.LU.64 R48, [R1+0x360] ;  /* 0x0003600001307983 */ /* 0x000ee20000300a00 */
[----:B------:R-:W3:Y:S03]  /*2eed0*/  LDL.LU.64 R50, [R1+0x368] ;  /* 0x0003680001327983 */ /* 0x000ee60000300a00 */
[----:B0-----:R-:W4:Y:S01]  /*2eee0*/  LDL.LU.64 R4, [R1+0x620] ;  /* 0x0006200001047983 */ /* 0x001f220000300a00 */
[----:B-1----:R-:W4:Y:S02]  /*2eef0*/  LDL.LU.64 R6, [R1+0x628] ;  /* 0x0006280001067983 */ /* 0x002f240000300a00 */
[----:B------:R-:W2:Y:S02]  /*2ef00*/  LDL.LU.64 R56, [R1+0x4d0] ;  /* 0x0004d00001387983 */ /* 0x000ea40000300a00 */
[----:B------:R-:W2:Y:S01]  /*2ef10*/  LDL.LU.64 R58, [R1+0x4d8] ;  /* 0x0004d800013a7983 */ /* 0x000ea20000300a00 */
[----:B------:R-:W2:Y:S01]  /*2ef20*/  LDL.LU.64 R16, [R1+0x310] ;  /* 0x0003100001107983 */ /* 0x000ea20000300a00 */
[----:B------:R-:W2:Y:S02]  /*2ef30*/  LDL.LU.64 R18, [R1+0x318] ;  /* 0x0003180001127983 */ /* 0x000ea40000300a00 */
[----:B------:R-:W2:Y:S02]  /*2ef40*/  LDL.LU.64 R8, [R1+0x940] ;  /* 0x0009400001087983 */ /* 0x000ea40000300a00 */
[----:B------:R-:W2:Y:S01]  /*2ef50*/  LDL.LU.64 R10, [R1+0x948] ;  /* 0x00094800010a7983 */ /* 0x000ea20000300a00 */
[----:B------:R-:W2:Y:S01]  /*2ef60*/  LDL.LU.64 R24, [R1+0x2c0] ;  /* 0x0002c00001187983 */ /* 0x000ea20000300a00 */
[----:B------:R-:W2:Y:S03]  /*2ef70*/  LDL.LU.64 R26, [R1+0x2c8] ;  /* 0x0002c800011a7983 */ /* 0x000ea60000300a00 */
[----:B--2---:R-:W-:Y:S01]  /*2ef80*/  STL.64 [R1+0x3548], R26 ;  /* 0x0035481a01007387 */ /* 0x004fe20000100a00 */
[----:B------:R0:W-:Y:S03]  /*2ef90*/  STL.64 [R1+0x3540], R24 ;  /* 0x0035401801007387 */ /* 0x0001e60000100a00 */
[----:B0-----:R-:W2:Y:S01]  /*2efa0*/  LDL.LU.64 R24, [R1+0x910] ;  /* 0x0009100001187983 */ /* 0x001ea20000300a00 */
[----:B------:R-:W2:Y:S01]  /*2efb0*/  LDL.LU.64 R26, [R1+0x918] ;  /* 0x00091800011a7983 */ /* 0x000ea20000300a00 */
[C---:B------:R-:W-:Y:S02]  /*2efc0*/  HMMA.16816.F32 R44, R12.reuse, R40, R44 ;  /* 0x000000280c2c723c */ /* 0x040fe4000000182c */
[----:B--2---:R-:W-:Y:S01]  /*2efd0*/  STL.64 [R1+0x3558], R26 ;  /* 0x0035581a01007387 */ /* 0x004fe20000100a00 */
[----:B------:R0:W-:Y:S03]  /*2efe0*/  STL.64 [R1+0x3550], R24 ;  /* 0x0035501801007387 */ /* 0x0001e60000100a00 */
[----:B0-----:R-:W2:Y:S01]  /*2eff0*/  LDL.LU.64 R24, [R1+0x920] ;  /* 0x0009200001187983 */ /* 0x001ea20000300a00 */
[----:B------:R-:W2:Y:S02]  /*2f000*/  LDL.LU.64 R26, [R1+0x928] ;  /* 0x00092800011a7983 */ /* 0x000ea40000300a00 */
[----:B------:R-:W2:Y:S02]  /*2f010*/  LDL.LU.64 R20, [R1+0x2b0] ;  /* 0x0002b00001147983 */ /* 0x000ea40000300a00 */
[----:B------:R-:W2:Y:S11]  /*2f020*/  LDL.LU.64 R22, [R1+0x2b8] ;  /* 0x0002b80001167983 */ /* 0x000eb60000300a00 */
[----:B------:R-:W-:Y:S01]  /*2f030*/  @!UPT UIADD3 URZ, URZ, URZ, URZ ;  /* 0x0000003f3f3ff290 */ /* 0x000fe2000fffe03f */
[----:B------:R-:W-:Y:S01]  /*2f040*/  STL.64 [R1+0x370], R44 ;  /* 0x0003702c01007387 */ /* 0x000fe20000100a00 */
[----:B------:R0:W-:Y:S03]  /*2f050*/  STL.64 [R1+0x378], R46 ;  /* 0x0003782e01007387 */ /* 0x0001e60000100a00 */
[----:B0-----:R-:W2:Y:S01]  /*2f060*/  LDL.LU.64 R46, [R1+0x3598] ;  /* 0x00359800012e7983 */ /* 0x001ea20000300a00 */
[----:B------:R-:W3:Y:S02]  /*2f070*/  LDL.LU.64 R44, [R1+0x3590] ;  /* 0x00359000012c7983 */ /* 0x000ee40000300a00 */
[C---:B---3--:R-:W-:Y:S11]  /*2f080*/  HMMA.16816.F32 R48, R12.reuse, R44, R48 ;  /* 0x0000002c0c30723c */ /* 0x048ff60000001830 */
[----:B------:R-:W-:Y:S11]  /*2f090*/  @!UPT UIADD3 URZ, URZ, URZ, URZ ;  /* 0x0000003f3f3ff290 */ /* 0x000ff6000fffe03f */
[----:B------:R-:W-:Y:S01]  /*2f0a0*/  @!UPT UIADD3 URZ, URZ, URZ, URZ ;  /* 0x0000003f3f3ff290 */ /* 0x000fe2000fffe03f */
[----:B------:R-:W-:Y:S01]  /*2f0b0*/  STL.64 [R1+0x360], R48 ;  /* 0x0003603001007387 */ /* 0x000fe20000100a00 */
[----:B------:R0:W-:Y:S03]  /*2f0c0*/  STL.64 [R1+0x368], R50 ;  /* 0x0003683201007387 */ /* 0x0001e60000100a00 */
[----:B0-----:R-:W3:Y:S01]  /*2f0d0*/  LDL.LU.64 R50, [R1+0x3588] ;  /* 0x0035880001327983 */ /* 0x001ee20000300a00 */
[----:B------:R-:W4:Y:S01]  /*2f0e0*/  LDL.LU.64 R48, [R1+0x3580] ;  /* 0x0035800001307983 */ /* 0x000f220000300a00 */
[C---:B------:R-:W-:Y:S08]  /*2f0f0*/  HMMA.16816.F32 R56, R12.reuse, R52, R56 ;  /* 0x000000340c38723c */ /* 0x040ff00000001838 */
[C---:B----4-:R-:W-:Y:S11]  /*2f100*/  HMMA.16816.F32 R4, R12.reuse, R48, R4 ;  /* 0x000000300c04723c */ /* 0x050ff60000001804 */
[----:B------:R-:W-:Y:S11]  /*2f110*/  @!UPT UIADD3 URZ, URZ, URZ, URZ ;  /* 0x0000003f3f3ff290 */ /* 0x000ff6000fffe03f */
[----:B------:R-:W-:Y:S01]  /*2f120*/  @!UPT UIADD3 URZ, URZ, URZ, URZ ;  /* 0x0000003f3f3ff290 */ /* 0x000fe2000fffe03f */
[----:B------:R0:W-:Y:S01]  /*2f130*/  STL.64 [R1+0x350], R4 ;  /* 0x0003500401007387 */ /* 0x0001e20000100a00 */
[----:B------:R1:W-:Y:S03]  /*2f140*/  STL.64 [R1+0x358], R6 ;  /* 0x0003580601007387 */ /* 0x0003e60000100a00 */
[----:B0-----:R-:W4:Y:S01]  /*2f150*/  LDL.LU.64 R4, [R1+0x180] ;  /* 0x0001800001047983 */ /* 0x001f220000300a00 */
[----:B-1----:R-:W4:Y:S02]  /*2f160*/  LDL.LU.64 R6, [R1+0x188] ;  /* 0x0001880001067983 */ /* 0x002f240000300a00 */
[----:B------:R-:W-:Y:S02]  /*2f170*/  STL.64 [R1+0x340], R56 ;  /* 0x0003403801007387 */ /* 0x000fe40000100a00 */
[----:B------:R0:W-:Y:S02]  /*2f180*/  STL.64 [R1+0x348], R58 ;  /* 0x0003483a01007387 */ /* 0x0001e40000100a00 */
[----:B0-----:R-:W2:Y:S01]  /*2f190*/  LDL.LU.64 R58, [R1+0x3578] ;  /* 0x00357800013a7983 */ /* 0x001ea20000300a00 */
[----:B------:R-:W2:Y:S02]  /*2f1a0*/  LDL.LU.64 R56, [R1+0x3570] ;  /* 0x0035700001387983 */ /* 0x000ea40000300a00 */
[----:B--2---:R-:W-:Y:S01]  /*2f1b0*/  HMMA.16816.F32 R12, R12, R56, R16 ;  /* 0x000000380c0c723c */ /* 0x004fe20000001810 */
[----:B------:R-:W2:Y:S01]  /*2f1c0*/  LDL.LU.64 R18, [R1+0x3568] ;  /* 0x0035680001127983 */ /* 0x000ea20000300a00 */
[----:B------:R-:W2:Y:S11]  /*2f1d0*/  LDL.LU.64 R16, [R1+0x3560] ;  /* 0x0035600001107983 */ /* 0x000eb60000300a00 */
[----:B------:R-:W-:Y:S10]  /*2f1e0*/  @!UPT UIADD3 URZ, URZ, URZ, URZ ;  /* 0x0000003f3f3ff290 */ /* 0x000ff4000fffe03f */
[----:B------:R0:W-:Y:S01]  /*2f1f0*/  STL.64 [R1+0x200], R12 ;  /* 0x0002000c01007387 */ /* 0x0001e20000100a00 */
[----:B------:R1:W-:Y:S03]  /*2f200*/  STL.64 [R1+0x208], R14 ;  /* 0x0002080e01007387 */ /* 0x0003e60000100a00 */
[----:B0-----:R-:W3:Y:S01]  /*2f210*/  LDL.LU.64 R12, [R1+0x930] ;  /* 0x00093000010c7983 */ /* 0x001ee20000300a00 */
[----:B-1----:R-:W3:Y:S01]  /*2f220*/  LDL.LU.64 R14, [R1+0x938] ;  /* 0x00093800010e7983 */ /* 0x002ee20000300a00 */
[C---:B--2---:R-:W-:Y:S08]  /*2f230*/  HMMA.16816.F32 R8, R16.reuse, R32, R8 ;  /* 0x000000201008723c */ /* 0x044ff00000001808 */
[C---:B------:R-:W-:Y:S08]  /*2f240*/  HMMA.16816.F32 R24, R16.reuse, R36, R24 ;  /* 0x000000241018723c */ /* 0x040ff00000001818 */
[C---:B---3--:R-:W-:Y:S07]  /*2f250*/  HMMA.16816.F32 R12, R16.reuse, R28, R12 ;  /* 0x0000001c100c723c */ /* 0x048fee000000180c */
[----:B------:R0:W-:Y:S01]  /*2f260*/  STL.64 [R1+0x1e0], R8 ;  /* 0x0001e00801007387 */ /* 0x0001e20000100a00 */
[----:B------:R1:W-:Y:S03]  /*2f270*/  STL.64 [R1+0x1e8], R10 ;  /* 0x0001e80a01007387 */ /* 0x0003e60000100a00 */
[----:B0-----:R-:W2:Y:S01]  /*2f280*/  LDL.LU.64 R8, [R1+0x770] ;  /* 0x0007700001087983 */ /* 0x001ea20000300a00 */
[----:B-1----:R-:W2:Y:S11]  /*2f290*/  LDL.LU.64 R10, [R1+0x778] ;  /* 0x00077800010a7983 */ /* 0x002eb60000300a00 */
[----:B------:R0:W-:Y:S01]  /*2f2a0*/  STL.64 [R1+0x1d0], R12 ;  /* 0x0001d00c01007387 */ /* 0x0001e20000100a00 */
[----:B------:R1:W-:Y:S03]  /*2f2b0*/  STL.64 [R1+0x1d8], R14 ;  /* 0x0001d80e01007387 */ /* 0x0003e60000100a00 */
[----:B0-----:R-:W3:Y:S01]  /*2f2c0*/  LDL.LU.64 R12, [R1+0x610] ;  /* 0x00061000010c7983 */ /* 0x001ee20000300a00 */
[----:B-1----:R-:W3:Y:S02]  /*2f2d0*/  LDL.LU.64 R14, [R1+0x618] ;  /* 0x00061800010e7983 */ /* 0x002ee40000300a00 */
[----:B------:R-:W-:Y:S02]  /*2f2e0*/  STL.64 [R1+0x1c0], R24 ;  /* 0x0001c01801007387 */ /* 0x000fe40000100a00 */
[----:B------:R0:W-:Y:S02]  /*2f2f0*/  STL.64 [R1+0x1c8], R26 ;  /* 0x0001c81a01007387 */ /* 0x0001e40000100a00 */
        /* <DEDUP_REMOVED lines=8> */
[----:B------:R-:W2:Y:S01]  /*2f380*/  LDL.LU.64 R24, [R1+0x3540] ;  /* 0x0035400001187983 */ /* 0x000ea20000300a00 */
[C---:B------:R-:W-:Y:S08]  /*2f390*/  HMMA.16816.F32 R20, R16.reuse, R48, R20 ;  /* 0x000000301014723c */ /* 0x040ff00000001814 */
[C---:B----4-:R-:W-:Y:S08]  /*2f3a0*/  HMMA.16816.F32 R4, R16.reuse, R52, R4 ;  /* 0x000000341004723c */ /* 0x050ff00000001804 */
[----:B--2---:R-:W-:Y:S11]  /*2f3b0*/  HMMA.16816.F32 R24, R16, R44, R24 ;  /* 0x0000002c1018723c */ /* 0x004ff60000001818 */
[----:B------:R-:W-:Y:S11]  /*2f3c0*/  @!UPT UIADD3 URZ, URZ, URZ, URZ ;  /* 0x0000003f3f3ff290 */ /* 0x000ff6000fffe03f */
[----:B------:R-:W-:Y:S01]  /*2f3d0*/  @!UPT UIADD3 URZ, URZ, URZ, URZ ;  /* 0x0000003f3f3ff290 */ /* 0x000fe2000fffe03f */
[----:B------:R-:W-:Y:S01]  /*2f3e0*/  STL.64 [R1+0x1a0], R24 ;  /* 0x0001a01801007387 */ /* 0x000fe20000100a00 */
[----:B------:R0:W-:Y:S03]  /*2f3f0*/  STL.64 [R1+0x1a8], R26 ;  /* 0x0001a81a01007387 */ /* 0x0001e60000100a00 */
[----:B0-----:R-:W2:Y:S01]  /*2f400*/  LDL.LU R26, [R1+0x353c] ;  /* 0x00353c00011a7983 */ /* 0x001ea20000300800 */
[----:B------:R-:W4:Y:S02]  /*2f410*/  LDL.LU R25, [R1+0x3538] ;  /* 0x0035380001197983 */ /* 0x000f240000300800 */
[----:B------:R-:W-:Y:S02]  /*2f420*/  STL.64 [R1+0x190], R20 ;  /* 0x0001901401007387 */ /* 0x000fe40000100a00 */
[----:B------:R0:W-:Y:S02]  /*2f430*/  STL.64 [R1+0x198], R22 ;  /* 0x0001981601007387 */ /* 0x0001e40000100a00 */
[----:B0-----:R-:W2:Y:S01]  /*2f440*/  LDL.LU.64 R22, [R1+0x3530] ;  /* 0x0035300001167983 */ /* 0x001ea20000300a00 */
[----:B------:R-:W2:Y:S02]  /*2f450*/  LDL.LU.64 R20, [R1+0x3528] ;  /* 0x0035280001147983 */ /* 0x000ea40000300a00 */
[----:B------:R-:W-:Y:S02]  /*2f460*/  STL.64 [R1+0x3520], R50 ;  /* 0x0035203201007387 */ /* 0x000fe40000100a00 */
[----:B------:R0:W-:Y:S02]  /*2f470*/  STL.64 [R1+0x3518], R48 ;  /* 0x0035183001007387 */ /* 0x0001e40000100a00 */
[----:B0-----:R-:W2:Y:S01]  /*2f480*/  LDL.LU.64 R48, [R1+0x780] ;  /* 0x0007800001307983 */ /* 0x001ea20000300a00 */
[----:B------:R-:W2:Y:S02]  /*2f490*/  LDL.LU.64 R50, [R1+0x788] ;  /* 0x0007880001327983 */ /* 0x000ea40000300a00 */
[----:B------:R0:W-:Y:S02]  /*2f4a0*/  STL.64 [R1+0x180], R4 ;  /* 0x0001800401007387 */ /* 0x0001e40000100a00 */
[----:B------:R1:W-:Y:S01]  /*2f4b0*/  STL.64 [R1+0x188], R6 ;  /* 0x0001880601007387 */ /* 0x0003e20000100a00 */
[----:B0-----:R-:W3:Y:S01]  /*2f4c0*/  LDL.LU.64 R4, [R1+0x600] ;  /* 0x0006000001047983 */ /* 0x001ee20000300a00 */
[----:B-1----:R-:W3:Y:S02]  /*2f4d0*/  LDL.LU.64 R6, [R1+0x608] ;  /* 0x0006080001067983 */ /* 0x002ee40000300a00 */
[----:B------:R-:W-:Y:S02]  /*2f4e0*/  STL.64 [R1+0x3510], R54 ;  /* 0x0035103601007387 */ /* 0x000fe40000100a00 */
[----:B------:R0:W-:Y:S02]  /*2f4f0*/  STL.64 [R1+0x3508], R52 ;  /* 0x0035083401007387 */ /* 0x0001e40000100a00 */
[----:B0-----:R-:W3:Y:S01]  /*2f500*/  LDL.LU.64 R52, [R1+0x110] ;  /* 0x0001100001347983 */ /* 0x001ee20000300a00 */
[----:B------:R-:W3:Y:S01]  /*2f510*/  LDL.LU.64 R54, [R1+0x118] ;  /* 0x0001180001367983 */ /* 0x000ee20000300a00 */
[----:B--2---:R-:W-:Y:S08]  /*2f520*/  HMMA.16816.F32 R32, R20, R32, R48 ;  /* 0x000000201420723c */ /* 0x004ff00000001830 */
[----:B---3--:R-:W-:Y:S08]  /*2f530*/  HMMA.16816.F32 R52, R16, R56, R52 ;  /* 0x000000381034723c */ /* 0x008ff00000001834 */
[C---:B------:R-:W-:Y:S11]  /*2f540*/  HMMA.16816.F32 R16, R20.reuse, R28, R8 ;  /* 0x0000001c1410723c */ /* 0x040ff60000001808 */
[----:B------:R-:W-:Y:S04]  /*2f550*/  @!UPT UIADD3 URZ, URZ, URZ, URZ ;  /* 0x0000003f3f3ff290 */ /* 0x000fe8000fffe03f */
[----:B------:R-:W-:Y:S01]  /*2f560*/  STL.64 [R1+0x40], R52 ;  /* 0x0000403401007387 */ /* 0x000fe20000100a00 */
[----:B------:R-:W-:Y:S02]  /*2f570*/  STL.64 [R1+0x48], R54 ;  /* 0x0000483601007387 */ /* 0x000fe40000100a00 */
[----:B------:R-:W-:Y:S02]  /*2f580*/  STL.64 [R1+0x30], R32 ;  /* 0x0000302001007387 */ /* 0x000fe40000100a00 */
[----:B------:R0:W-:Y:S02]  /*2f590*/  STL.64 [R1+0x38], R34 ;  /* 0x0000382201007387 */ /* 0x0001e40000100a00 */
[----:B0-----:R-:W-:Y:S01]  /*2f5a0*/  HMMA.16816.F32 R32, R20, R36, R12 ;  /* 0x000000241420723c */ /* 0x001fe2000000180c */
[----:B------:R-:W-:Y:S01]  /*2f5b0*/  STL.64 [R1+0x20], R16 ;  /* 0x0000201001007387 */ /* 0x000fe20000100a00 */
[----:B------:R-:W-:Y:S02]  /*2f5c0*/  STL.64 [R1+0x28], R18 ;  /* 0x0000281201007387 */ /* 0x000fe40000100a00 */
[----:B------:R-:W-:-:S02]  /*2f5d0*/  IMAD.MOV.U32 R9, RZ, RZ, R28 ;  /* 0x000000ffff097224 */ /* 0x000fc400078e001c */
[----:B------:R-:W-:Y:S01]  /*2f5e0*/  IMAD.MOV.U32 R8, RZ, RZ, R29 ;  /* 0x000000ffff087224 */ /* 0x000fe200078e001d */
[----:B------:R-:W-:Y:S01]  /*2f5f0*/  STL.64 [R1+0x34e0], R38 ;  /* 0x0034e02601007387 */ /* 0x000fe20000100a00 */
[----:B------:R-:W-:Y:S11]  /*2f600*/  STL.64 [R1+0x34d8], R36 ;  /* 0x0034d82401007387 */ /* 0x000ff60000100a00 */
[----:B------:R-:W-:Y:S04]  /*2f610*/  @!UPT UIADD3 URZ, URZ, URZ, URZ ;  /* 0x0000003f3f3ff290 */ /* 0x000fe8000fffe03f */
[----:B------:R0:W-:Y:S01]  /*2f620*/  STL.64 [R1+0x3160], R34 ;  /* 0x0031602201007387 */ /* 0x0001e20000100a00 */
[----:B------:R1:W-:Y:S02]  /*2f630*/  STL.64 [R1+0x3158], R32 ;  /* 0x0031582001007387 */ /* 0x0003e40000100a00 */
[----:B0-----:R-:W-:Y:S02]  /*2f640*/  IMAD.MOV.U32 R34, RZ, RZ, R26 ;  /* 0x000000ffff227224 */ /* 0x001fe400078e001a */
[----:B----4-:R-:W-:Y:S02]  /*2f650*/  IMAD.MOV.U32 R35, RZ, RZ, R25 ;  /* 0x000000ffff237224 */ /* 0x010fe400078e0019 */
[----:B-1----:R-:W-:Y:S02]  /*2f660*/  IMAD.MOV.U32 R32, RZ, RZ, R9 ;  /* 0x000000ffff207224 */ /* 0x002fe400078e0009 */
[----:B------:R-:W-:Y:S01]  /*2f670*/  IMAD.MOV.U32 R33, RZ, RZ, R8 ;  /* 0x000000ffff217224 */ /* 0x000fe200078e0008 */
[----:B------:R-:W-:Y:S04]  /*2f680*/  STL.64 [R1+0x34f0], R34 ;  /* 0x0034f02201007387 */ /* 0x000fe80000100a00 */
[----:B------:R0:W-:Y:S02]  /*2f690*/  STL.64 [R1+0x34e8], R32 ;  /* 0x0034e82001007387 */ /* 0x0001e40000100a00 */
[----:B------:R-:W2:Y:S02]  /*2f6a0*/  LDL.LU.64 R48, [R1+0x100] ;  /* 0x0001000001307983 */ /* 0x000ea40000300a00 */
[----:B------:R-:W2:Y:S01]  /*2f6b0*/  LDL.LU.64 R50, [R1+0x108] ;  /* 0x0001080001327983 */ /* 0x000ea20000300a00 */
[C---:B------:R-:W-:Y:S01]  /*2f6c0*/  HMMA.16816.F32 R28, R20.reuse, R40, R4 ;  /* 0x00000028141c723c */ /* 0x040fe20000001804 */
[----:B------:R-:W3:Y:S01]  /*2f6d0*/  LDL.LU.64 R52, [R1+0xf0] ;  /* 0x0000f00001347983 */ /* 0x000ee20000300a00 */
[----:B------:R-:W3:Y:S02]  /*2f6e0*/  LDL.LU.64 R54, [R1+0xf8] ;  /* 0x0000f80001367983 */ /* 0x000ee40000300a00 */
[----:B------:R-:W4:Y:S02]  /*2f6f0*/  LDL.LU.64 R16, [R1+0xe0] ;  /* 0x0000e00001107983 */ /* 0x000f240000300a00 */
[----:B------:R-:W4:Y:S01]  /*2f700*/  LDL.LU.64 R18, [R1+0xe8] ;  /* 0x0000e80001127983 */ /* 0x000f220000300a00 */
[----:B------:R-:W3:Y:S01]  /*2f710*/  LDL.LU.64 R4, [R1+0xd0] ;  /* 0x0000d00001047983 */ /* 0x000ee20000300a00 */
[----:B------:R-:W3:Y:S03]  /*2f720*/  LDL.LU.64 R6, [R1+0xd8] ;  /* 0x0000d80001067983 */ /* 0x000ee60000300a00 */
[----:B0-----:R-:W3:Y:S01]  /*2f730*/  LDL.LU.64 R32, [R1+0xab0] ;  /* 0x000ab00001207983 */ /* 0x001ee20000300a00 */
[----:B------:R-:W3:Y:S02]  /*2f740*/  LDL.LU.64 R34, [R1+0xab8] ;  /* 0x000ab80001227983 */ /* 0x000ee40000300a00 */
[----:B------:R-:W3:Y:S02]  /*2f750*/  LDL.LU.64 R36, [R1+0xaa0] ;  /* 0x000aa00001247983 */ /* 0x000ee40000300a00 */
[----:B------:R-:W3:Y:S01]  /*2f760*/  LDL.LU.64 R38, [R1+0xaa8] ;  /* 0x000aa80001267983 */ /* 0x000ee20000300a00 */
[----:B------:R-:W3:Y:S01]  /*2f770*/  LDL.LU.64 R24, [R1+0xa90] ;  /* 0x000a900001187983 */ /* 0x000ee20000300a00 */
[----:B------:R-:W3:Y:S02]  /*2f780*/  LDL.LU.64 R26, [R1+0xa98] ;  /* 0x000a9800011a7983 */ /* 0x000ee40000300a00 */
[----:B------:R-:W3:Y:S02]  /*2f790*/  LDL.LU.64 R8, [R1+0x510] ;  /* 0x0005100001087983 */ /* 0x000ee40000300a00 */
[----:B------:R-:W3:Y:S01]  /*2f7a0*/  LDL.LU.64 R10, [R1+0x518] ;  /* 0x00051800010a7983 */ /* 0x000ee20000300a00 */
[----:B------:R-:W3:Y:S01]  /*2f7b0*/  LDL.LU.64 R12, [R1+0x4b0] ;  /* 0x0004b000010c7983 */ /* 0x000ee20000300a00 */
[----:B------:R-:W3:Y:S03]  /*2f7c0*/  LDL.LU.64 R14, [R1+0x4b8] ;  /* 0x0004b800010e7983 */ /* 0x000ee60000300a00 */
[----:B------:R0:W-:Y:S04]  /*2f7d0*/  STL.64 [R1+0x3170], R30 ;  /* 0x0031701e01007387 */ /* 0x0001e80000100a00 */
[----:B0-----:R-:W3:Y:S01]  /*2f7e0*/  LDL R30, [R1+0xcb4] ;  /* 0x000cb400011e7983 */ /* 0x001ee20000100800 */
[----:B------:R-:W-:Y:S01]  /*2f7f0*/  STL.64 [R1+0x3168], R28 ;  /* 0x0031681c01007387 */ /* 0x000fe20000100a00 */
[C---:B--2---:R-:W-:Y:S11]  /*2f800*/  HMMA.16816.F32 R48, R20.reuse, R44, R48 ;  /* 0x0000002c1430723c */ /* 0x044ff60000001830 */
[----:B------:R-:W-:Y:S11]  /*2f810*/  @!UPT UIADD3 URZ, URZ, URZ, URZ ;  /* 0x0000003f3f3ff290 */ /* 0x000ff6000fffe03f */
        /* <DEDUP_REMOVED lines=11> */
[----:B------:R-:W4:Y:S02]  /*2f8d0*/  LDL.LU.64 R52, [R1+0x3508] ;  /* 0x0035080001347983 */ /* 0x000f240000300a00 */
[C---:B----4-:R-:W-:Y:S08]  /*2f8e0*/  HMMA.16816.F32 R16, R20.reuse, R52, R16 ;  /* 0x000000341410723c */ /* 0x050ff00000001810 */
[----:B------:R-:W-:Y:S11]  /*2f8f0*/  HMMA.16816.F32 R20, R20, R56, R4 ;  /* 0x000000381414723c */ /* 0x000ff60000001804 */
[----:B------:R-:W-:Y:S04]  /*2f900*/  @!UPT UIADD3 URZ, URZ, URZ, URZ ;  /* 0x0000003f3f3ff290 */ /* 0x000fe8000fffe03f */
[----:B------:R0:W-:Y:S01]  /*2f910*/  STL.64 [R1+0x460], R16 ;  /* 0x0004601001007387 */ /* 0x0001e20000100a00 */
[----:B------:R1:W-:Y:S03]  /*2f920*/  STL.64 [R1+0x468], R18 ;  /* 0x0004681201007387 */ /* 0x0003e60000100a00 */
[----:B0-----:R-:W4:Y:S01]  /*2f930*/  LDL.LU.64 R16, [R1+0x4a0] ;  /* 0x0004a00001107983 */ /* 0x001f220000300a00 */
[----:B-1----:R-:W4:Y:S02]  /*2f940*/  LDL.LU.64 R18, [R1+0x4a8] ;  /* 0x0004a80001127983 */ /* 0x002f240000300a00 */
[----:B------:R-:W2:Y:S02]  /*2f950*/  LDL.LU.64 R6, [R1+0x3500] ;  /* 0x0035000001067983 */ /* 0x000ea40000300a00 */
[----:B------:R-:W2:Y:S01]  /*2f960*/  LDL.LU.64 R4, [R1+0x34f8] ;  /* 0x0034f80001047983 */ /* 0x000ea20000300a00 */
[----:B------:R0:W-:Y:S01]  /*2f970*/  STL.64 [R1+0x450], R20 ;  /* 0x0004501401007387 */ /* 0x0001e20000100a00 */
[----:B------:R-:W-:Y:S03]  /*2f980*/  STL.64 [R1+0x458], R22 ;  /* 0x0004581601007387 */ /* 0x000fe60000100a00 */
[----:B0-----:R-:W2:Y:S02]  /*2f990*/  LDL.64 R20, [R1+0x10] ;  /* 0x0000100001147983 */ /* 0x001ea40000100a00 */
[C---:B--2---:R-:W-:Y:S11]  /*2f9a0*/  HMMA.16816.F32 R32, R4.reuse, R20, R32 ;  /* 0x000000140420723c */ /* 0x044ff60000001820 */
[----:B------:R-:W-:Y:S11]  /*2f9b0*/  @!UPT UIADD3 URZ, URZ, URZ, URZ ;  /* 0x0000003f3f3ff290 */ /* 0x000ff6000fffe03f */
[----:B------:R-:W-:Y:S01]  /*2f9c0*/  @!UPT UIADD3 URZ, URZ, URZ, URZ ;  /* 0x0000003f3f3ff290 */ /* 0x000fe2000fffe03f */
[----:B------:R-:W-:Y:S01]  /*2f9d0*/  STL.64 [R1+0x660], R32 ;  /* 0x0006602001007387 */ /* 0x000fe20000100a00 */
[----:B------:R0:W-:Y:S03]  /*2f9e0*/  STL.64 [R1+0x668], R34 ;  /* 0x0006682201007387 */ /* 0x0001e60000100a00 */
[----:B0-----:R-:W2:Y:S01]  /*2f9f0*/  LDL.LU.64 R34, [R1+0x34f0] ;  /* 0x0034f00001227983 */ /* 0x001ea20000300a00 */
[----:B------:R-:W2:Y:S02]  /*2fa00*/  LDL.LU.64 R32, [R1+0x34e8] ;  /* 0x0034e80001207983 */ /* 0x000ea40000300a00 */
[----:B------:R-:W-:Y:S02]  /*2fa10*/  IMAD.MOV.U32 R29, RZ, RZ, R20 ;  /* 0x000000ffff1d7224 */ /* 0x000fe400078e0014 */
[----:B------:R-:W-:Y:S02]  /*2fa20*/  IMAD.MOV.U32 R28, RZ, RZ, R21 ;  /* 0x000000ffff1c7224 */ /* 0x000fe400078e0015 */
[----:B------:R-:W3:Y:S01]  /*2fa30*/  LDL.LU.64 R20, [R1+0x4f0] ;  /* 0x0004f00001147983 */ /* 0x000ee20000300a00 */
[----:B------:R-:W3:Y:S01]  /*2fa40*/  LDL.LU.64 R22, [R1+0x4f8] ;  /* 0x0004f80001167983 */ /* 0x000ee20000300a00 */
        /* <DEDUP_REMOVED lines=8> */
[C---:B--2---:R-:W-:Y:S11]  /*2fad0*/  HMMA.16816.F32 R24, R4.reuse, R36, R24 ;  /* 0x000000240418723c */ /* 0x044ff60000001818 */
[----:B------:R-:W-:Y:S11]  /*2fae0*/  @!UPT UIADD3 URZ, URZ, URZ, URZ ;  /* 0x0000003f3f3ff290 */ /* 0x000ff6000fffe03f */
[----:B------:R-:W-:Y:S01]  /*2faf0*/  @!UPT UIADD3 URZ, URZ, URZ, URZ ;  /* 0x0000003f3f3ff290 */ /* 0x000fe2000fffe03f */
[----:B------:R0:W-:Y:S01]  /*2fb00*/  STL.64 [R1+0x640], R24 ;  /* 0x0006401801007387 */ /* 0x0001e20000100a00 */
[----:B------:R-:W-:Y:S03]  /*2fb10*/  STL.64 [R1+0x648], R26 ;  /* 0x0006481a01007387 */ /* 0x000fe60000100a00 */
[----:B0-----:R-:W2:Y:S01]  /*2fb20*/  LDL.LU R24, [R1+0x34d0] ;  /* 0x0034d00001187983 */ /* 0x001ea20000300800 */
[C---:B------:R-:W-:Y:S01]  /*2fb30*/  HMMA.16816.F32 R12, R4.reuse, R44, R12 ;  /* 0x0000002c040c723c */ /* 0x040fe2000000180c */
[----:B------:R-:W-:Y:S02]  /*2fb40*/  STL.64 [R1+0x630], R8 ;  /* 0x0006300801007387 */ /* 0x000fe40000100a00 */
[----:B------:R-:W-:Y:S11]  /*2fb50*/  STL.64 [R1+0x638], R10 ;  /* 0x0006380a01007387 */ /* 0x000ff60000100a00 */
[----:B------:R-:W-:Y:S09]  /*2fb60*/  @!UPT UIADD3 URZ, URZ, URZ, URZ ;  /* 0x0000003f3f3ff290 */ /* 0x000ff2000fffe03f */
[----:B------:R-:W-:Y:S01]  /*2fb70*/  STL.64 [R1+0x620], R12 ;  /* 0x0006200c01007387 */ /* 0x000fe20000100a00 */
[----:B------:R-:W-:Y:S01]  /*2fb80*/  STL.64 [R1+0x628], R14 ;  /* 0x0006280e01007387 */ /* 0x000fe20000100a00 */
[C---:B----4-:R-:W-:Y:S02]  /*2fb90*/  HMMA.16816.F32 R16, R4.reuse, R48, R16 ;  /* 0x000000300410723c */ /* 0x050fe40000001810 */
[----:B--2---:R-:W0:Y:S04]  /*2fba0*/  LDSM.16.MT88.4 R12, [R24+0x100] ;  /* 0x00010000180c783b */ /* 0x004e280000004200 */
[----:B------:R-:W-:Y:S04]  /*2fbb0*/  LDSM.16.MT88.4 R8, [R24+0x80] ;  /* 0x000080001808783b */ /* 0x000fe80000004200 */
[----:B0-----:R-:W-:Y:S01]  /*2fbc0*/  STL.64 [R1+0x34a8], R14 ;  /* 0x0034a80e01007387 */ /* 0x001fe20000100a00 */
[----:B------:R0:W-:Y:S03]  /*2fbd0*/  STL.64 [R1+0x34a0], R12 ;  /* 0x0034a00c01007387 */ /* 0x0001e60000100a00 */
[----:B0-----:R-:W2:Y:S01]  /*2fbe0*/  LDL.LU.64 R12, [R1+0x4c0] ;  /* 0x0004c000010c7983 */ /* 0x001ea20000300a00 */
[----:B------:R-:W2:Y:S08]  /*2fbf0*/  LDL.LU.64 R14, [R1+0x4c8] ;  /* 0x0004c800010e7983 */ /* 0x000eb00000300a00 */
[----:B------:R-:W-:Y:S02]  /*2fc00*/  STL.64 [R1+0x610], R16 ;  /* 0x0006101001007387 */ /* 0x000fe40000100a00 */
[----:B------:R-:W-:Y:S02]  /*2fc10*/  STL.64 [R1+0x618], R18 ;  /* 0x0006181201007387 */ /* 0x000fe40000100a00 */
[----:B------:R-:W0:Y:S04]  /*2fc20*/  LDSM.16.MT88.4 R16, [R24+0x180] ;  /* 0x000180001810783b */ /* 0x000e280000004200 */
[----:B0-----:R-:W-:Y:S01]  /*2fc30*/  STL.64 [R1+0x3440], R18 ;  /* 0x0034401201007387 */ /* 0x001fe20000100a00 */
[----:B------:R3:W-:Y:S02]  /*2fc40*/  STL.64 [R1+0x3438], R16 ;  /* 0x0034381001007387 */ /* 0x0007e40000100a00 */
[----:B------:R-:W4:Y:S02]  /*2fc50*/  LDL.LU.64 R24, [R1+0x9c0] ;  /* 0x0009c00001187983 */ /* 0x000f240000300a00 */
[----:B------:R-:W4:Y:S01]  /*2fc60*/  LDL.LU.64 R26, [R1+0x9c8] ;  /* 0x0009c800011a7983 */ /* 0x000f220000300a00 */
[C---:B---3--:R-:W-:Y:S01]  /*2fc70*/  HMMA.16816.F32 R16, R4.reuse, R52, R20 ;  /* 0x000000340410723c */ /* 0x048fe20000001814 */
[----:B------:R-:W0:Y:S11]  /*2fc80*/  LDSM.16.MT88.4 R20, [R30] ;  /* 0x000000001e14783b */ /* 0x000e360000004200 */
[----:B------:R-:W-:Y:S11]  /*2fc90*/  @!UPT UIADD3 URZ, URZ, URZ, URZ ;  /* 0x0000003f3f3ff290 */ /* 0x000ff6000fffe03f */
[----:B------:R-:W-:Y:S01]  /*2fca0*/  STL.64 [R1+0x600], R16 ;  /* 0x0006001001007387 */ /* 0x000fe20000100a00 */
[----:B------:R-:W-:Y:S02]  /*2fcb0*/  STL.64 [R1+0x608], R18 ;  /* 0x0006081201007387 */ /* 0x000fe40000100a00 */
[----:B------:R-:W-:Y:S02]  /*2fcc0*/  STL.64 [R1+0x34c8], R54 ;  /* 0x0034c83601007387 */ /* 0x000fe40000100a00 */
[----:B------:R1:W-:Y:S02]  /*2fcd0*/  STL.64 [R1+0x34c0], R52 ;  /* 0x0034c03401007387 */ /* 0x0003e40000100a00 */
[----:B-1----:R-:W3:Y:S01]  /*2fce0*/  LDL.LU.64 R52, [R1+0x500] ;  /* 0x0005000001347983 */ /* 0x002ee20000300a00 */
[----:B------:R-:W3:Y:S02]  /*2fcf0*/  LDL.LU.64 R54, [R1+0x508] ;  /* 0x0005080001367983 */ /* 0x000ee40000300a00 */
[----:B0-----:R-:W-:Y:S01]  /*2fd00*/  STL.64 [R1+0x3430], R22 ;  /* 0x0034301601007387 */ /* 0x001fe20000100a00 */
[----:B------:R0:W-:Y:S04]  /*2fd10*/  STL.64 [R1+0x3428], R20 ;  /* 0x0034281401007387 */ /* 0x0001e80000100a00 */
[----:B0-----:R-:W3:Y:S01]  /*2fd20*/  LDL.LU.64 R20, [R1+0x9b0] ;  /* 0x0009b00001147983 */ /* 0x001ee20000300a00 */
[----:B------:R-:W3:Y:S01]  /*2fd30*/  LDL.LU.64 R22, [R1+0x9b8] ;  /* 0x0009b80001167983 */ /* 0x000ee20000300a00 */
[----:B--2---:R-:W-:Y:S11]  /*2fd40*/  HMMA.16816.F32 R4, R4, R56, R12 ;  /* 0x000000380404723c */ /* 0x004ff6000000180c */
[----:B------:R-:W-:Y:S11]  /*2fd50*/  @!UPT UIADD3 URZ, URZ, URZ, URZ ;  /* 0x0000003f3f3ff290 */ /* 0x000ff6000fffe03f */
[----:B------:R-:W-:Y:S01]  /*2fd60*/  @!UPT UIADD3 URZ, URZ, URZ, URZ ;  /* 0x0000003f3f3ff290 */ /* 0x000fe2000fffe03f */
[----:B------:R-:W-:Y:S01]  /*2fd70*/  STL.64 [R1+0x510], R4 ;  /* 0x0005100401007387 */ /* 0x000fe20000100a00 */
[----:B------:R-:W-:Y:S02]  /*2fd80*/  STL.64 [R1+0x518], R6 ;  /* 0x0005180601007387 */ /* 0x000fe40000100a00 */
[----:B------:R-:W2:Y:S02]  /*2fd90*/  LDL.LU.64 R16, [R1+0x9a0] ;  /* 0x0009a00001107983 */ /* 0x000ea40000300a00 */
[----:B------:R-:W2:Y:S01]  /*2fda0*/  LDL.LU.64 R18, [R1+0x9a8] ;  /* 0x0009a80001127983 */ /* 0x000ea20000300a00 */
[----:B------:R-:W2:Y:S01]  /*2fdb0*/  LDL.LU.64 R12, [R1+0x330] ;  /* 0x00033000010c7983 */ /* 0x000ea20000300a00 */
[----:B------:R-:W2:Y:S03]  /*2fdc0*/  LDL.LU.64 R14, [R1+0x338] ;  /* 0x00033800010e7983 */ /* 0x000ea60000300a00 */
[----:B------:R-:W0:Y:S01]  /*2fdd0*/  LDSM.16.MT88.4 R4, [R30+0x80] ;  /* 0x000080001e04783b */ /* 0x000e220000004200 */
[----:B------:R-:W-:Y:S02]  /*2fde0*/  STL.64 [R1+0x34b8], R58 ;  /* 0x0034b83a01007387 */ /* 0x000fe40000100a00 */
[----:B------:R-:W-:Y:S02]  /*2fdf0*/  STL.64 [R1+0x34b0], R56 ;  /* 0x0034b03801007387 */ /* 0x000fe40000100a00 */
[----:B------:R-:W-:Y:S01]  /*2fe00*/  STL [R1+0x3448], R30 ;  /* 0x0034481e01007387 */ /* 0x000fe20000100800 */
[----:B----4-:R-:W-:Y:S01]  /*2fe10*/  HMMA.16816.F32 R24, R8, R32, R24 ;  /* 0x000000200818723c */ /* 0x010fe20000001818 */
[----:B0-----:R-:W-:Y:S01]  /*2fe20*/  STL.64 [R1+0x33e0], R6 ;  /* 0x0033e00601007387 */ /* 0x001fe20000100a00 */
[----:B------:R0:W-:Y:S02]  /*2fe30*/  STL.64 [R1+0x33d8], R4 ;  /* 0x0033d80401007387 */ /* 0x0001e40000100a00 */
[----:B0-----:R-:W-:-:S02]  /*2fe40*/  IMAD.MOV.U32 R4, RZ, RZ, R29 ;  /* 0x000000ffff047224 */ /* 0x001fc400078e001d */
[----:B------:R-:W-:-:S07]  /*2fe50*/  IMAD.MOV.U32 R5, RZ, RZ, R28 ;  /* 0x000000ffff057224 */ /* 0x000fce00078e001c */
[C---:B---3--:R-:W-:Y:S08]  /*2fe60*/  HMMA.16816.F32 R28, R8.reuse, R4, R52 ;  /* 0x00000004081c723c */ /* 0x048ff00000001834 */
[C---:B------:R-:W-:Y:S01]  /*2fe70*/  HMMA.16816.F32 R20, R8.reuse, R36, R20 ;  /* 0x000000240814723c */ /* 0x040fe20000001814 */
[----:B------:R-:W-:Y:S11]  /*2fe80*/  STL.64 [R1+0x3498], R34 ;  /* 0x0034982201007387 */ /* 0x000ff60000100a00 */
[----:B------:R-:W-:Y:S03]  /*2fe90*/  @!UPT UIADD3 URZ, URZ, URZ, URZ ;  /* 0x0000003f3f3ff290 */ /* 0x000fe6000fffe03f */
[----:B------:R-:W-:Y:S01]  /*2fea0*/  STL.64 [R1+0x500], R28 ;  /* 0x0005001c01007387 */ /* 0x000fe20000100a00 */
[----:B------:R-:W-:Y:S02]  /*2feb0*/  STL.64 [R1+0x508], R30 ;  /* 0x0005081e01007387 */ /* 0x000fe40000100a00 */
[----:B------:R-:W-:Y:S02]  /*2fec0*/  STL.64 [R1+0x3490], R32 ;  /* 0x0034902001007387 */ /* 0x000fe40000100a00 */
[----:B------:R-:W-:Y:S01]  /*2fed0*/  STL.64 [R1+0x4f0], R24 ;  /* 0x0004f01801007387 */ /* 0x000fe20000100a00 */
[----:B------:R-:W-:Y:S01]  /*2fee0*/  STL.64 [R1+0x4f8], R26 ;  /* 0x0004f81a01007387 */ /* 0x000fe20000100a00 */
[----:B------:R-:W-:Y:S02]  /*2fef0*/  STL.64 [R1+0x3488], R38 ;  /* 0x0034882601007387 */ /* 0x000fe40000100a00 */
[----:B------:R-:W-:Y:S01]  /*2ff00*/  STL.64 [R1+0x3480], R36 ;  /* 0x0034802401007387 */ /* 0x000fe20000100a00 */
[----:B------:R-:W-:Y:S01]  /*2ff10*/  STL.64 [R1+0x4e0], R20 ;  /* 0x0004e01401007387 */ /* 0x000fe20000100a00 */
[----:B------:R-:W-:Y:S02]  /*2ff20*/  STL.64 [R1+0x4e8], R22 ;  /* 0x0004e81601007387 */ /* 0x000fe40000100a00 */
[----:B------:R-:W-:Y:S02]  /*2ff30*/  STL.64 [R1+0x3478], R42 ;  /* 0x0034782a01007387 */ /* 0x000fe40000100a00 */
[----:B------:R-:W-:Y:S01]  /*2ff40*/  STL.64 [R1+0x3470], R40 ;  /* 0x0034702801007387 */ /* 0x000fe20000100a00 */
[C---:B--2---:R-:W-:Y:S08]  /*2ff50*/  HMMA.16816.F32 R16, R8.reuse, R40, R16 ;  /* 0x000000280810723c */ /* 0x044ff00000001810 */
[C---:B------:R-:W-:Y:S11]  /*2ff60*/  HMMA.16816.F32 R12, R8.reuse, R44, R12 ;  /* 0x0000002c080c723c */ /* 0x040ff6000000180c */
[----:B------:R-:W-:Y:S04]  /*2ff70*/  @!UPT UIADD3 URZ, URZ, URZ, URZ ;  /* 0x0000003f3f3ff290 */ /* 0x000fe8000fffe03f */
[----:B------:R-:W-:Y:S01]  /*2ff80*/  STL.64 [R1+0x4d0], R16 ;  /* 0x0004d01001007387 */ /* 0x000fe20000100a00 */
[----:B------:R-:W-:Y:S02]  /*2ff90*/  STL.64 [R1+0x4d8], R18 ;  /* 0x0004d81201007387 */ /* 0x000fe40000100a00 */
[----:B------:R-:W2:Y:S02]  /*2ffa0*/  LDL.LU.64 R52, [R1+0x300] ;  /* 0x0003000001347983 */ /* 0x000ea40000300a00 */
[----:B------:R-:W2:Y:S03]  /*2ffb0*/  LDL.LU.64 R54, [R1+0x308] ;  /* 0x0003080001367983 */ /* 0x000ea60000300a00 */
[----:B------:R0:W-:Y:S01]  /*2ffc0*/  STL.64 [R1+0x4c0], R12 ;  /* 0x0004c00c01007387 */ /* 0x0001e20000100a00 */
[----:B------:R1:W-:Y:S02]  /*2ffd0*/  STL.64 [R1+0x4c8], R14 ;  /* 0x0004c80e01007387 */ /* 0x0003e40000100a00 */
[----:B------:R-:W3:Y:S02]  /*2ffe0*/  LDL.LU.64 R56, [R1+0x2f0] ;  /* 0x0002f00001387983 */ /* 0x000ee40000300a00 */
[----:B------:R-:W3:Y:S01]  /*2fff0*/  LDL.LU.64 R58, [R1+0x2f8] ;  /* 0x0002f800013a7983 */ /* 0x000ee20000300a00 */
[----:B0-----:R-:W4:Y:S01]  /*30000*/  LDL.LU.64 R12, [R1+0x2e0] ;  /* 0x0002e000010c7983 */ /* 0x001f220000300a00 */
[----:B-1----:R-:W4:Y:S02]  /*30010*/  LDL.LU.64 R14, [R1+0x2e8] ;  /* 0x0002e800010e7983 */ /* 0x002f240000300a00 */
[----:B------:R-:W3:Y:S02]  /*30020*/  LDL.LU.64 R32, [R1+0x900] ;  /* 0x0009000001207983 */ /* 0x000ee40000300a00 */
[----:B------:R-:W3:Y:S01]  /*30030*/  LDL.LU.64 R34, [R1+0x908] ;  /* 0x0009080001227983 */ /* 0x000ee20000300a00 */
[----:B------:R-:W3:Y:S01]  /*30040*/  LDL.LU.64 R36, [R1+0x8f0] ;  /* 0x0008f00001247983 */ /* 0x000ee20000300a00 */
[----:B------:R-:W3:Y:S02]  /*30050*/  LDL.LU.64 R38, [R1+0x8f8] ;  /* 0x0008f80001267983 */ /* 0x000ee40000300a00 */
[----:B------:R-:W3:Y:S02]  /*30060*/  LDL.LU.64 R40, [R1+0x8e0] ;  /* 0x0008e00001287983 */ /* 0x000ee40000300a00 */
[----:B------:R-:W3:Y:S01]  /*30070*/  LDL.LU.64 R42, [R1+0x8e8] ;  /* 0x0008e800012a7983 */ /* 0x000ee20000300a00 */
[----:B------:R-:W-:Y:S01]  /*30080*/  STL.64 [R1+0x3468], R46 ;  /* 0x0034682e01007387 */ /* 0x000fe20000100a00 */
[----:B------:R0:W-:Y:S03]  /*30090*/  STL.64 [R1+0x3460], R44 ;  /* 0x0034602c01007387 */ /* 0x0001e60000100a00 */
[----:B0-----:R-:W3:Y:S01]  /*300a0*/  LDL.LU.64 R44, [R1+0x790] ;  /* 0x00079000012c7983 */ /* 0x001ee20000300a00 */
[----:B------:R-:W3:Y:S02]  /*300b0*/  LDL.LU.64 R46, [R1+0x798] ;  /* 0x00079800012e7983 */ /* 0x000ee40000300a00 */
[----:B------:R-:W3:Y:S02]  /*300c0*/  LDL.LU.64 R20, [R1+0x2d0] ;  /* 0x0002d00001147983 */ /* 0x000ee40000300a00 */
[----:B------:R-:W3:Y:S01]  /*300d0*/  LDL.LU.64 R22, [R1+0x2d8] ;  /* 0x0002d80001167983 */ /* 0x000ee20000300a00 */
[----:B------:R-:W3:Y:S01]  /*300e0*/  LDL.LU.64 R28, [R1+0x3c0] ;  /* 0x0003c000011c7983 */ /* 0x000ee20000300a00 */
[----:B------:R-:W3:Y:S01]  /*300f0*/  LDL.LU.64 R30, [R1+0x3c8] ;  /* 0x0003c800011e7983 */ /* 0x000ee20000300a00 */
[C---:B--2---:R-:W-:Y:S02]  /*30100*/  HMMA.16816.F32 R52, R8.reuse, R48, R52 ;  /* 0x000000300834723c */ /* 0x044fe40000001834 */
[----:B---3--:R-:W-:Y:S01]  /*30110*/  STL.64 [R1+0x3458], R30 ;  /* 0x0034581e01007387 */ /* 0x008fe20000100a00 */
[----:B------:R0:W-:Y:S03]  /*30120*/  STL.64 [R1+0x3450], R28 ;  /* 0x0034501c01007387 */ /* 0x0001e60000100a00 */
[----:B0-----:R-:W2:Y:S01]  /*30130*/  LDL.LU.64 R28, [R1+0x6a0] ;  /* 0x0006a000011c7983 */ /* 0x001ea20000300a00 */
[----:B------:R-:W2:Y:S02]  /*30140*/  LDL.LU.64 R30, [R1+0x6a8] ;  /* 0x0006a800011e7983 */ /* 0x000ea40000300a00 */
[----:B------:R-:W3:Y:S02]  /*30150*/  LDL.LU.64 R16, [R1+0x3b0] ;  /* 0x0003b00001107983 */ /* 0x000ee40000300a00 */
[----:B------:R-:W3:Y:S01]  /*30160*/  LDL.LU.64 R18, [R1+0x3b8] ;  /* 0x0003b80001127983 */ /* 0x000ee20000300a00 */
[----:B------:R-:W2:Y:S01]  /*30170*/  LDL.LU.64 R24, [R1+0x750] ;  /* 0x0007500001187983 */ /* 0x000ea20000300a00 */
[----:B------:R-:W2:Y:S10]  /*30180*/  LDL.LU.64 R26, [R1+0x758] ;  /* 0x00075800011a7983 */ /* 0x000eb40000300a00 */
        /* <DEDUP_REMOVED lines=10> */
[----:B------:R-:W4:Y:S02]  /*30230*/  LDL.LU.64 R56, [R1+0x34b0] ;  /* 0x0034b00001387983 */ /* 0x000f240000300a00 */
[----:B----4-:R-:W-:Y:S01]  /*30240*/  HMMA.16816.F32 R8, R8, R56, R12 ;  /* 0x000000380808723c */ /* 0x010fe2000000180c */
[----:B------:R-:W4:Y:S01]  /*30250*/  LDL.LU.64 R14, [R1+0x34a8] ;  /* 0x0034a800010e7983 */ /* 0x000f220000300a00 */
[----:B------:R-:W4:Y:S11]  /*30260*/  LDL.LU.64 R12, [R1+0x34a0] ;  /* 0x0034a000010c7983 */ /* 0x000f360000300a00 */
[----:B------:R-:W-:Y:S10]  /*30270*/  @!UPT UIADD3 URZ, URZ, URZ, URZ ;  /* 0x0000003f3f3ff290 */ /* 0x000ff4000fffe03f */
[----:B------:R0:W-:Y:S01]  /*30280*/  STL.64 [R1+0x330], R8 ;  /* 0x0003300801007387 */ /* 0x0001e20000100a00 */
[----:B------:R1:W-:Y:S03]  /*30290*/  STL.64 [R1+0x338], R10 ;  /* 0x0003380a01007387 */ /* 0x0003e60000100a00 */
[----:B0-----:R-:W2:Y:S01]  /*302a0*/  LDL.LU.64 R8, [R1+0x740] ;  /* 0x0007400001087983 */ /* 0x001ea20000300a00 */
[----:B-1----:R-:W2:Y:S01]  /*302b0*/  LDL.LU.64 R10, [R1+0x748] ;  /* 0x00074800010a7983 */ /* 0x002ea20000300a00 */
        /* <DEDUP_REMOVED lines=33> */
[----:B------:R1:W-:Y:S03]  /*304d0*/  STL.64 [R1+0x2d8], R22 ;  /* 0x0002d81601007387 */ /* 0x0003e60000100a00 */
[----:B0-----:R-:W2:Y:S01]  /*304e0*/  LDL.LU.64 R20, [R1+0x720] ;  /* 0x0007200001147983 */ /* 0x001ea20000300a00 */
[----:B-1----:R-:W2:Y:S02]  /*304f0*/  LDL.LU.64 R22, [R1+0x728] ;  /* 0x0007280001167983 */ /* 0x002ea40000300a00 */
[----:B------:R-:W-:Y:S02]  /*30500*/  STL.64 [R1+0x2c0], R28 ;  /* 0x0002c01c01007387 */ /* 0x000fe40000100a00 */
[----:B------:R0:W-:Y:S02]  /*30510*/  STL.64 [R1+0x2c8], R30 ;  /* 0x0002c81e01007387 */ /* 0x0001e40000100a00 */
[----:B0-----:R-:W2:Y:S01]  /*30520*/  LDL.LU.64 R30, [R1+0x3458] ;  /* 0x00345800011e7983 */ /* 0x001ea20000300a00 */
[----:B------:R-:W2:Y:S02]  /*30530*/  LDL.LU.64 R28, [R1+0x3450] ;  /* 0x00345000011c7983 */ /* 0x000ea40000300a00 */
[C---:B--2---:R-:W-:Y:S08]  /*30540*/  HMMA.16816.F32 R28, R12.reuse, R52, R28 ;  /* 0x000000340c1c723c */ /* 0x044ff0000000181c */
[----:B---3--:R-:W-:Y:S11]  /*30550*/  HMMA.16816.F32 R12, R12, R56, R16 ;  /* 0x000000380c0c723c */ /* 0x008ff60000001810 */
[----:B------:R-:W-:Y:S04]  /*30560*/  @!UPT UIADD3 URZ, URZ, URZ, URZ ;  /* 0x0000003f3f3ff290 */ /* 0x000fe8000fffe03f */
[----:B------:R-:W-:Y:S01]  /*30570*/  STL.64 [R1+0x2b0], R28 ;  /* 0x0002b01c01007387 */ /* 0x000fe20000100a00 */
[----:B------:R0:W-:Y:S03]  /*30580*/  STL.64 [R1+0x2b8], R30 ;  /* 0x0002b81e01007387 */ /* 0x0001e60000100a00 */
[----:B0-----:R-:W2:Y:S01]  /*30590*/  LDL.LU R30, [R1+0x3448] ;  /* 0x00344800011e7983 */ /* 0x001ea20000300800 */
[----:B------:R-:W3:Y:S02]  /*305a0*/  LDL.LU.64 R18, [R1+0x3440] ;  /* 0x0034400001127983 */ /* 0x000ee40000300a00 */
[----:B------:R-:W3:Y:S02]  /*305b0*/  LDL.LU.64 R16, [R1+0x3438] ;  /* 0x0034380001107983 */ /* 0x000ee40000300a00 */
[----:B------:R0:W-:Y:S01]  /*305c0*/  STL.64 [R1+0x170], R12 ;  /* 0x0001700c01007387 */ /* 0x0001e20000100a00 */
[----:B------:R1:W-:Y:S04]  /*305d0*/  STL.64 [R1+0x178], R14 ;  /* 0x0001780e01007387 */ /* 0x0003e80000100a00 */
[----:B0-----:R-:W3:Y:S01]  /*305e0*/  LDL.LU.64 R12, [R1+0x760] ;  /* 0x00076000010c7983 */ /* 0x001ee20000300a00 */
[----:B-1----:R-:W3:Y:S02]  /*305f0*/  LDL.LU.64 R14, [R1+0x768] ;  /* 0x00076800010e7983 */ /* 0x002ee40000300a00 */
[C---:B---3--:R-:W-:Y:S08]  /*30600*/  HMMA.16816.F32 R12, R16.reuse, R4, R12 ;  /* 0x00000004100c723c */ /* 0x048ff0000000180c */
[C---:B------:R-:W-:Y:S08]  /*30610*/  HMMA.16816.F32 R8, R16.reuse, R36, R8 ;  /* 0x000000241008723c */ /* 0x040ff00000001808 */
[C---:B------:R-:W-:Y:S07]  /*30620*/  HMMA.16816.F32 R20, R16.reuse, R40, R20 ;  /* 0x000000281014723c */ /* 0x040fee0000001814 */
[----:B------:R-:W-:Y:S01]  /*30630*/  STL.64 [R1+0x150], R12 ;  /* 0x0001500c01007387 */ /* 0x000fe20000100a00 */
[----:B------:R0:W-:Y:S02]  /*30640*/  STL.64 [R1+0x158], R14 ;  /* 0x0001580e01007387 */ /* 0x0001e40000100a00 */
[C---:B0-----:R-:W-:Y:S01]  /*30650*/  HMMA.16816.F32 R12, R16.reuse, R32, R24 ;  /* 0x00000020100c723c */ /* 0x041fe20000001818 */
[----:B------:R-:W3:Y:S01]  /*30660*/  LDL.LU.64 R24, [R1+0xb0] ;  /* 0x0000b00001187983 */ /* 0x000ee20000300a00 */
[----:B------:R-:W3:Y:S11]  /*30670*/  LDL.LU.64 R26, [R1+0xb8] ;  /* 0x0000b800011a7983 */ /* 0x000ef60000300a00 */
[----:B------:R-:W-:Y:S10]  /*30680*/  @!UPT UIADD3 URZ, URZ, URZ, URZ ;  /* 0x0000003f3f3ff290 */ /* 0x000ff4000fffe03f */
[----:B------:R0:W-:Y:S01]  /*30690*/  STL.64 [R1+0x140], R12 ;  /* 0x0001400c01007387 */ /* 0x0001e20000100a00 */
[----:B------:R1:W-:Y:S03]  /*306a0*/  STL.64 [R1+0x148], R14 ;  /* 0x0001480e01007387 */ /* 0x0003e60000100a00 */
[----:B0-----:R-:W2:Y:S01]  /*306b0*/  LDL.LU.64 R12, [R1+0xa0] ;  /* 0x0000a000010c7983 */ /* 0x001ea20000300a00 */
[----:B-1----:R-:W2:Y:S02]  /*306c0*/  LDL.LU.64 R14, [R1+0xa8] ;  /* 0x0000a800010e7983 */ /* 0x002ea40000300a00 */
[----:B------:R0:W-:Y:S02]  /*306d0*/  STL.64 [R1+0x130], R8 ;  /* 0x0001300801007387 */ /* 0x0001e40000100a00 */
[----:B------:R1:W-:Y:S01]  /*306e0*/  STL.64 [R1+0x138], R10 ;  /* 0x0001380a01007387 */ /* 0x0003e20000100a00 */
[----:B0-----:R-:W2:Y:S01]  /*306f0*/  LDL.LU.64 R8, [R1+0xa80] ;  /* 0x000a800001087983 */ /* 0x001ea20000300a00 */
[----:B-1----:R-:W2:Y:S02]  /*30700*/  LDL.LU.64 R10, [R1+0xa88] ;  /* 0x000a8800010a7983 */ /* 0x002ea40000300a00 */
        /* <DEDUP_REMOVED lines=8> */
[----:B------:R-:W2:Y:S02]  /*30790*/  LDL R31, [R1+0xcb0] ;  /* 0x000cb000011f7983 */ /* 0x000ea40000100800 */
[----:B--2---:R0:W-:Y:S01]  /*307a0*/  STL.64 [R1+0x33c0], R30 ;  /* 0x0033c01e01007387 */ /* 0x0041e20000100a00 */
[----:B------:R-:W2:Y:S03]  /*307b0*/  LDL.LU.64 R28, [R1+0x280] ;  /* 0x00028000011c7983 */ /* 0x000ea60000300a00 */
[----:B0-----:R-:W2:Y:S01]  /*307c0*/  LDL.LU.64 R30, [R1+0x288] ;  /* 0x00028800011e7983 */ /* 0x001ea20000300a00 */
[----:B------:R-:W-:Y:S02]  /*307d0*/  STL.64 [R1+0x3410], R46 ;  /* 0x0034102e01007387 */ /* 0x000fe40000100a00 */
[----:B------:R-:W-:Y:S01]  /*307e0*/  STL.64 [R1+0x3408], R44 ;  /* 0x0034082c01007387 */ /* 0x000fe20000100a00 */
[----:B---3--:R-:W-:Y:S08]  /*307f0*/  HMMA.16816.F32 R24, R16, R52, R24 ;  /* 0x000000341018723c */ /* 0x008ff00000001818 */
[----:B------:R-:W-:Y:S08]  /*30800*/  HMMA.16816.F32 R4, R20, R4, R8 ;  /* 0x000000041404723c */ /* 0x000ff00000001808 */
[C---:B--2---:R-:W-:Y:S11]  /*30810*/  HMMA.16816.F32 R28, R16.reuse, R44, R28 ;  /* 0x0000002c101c723c */ /* 0x044ff6000000181c */
[----:B------:R-:W-:Y:S11]  /*30820*/  @!UPT UIADD3 URZ, URZ, URZ, URZ ;  /* 0x0000003f3f3ff290 */ /* 0x000ff6000fffe03f */
[----:B------:R-:W-:Y:S01]  /*30830*/  @!UPT UIADD3 URZ, URZ, URZ, URZ ;  /* 0x0000003f3f3ff290 */ /* 0x000fe2000fffe03f */
[----:B------:R-:W-:Y:S01]  /*30840*/  STL.64 [R1+0x110], R28 ;  /* 0x0001101c01007387 */ /* 0x000fe20000100a00 */
[----:B------:R0:W-:Y:S02]  /*30850*/  STL.64 [R1+0x118], R30 ;  /* 0x0001181e01007387 */ /* 0x0001e40000100a00 */
[C---:B0-----:R-:W-:Y:S01]  /*30860*/  HMMA.16816.F32 R28, R16.reuse, R48, R36 ;  /* 0x00000030101c723c */ /* 0x041fe20000001824 */
[----:B------:R-:W-:Y:S01]  /*30870*/  STL.64 [R1+0x3400], R50 ;  /* 0x0034003201007387 */ /* 0x000fe20000100a00 */
[----:B------:R-:W-:Y:S11]  /*30880*/  STL.64 [R1+0x33f8], R48 ;  /* 0x0033f83001007387 */ /* 0x000ff60000100a00 */
[----:B------:R-:W-:Y:S10]  /*30890*/  @!UPT UIADD3 URZ, URZ, URZ, URZ ;  /* 0x0000003f3f3ff290 */ /* 0x000ff4000fffe03f */
[----:B------:R-:W-:Y:S01]  /*308a0*/  STL.64 [R1+0x100], R28 ;  /* 0x0001001c01007387 */ /* 0x000fe20000100a00 */
[----:B------:R-:W-:Y:S02]  /*308b0*/  STL.64 [R1+0x108], R30 ;  /* 0x0001081e01007387 */ /* 0x000fe40000100a00 */
[----:B------:R-:W-:Y:S02]  /*308c0*/  STL.64 [R1+0x33f0], R54 ;  /* 0x0033f03601007387 */ /* 0x000fe40000100a00 */
[----:B------:R-:W-:Y:S01]  /*308d0*/  STL.64 [R1+0x33e8], R52 ;  /* 0x0033e83401007387 */ /* 0x000fe20000100a00 */
[----:B------:R-:W-:Y:S01]  /*308e0*/  STL.64 [R1+0xf0], R24 ;  /* 0x0000f01801007387 */ /* 0x000fe20000100a00 */
[----:B------:R0:W-:Y:S02]  /*308f0*/  STL.64 [R1+0xf8], R26 ;  /* 0x0000f81a01007387 */ /* 0x0001e40000100a00 */
[----:B0-----:R-:W-:Y:S11]  /*30900*/  HMMA.16816.F32 R24, R16, R56, R12 ;  /* 0x000000381018723c */ /* 0x001ff6000000180c */
[----:B------:R-:W-:Y:S11]  /*30910*/  @!UPT UIADD3 URZ, URZ, URZ, URZ ;  /* 0x0000003f3f3ff290 */ /* 0x000ff6000fffe03f */
[----:B------:R-:W-:Y:S01]  /*30920*/  @!UPT UIADD3 URZ, URZ, URZ, URZ ;  /* 0x0000003f3f3ff290 */ /* 0x000fe2000fffe03f */
[----:B------:R-:W-:Y:S01]  /*30930*/  STL.64 [R1+0x2fd8], R26 ;  /* 0x002fd81a01007387 */ /* 0x000fe20000100a00 */
[----:B------:R0:W-:Y:S02]  /*30940*/  STL.64 [R1+0x2fd0], R24 ;  /* 0x002fd01801007387 */ /* 0x0001e40000100a00 */
[----:B------:R-:W2:Y:S02]  /*30950*/  LDL.LU.64 R36, [R1+0xa70] ;  /* 0x000a700001247983 */ /* 0x000ea40000300a00 */
[----:B------:R-:W2:Y:S01]  /*30960*/  LDL.LU.64 R38, [R1+0xa78] ;  /* 0x000a780001267983 */ /* 0x000ea20000300a00 */
[----:B------:R1:W-:Y:S01]  /*30970*/  STL.64 [R1+0xe0], R4 ;  /* 0x0000e00401007387 */ /* 0x0003e20000100a00 */
[----:B------:R3:W-:Y:S02]  /*30980*/  STL.64 [R1+0xe8], R6 ;  /* 0x0000e80601007387 */ /* 0x0007e40000100a00 */
[----:B------:R-:W4:Y:S02]  /*30990*/  LDL.LU.64 R12, [R1+0xa60] ;  /* 0x000a6000010c7983 */ /* 0x000f240000300a00 */
[----:B------:R-:W4:Y:S01]  /*309a0*/  LDL.LU.64 R14, [R1+0xa68] ;  /* 0x000a6800010e7983 */ /* 0x000f220000300a00 */
[----:B------:R-:W4:Y:S01]  /*309b0*/  LDL.LU.64 R44, [R1+0xa50] ;  /* 0x000a5000012c7983 */ /* 0x000f220000300a00 */
[----:B------:R-:W4:Y:S02]  /*309c0*/  LDL.LU.64 R46, [R1+0xa58] ;  /* 0x000a5800012e7983 */ /* 0x000f240000300a00 */
[----:B------:R-:W4:Y:S02]  /*309d0*/  LDL.LU.64 R48, [R1+0x710] ;  /* 0x0007100001307983 */ /* 0x000f240000300a00 */
[----:B------:R-:W4:Y:S01]  /*309e0*/  LDL.LU.64 R50, [R1+0x718] ;  /* 0x0007180001327983 */ /* 0x000f220000300a00 */
[----:B------:R-:W4:Y:S01]  /*309f0*/  LDL.LU.64 R52, [R1+0x700] ;  /* 0x0007000001347983 */ /* 0x000f220000300a00 */
[----:B------:R-:W4:Y:S02]  /*30a00*/  LDL.LU.64 R54, [R1+0x708] ;  /* 0x0007080001367983 */ /* 0x000f240000300a00 */
[----:B0-----:R-:W4:Y:S02]  /*30a10*/  LDL.LU.64 R24, [R1+0x6f0] ;  /* 0x0006f00001187983 */ /* 0x001f240000300a00 */
[----:B------:R-:W4:Y:S01]  /*30a20*/  LDL.LU.64 R26, [R1+0x6f8] ;  /* 0x0006f800011a7983 */ /* 0x000f220000300a00 */
[----:B-1----:R-:W4:Y:S01]  /*30a30*/  LDL.LU.64 R4, [R1+0x6e0] ;  /* 0x0006e00001047983 */ /* 0x002f220000300a00 */
[----:B---3--:R-:W3:Y:S02]  /*30a40*/  LDL.LU.64 R6, [R1+0x6e8] ;  /* 0x0006e80001067983 */ /* 0x008ee40000300a00 */
[----:B------:R-:W3:Y:S02]  /*30a50*/  LDL.LU.64 R16, [R1+0x990] ;  /* 0x0009900001107983 */ /* 0x000ee40000300a00 */
[----:B------:R-:W3:Y:S01]  /*30a60*/  LDL.LU.64 R18, [R1+0x998] ;  /* 0x0009980001127983 */ /* 0x000ee20000300a00 */
[----:B------:R-:W3:Y:S01]  /*30a70*/  LDL.LU.64 R28, [R1+0x980] ;  /* 0x00098000011c7983 */ /* 0x000ee20000300a00 */
[----:B------:R-:W3:Y:S01]  /*30a80*/  LDL.LU.64 R30, [R1+0x988] ;  /* 0x00098800011e7983 */ /* 0x000ee20000300a00 */
[C---:B--2---:R-:W-:Y:S02]  /*30a90*/  HMMA.16816.F32 R36, R20.reuse, R32, R36 ;  /* 0x000000201424723c */ /* 0x044fe40000001824 */
[----:B---3--:R-:W-:Y:S01]  /*30aa0*/  STL.64 [R1+0x33d0], R30 ;  /* 0x0033d01e01007387 */ /* 0x008fe20000100a00 */
[----:B------:R0:W-:Y:S03]  /*30ab0*/  STL.64 [R1+0x33c8], R28 ;  /* 0x0033c81c01007387 */ /* 0x0001e60000100a00 */
[----:B0-----:R-:W2:Y:S01]  /*30ac0*/  LDL.64 R28, [R1+0x10] ;  /* 0x00001000011c7983 */ /* 0x001ea20000100a00 */
[----:B------:R-:W3:Y:S02]  /*30ad0*/  LDL.LU.64 R8, [R1+0x960] ;  /* 0x0009600001087983 */ /* 0x000ee40000300a00 */
[----:B------:R-:W3:Y:S11]  /*30ae0*/  LDL.LU.64 R10, [R1+0x968] ;  /* 0x00096800010a7983 */ /* 0x000ef60000300a00 */
[----:B------:R-:W-:Y:S03]  /*30af0*/  @!UPT UIADD3 URZ, URZ, URZ, URZ ;  /* 0x0000003f3f3ff290 */ /* 0x000fe6000fffe03f */
[----:B------:R-:W-:Y:S01]  /*30b00*/  STL.64 [R1+0xd0], R36 ;  /* 0x0000d02401007387 */ /* 0x000fe20000100a00 */
[----:B------:R0:W-:Y:S04]  /*30b10*/  STL.64 [R1+0xd8], R38 ;  /* 0x0000d82601007387 */ /* 0x0001e80000100a00 */
[----:B0-----:R-:W2:Y:S01]  /*30b20*/  LDL.LU.64 R38, [R1+0x3420] ;  /* 0x0034200001267983 */ /* 0x001ea20000300a00 */
[----:B------:R-:W2:Y:S01]  /*30b30*/  LDL.LU.64 R36, [R1+0x3418] ;  /* 0x0034180001247983 */ /* 0x000ea20000300a00 */
[C---:B----4-:R-:W-:Y:S08]  /*30b40*/  HMMA.16816.F32 R44, R20.reuse, R40, R44 ;  /* 0x00000028142c723c */ /* 0x050ff0000000182c */
        /* <DEDUP_REMOVED lines=25> */
[C---:B--2---:R-:W-:Y:S08]  /*30ce0*/  HMMA.16816.F32 R24, R20.reuse, R52, R24 ;  /* 0x000000341418723c */ /* 0x044ff00000001818 */
[----:B------:R-:W-:Y:S11]  /*30cf0*/  HMMA.16816.F32 R20, R20, R56, R4 ;  /* 0x000000381414723c */ /* 0x000ff60000001804 */
[----:B------:R-:W-:Y:S04]  /*30d00*/  @!UPT UIADD3 URZ, URZ, URZ, URZ ;  /* 0x0000003f3f3ff290 */ /* 0x000fe8000fffe03f */
[----:B------:R0:W-:Y:S01]  /*30d10*/  STL.64 [R1+0x3c0], R24 ;  /* 0x0003c01801007387 */ /* 0x0001e20000100a00 */
[----:B------:R1:W-:Y:S03]  /*30d20*/  STL.64 [R1+0x3c8], R26 ;  /* 0x0003c81a01007387 */ /* 0x0003e60000100a00 */
[----:B0-----:R-:W2:Y:S01]  /*30d30*/  LDL.LU.64 R24, [R1+0x680] ;  /* 0x0006800001187983 */ /* 0x001ea20000300a00 */
[----:B-1----:R-:W2:Y:S02]  /*30d40*/  LDL.LU.64 R26, [R1+0x688] ;  /* 0x00068800011a7983 */ /* 0x002ea40000300a00 */
[----:B------:R-:W2:Y:S02]  /*30d50*/  LDL.LU.64 R6, [R1+0x33e0] ;  /* 0x0033e00001067983 */ /* 0x000ea40000300a00 */
[----:B------:R-:W2:Y:S01]  /*30d60*/  LDL.LU.64 R4, [R1+0x33d8] ;  /* 0x0033d80001047983 */ /* 0x000ea20000300a00 */
        /* <DEDUP_REMOVED lines=8> */
[----:B------:R-:W-:Y:S02]  /*30df0*/  STL.64 [R1+0x7a8], R18 ;  /* 0x0007a81201007387 */ /* 0x000fe40000100a00 */
[----:B------:R-:W2:Y:S02]  /*30e00*/  LDL.LU.64 R30, [R1+0x33d0] ;  /* 0x0033d000011e7983 */ /* 0x000ea40000300a00 */
[----:B0-----:R-:W-:Y:S02]  /*30e10*/  IMAD.MOV.U32 R17, RZ, RZ, R28 ;  /* 0x000000ffff117224 */ /* 0x001fe400078e001c */
[----:B------:R-:W-:Y:S02]  /*30e20*/  IMAD.MOV.U32 R16, RZ, RZ, R29 ;  /* 0x000000ffff107224 */ /* 0x000fe400078e001d */
[----:B------:R-:W2:Y:S01]  /*30e30*/  LDL.LU.64 R28, [R1+0x33c8] ;  /* 0x0033c800011c7983 */ /* 0x000ea20000300a00 */
[C---:B---3--:R-:W-:Y:S08]  /*30e40*/  HMMA.16816.F32 R20, R4.reuse, R36, R20 ;  /* 0x000000240414723c */ /* 0x048ff00000001814 */
[C---:B------:R-:W-:Y:S08]  /*30e50*/  HMMA.16816.F32 R8, R4.reuse, R40, R8 ;  /* 0x000000280408723c */ /* 0x040ff00000001808 */
[C---:B--2---:R-:W-:Y:S11]  /*30e60*/  HMMA.16816.F32 R28, R4.reuse, R32, R28 ;  /* 0x00000020041c723c */ /* 0x044ff6000000181c */
[----:B------:R-:W-:Y:S11]  /*30e70*/  @!UPT UIADD3 URZ, URZ, URZ, URZ ;  /* 0x0000003f3f3ff290 */ /* 0x000ff6000fffe03f */
[----:B------:R-:W-:Y:S01]  /*30e80*/  @!UPT UIADD3 URZ, URZ, URZ, URZ ;  /* 0x0000003f3f3ff290 */ /* 0x000fe2000fffe03f */
[----:B------:R-:W-:Y:S01]  /*30e90*/  STL.64 [R1+0x790], R28 ;  /* 0x0007901c01007387 */ /* 0x000fe20000100a00 */
[----:B------:R0:W-:Y:S03]  /*30ea0*/  STL.64 [R1+0x798], R30 ;  /* 0x0007981e01007387 */ /* 0x0001e60000100a00 */
[----:B0-----:R-:W2:Y:S01]  /*30eb0*/  LDL.LU.64 R30, [R1+0x33c0] ;  /* 0x0033c000011e7983 */ /* 0x001ea20000300a00 */
[----:B------:R0:W-:Y:S02]  /*30ec0*/  STL.64 [R1+0x780], R20 ;  /* 0x0007801401007387 */ /* 0x0001e40000100a00 */
[----:B------:R1:W-:Y:S01]  /*30ed0*/  STL.64 [R1+0x788], R22 ;  /* 0x0007881601007387 */ /* 0x0003e20000100a00 */
[----:B0-----:R-:W3:Y:S01]  /*30ee0*/  LDL.LU.64 R20, [R1+0x6c0] ;  /* 0x0006c00001147983 */ /* 0x001ee20000300a00 */
[----:B-1----:R-:W3:Y:S01]  /*30ef0*/  LDL.LU.64 R22, [R1+0x6c8] ;  /* 0x0006c80001167983 */ /* 0x002ee20000300a00 */
[C---:B------:R-:W-:Y:S01]  /*30f00*/  HMMA.16816.F32 R12, R4.reuse, R44, R12 ;  /* 0x0000002c040c723c */ /* 0x040fe2000000180c */
[----:B------:R-:W-:Y:S01]  /*30f10*/  STL.64 [R1+0x770], R8 ;  /* 0x0007700801007387 */ /* 0x000fe20000100a00 */
[----:B------:R-:W-:Y:S01]  /*30f20*/  STL.64 [R1+0x778], R10 ;  /* 0x0007780a01007387 */ /* 0x000fe20000100a00 */
[----:B----4-:R-:W-:Y:S02]  /*30f30*/  STL.64 [R1+0x33b8], R46 ;  /* 0x0033b82e01007387 */ /* 0x010fe40000100a00 */
[----:B------:R0:W-:Y:S11]  /*30f40*/  STL.64 [R1+0x33b0], R44 ;  /* 0x0033b02c01007387 */ /* 0x0001f60000100a00 */
[----:B------:R-:W-:Y:S07]  /*30f50*/  @!UPT UIADD3 URZ, URZ, URZ, URZ ;  /* 0x0000003f3f3ff290 */ /* 0x000fee000fffe03f */
[----:B------:R-:W-:Y:S01]  /*30f60*/  STL.64 [R1+0x760], R12 ;  /* 0x0007600c01007387 */ /* 0x000fe20000100a00 */
[----:B------:R-:W-:Y:S02]  /*30f70*/  STL.64 [R1+0x768], R14 ;  /* 0x0007680e01007387 */ /* 0x000fe40000100a00 */
[----:B0-----:R-:W-:Y:S02]  /*30f80*/  IMAD.MOV.U32 R44, RZ, RZ, R17 ;  /* 0x000000ffff2c7224 */ /* 0x001fe400078e0011 */
[----:B------:R-:W-:Y:S01]  /*30f90*/  IMAD.MOV.U32 R45, RZ, RZ, R16 ;  /* 0x000000ffff2d7224 */ /* 0x000fe200078e0010 */
[----:B--2---:R-:W0:Y:S04]  /*30fa0*/  LDSM.16.MT88.4 R12, [R30+0x180] ;  /* 0x000180001e0c783b */ /* 0x004e280000004200 */
[----:B------:R-:W1:Y:S04]  /*30fb0*/  LDSM.16.MT88.4 R16, [R31+0x2000] ;  /* 0x002000001f10783b */ /* 0x000e680000004200 */
[----:B------:R-:W-:Y:S04]  /*30fc0*/  LDSM.16.MT88.4 R8, [R30+0x100] ;  /* 0x000100001e08783b */ /* 0x000fe80000004200 */
[----:B0-----:R-:W-:Y:S01]  /*30fd0*/  STL.64 [R1+0x3378], R14 ;  /* 0x0033780e01007387 */ /* 0x001fe20000100a00 */
[----:B------:R0:W-:Y:S02]  /*30fe0*/  STL.64 [R1+0x3370], R12 ;  /* 0x0033700c01007387 */ /* 0x0001e40000100a00 */
[C---:B0-----:R-:W-:Y:S11]  /*30ff0*/  HMMA.16816.F32 R12, R4.reuse, R48, R24 ;  /* 0x00000030040c723c */ /* 0x041ff60000001818 */
[----:B------:R-:W-:Y:S11]  /*31000*/  @!UPT UIADD3 URZ, URZ, URZ, URZ ;  /* 0x0000003f3f3ff290 */ /* 0x000ff6000fffe03f */
[----:B------:R-:W-:Y:S01]  /*31010*/  @!UPT UIADD3 URZ, URZ, URZ, URZ ;  /* 0x0000003f3f3ff290 */ /* 0x000fe2000fffe03f */
[----:B------:R-:W-:Y:S01]  /*31020*/  STL.64 [R1+0x750], R12 ;  /* 0x0007500c01007387 */ /* 0x000fe20000100a00 */
[----:B------:R3:W-:Y:S02]  /*31030*/  STL.64 [R1+0x758], R14 ;  /* 0x0007580e01007387 */ /* 0x0007e40000100a00 */
[----:B------:R-:W-:Y:S01]  /*31040*/  STL.64 [R1+0x33a8], R50 ;  /* 0x0033a83201007387 */ /* 0x000fe20000100a00 */
[C---:B---3--:R-:W-:Y:S01]  /*31050*/  HMMA.16816.F32 R12, R4.reuse, R52, R20 ;  /* 0x00000034040c723c */ /* 0x048fe20000001814 */
[----:B------:R0:W-:Y:S04]  /*31060*/  STL.64 [R1+0x33a0], R48 ;  /* 0x0033a03001007387 */ /* 0x0001e80000100a00 */
[----:B------:R-:W2:Y:S04]  /*31070*/  LDSM.16.MT88.4 R20, [R31+0x2080] ;  /* 0x002080001f14783b */ /* 0x000ea80000004200 */
[----:B0-----:R-:W3:Y:S01]  /*31080*/  LDL.LU.64 R48, [R1+0x6b0] ;  /* 0x0006b00001307983 */ /* 0x001ee20000300a00 */
[----:B------:R-:W3:Y:S02]  /*31090*/  LDL.LU.64 R50, [R1+0x6b8] ;  /* 0x0006b80001327983 */ /* 0x000ee40000300a00 */
[----:B-1----:R-:W-:Y:S02]  /*310a0*/  STL.64 [R1+0x3328], R18 ;  /* 0x0033281201007387 */ /* 0x002fe40000100a00 */
[----:B------:R0:W-:Y:S02]  /*310b0*/  STL.64 [R1+0x3320], R16 ;  /* 0x0033201001007387 */ /* 0x0001e40000100a00 */
[----:B0-----:R-:W4:Y:S01]  /*310c0*/  LDL.LU.64 R16, [R1+0x8d0] ;  /* 0x0008d00001107983 */ /* 0x001f220000300a00 */
[----:B------:R-:W4:Y:S06]  /*310d0*/  LDL.LU.64 R18, [R1+0x8d8] ;  /* 0x0008d80001127983 */ /* 0x000f2c0000300a00 */
[----:B------:R0:W-:Y:S02]  /*310e0*/  STL.64 [R1+0x740], R12 ;  /* 0x0007400c01007387 */ /* 0x0001e40000100a00 */
[----:B------:R1:W-:Y:S01]  /*310f0*/  STL.64 [R1+0x748], R14 ;  /* 0x0007480e01007387 */ /* 0x0003e20000100a00 */
[----:B------:R-:W-:Y:S01]  /*31100*/  STL.64 [R1+0x3398], R54 ;  /* 0x0033983601007387 */ /* 0x000fe20000100a00 */
[----:B------:R-:W-:Y:S02]  /*31110*/  STL.64 [R1+0x3390], R52 ;  /* 0x0033903401007387 */ /* 0x000fe40000100a00 */
[----:B------:R-:W2:Y:S02]  /*31120*/  LDL.LU R24, [R1+0x440] ;  /* 0x0004400001187983 */ /* 0x000ea40000300800 */
[----:B------:R-:W2:Y:S01]  /*31130*/  LDL.LU R25, [R1+0x444] ;  /* 0x0004440001197983 */ /* 0x000ea20000300800 */
[----:B------:R-:W2:Y:S01]  /*31140*/  LDL.LU R26, [R1+0x448] ;  /* 0x00044800011a7983 */ /* 0x000ea20000300800 */
[----:B------:R-:W2:Y:S03]  /*31150*/  LDL.LU R27, [R1+0x44c] ;  /* 0x00044c00011b7983 */ /* 0x000ea60000300800 */
[----:B0-----:R-:W4:Y:S01]  /*31160*/  LDL.LU.64 R12, [R1+0x8c0] ;  /* 0x0008c000010c7983 */ /* 0x001f220000300a00 */
[----:B-1----:R-:W4:Y:S01]  /*31170*/  LDL.LU.64 R14, [R1+0x8c8] ;  /* 0x0008c800010e7983 */ /* 0x002f220000300a00 */
[----:B---3--:R-:W-:Y:S02]  /*31180*/  HMMA.16816.F32 R4, R4, R56, R48 ;  /* 0x000000380404723c */ /* 0x008fe40000001830 */
[----:B--2---:R-:W-:Y:S01]  /*31190*/  STL.64 [R1+0x3338], R26 ;  /* 0x0033381a01007387 */ /* 0x004fe20000100a00 */
[----:B------:R-:W-:Y:S02]  /*311a0*/  STL.64 [R1+0x3330], R24 ;  /* 0x0033301801007387 */ /* 0x000fe40000100a00 */
[----:B------:R-:W-:Y:S02]  /*311b0*/  STL.64 [R1+0x32e0], R22 ;  /* 0x0032e01601007387 */ /* 0x000fe40000100a00 */
[----:B------:R-:W-:Y:S01]  /*311c0*/  STL.64 [R1+0x32d8], R20 ;  /* 0x0032d81401007387 */ /* 0x000fe20000100a00 */
[----:B------:R-:W-:Y:S01]  /*311d0*/  STL.64 [R1+0x3388], R58 ;  /* 0x0033883a01007387 */ /* 0x000fe20000100a00 */
[----:B------:R-:W-:Y:S11]  /*311e0*/  STL.64 [R1+0x3380], R56 ;  /* 0x0033803801007387 */ /* 0x000ff60000100a00 */
[----:B------:R-:W-:Y:S03]  /*311f0*/  @!UPT UIADD3 URZ, URZ, URZ, URZ ;  /* 0x0000003f3f3ff290 */ /* 0x000fe6000fffe03f */
[----:B------:R-:W-:Y:S02]  /*31200*/  STL.64 [R1+0x720], R4 ;  /* 0x0007200401007387 */ /* 0x000fe40000100a00 */
[----:B------:R-:W-:Y:S01]  /*31210*/  STL.64 [R1+0x728], R6 ;  /* 0x0007280601007387 */ /* 0x000fe20000100a00 */
[----:B------:R-:W2:Y:S01]  /*31220*/  LDL.LU R28, [R1+0x430] ;  /* 0x00043000011c7983 */ /* 0x000ea20000300800 */
[----:B------:R-:W2:Y:S03]  /*31230*/  LDL.LU R29, [R1+0x434] ;  /* 0x00043400011d7983 */ /* 0x000ea60000300800 */
[----:B------:R0:W1:Y:S01]  /*31240*/  LDSM.16.MT88.4 R4, [R31+0x2100] ;  /* 0x002100001f04783b */ /* 0x0000620000004200 */
[C---:B----4-:R-:W-:Y:S08]  /*31250*/  HMMA.16816.F32 R16, R8.reuse, R44, R16 ;  /* 0x0000002c0810723c */ /* 0x050ff00000001810 */
[----:B------:R-:W-:Y:S01]  /*31260*/  HMMA.16816.F32 R12, R8, R32, R12 ;  /* 0x00000020080c723c */ /* 0x000fe2000000180c */
[----:B------:R-:W-:-:S02]  /*31270*/  IMAD.MOV.U32 R30, RZ, RZ, R3 ;  /* 0x000000ffff1e7224 */ /* 0x000fc400078e0003 */
[----:B0-----:R-:W-:-:S05]  /*31280*/  IMAD.MOV.U32 R31, RZ, RZ, R2 ;  /* 0x000000ffff1f7224 */ /* 0x001fca00078e0002 */
[----:B------:R-:W-:Y:S04]  /*31290*/  STL.64 [R1+0x3348], R30 ;  /* 0x0033481e01007387 */ /* 0x000fe80000100a00 */
[----:B--2---:R-:W-:Y:S01]  /*312a0*/  STL.64 [R1+0x3340], R28 ;  /* 0x0033401c01007387 */ /* 0x004fe20000100a00 */
[----:B-1----:R-:W-:Y:S02]  /*312b0*/  STL.64 [R1+0x32c8], R6 ;  /* 0x0032c80601007387 */ /* 0x002fe40000100a00 */
[----:B------:R0:W-:Y:S02]  /*312c0*/  STL.64 [R1+0x32c0], R4 ;  /* 0x0032c00401007387 */ /* 0x0001e40000100a00 */
[----:B0-----:R-:W2:Y:S01]  /*312d0*/  LDL.LU.64 R4, [R1+0x8b0] ;  /* 0x0008b00001047983 */ /* 0x001ea20000300a00 */
[----:B------:R-:W-:Y:S02]  /*312e0*/  STL.64 [R1+0x710], R16 ;  /* 0x0007101001007387 */ /* 0x000fe40000100a00 */
[----:B------:R-:W-:Y:S02]  /*312f0*/  STL.64 [R1+0x718], R18 ;  /* 0x0007181201007387 */ /* 0x000fe40000100a00 */
[----:B------:R-:W2:Y:S01]  /*31300*/  LDL.LU.64 R6, [R1+0x8b8] ;  /* 0x0008b80001067983 */ /* 0x000ea20000300a00 */
[----:B------:R0:W-:Y:S01]  /*31310*/  STL.64 [R1+0x700], R12 ;  /* 0x0007000c01007387 */ /* 0x0001e20000100a00 */
[----:B------:R1:W-:Y:S02]  /*31320*/  STL.64 [R1+0x708], R14 ;  /* 0x0007080e01007387 */ /* 0x0003e40000100a00 */
[----:B------:R-:W3:Y:S02]  /*31330*/  LDL.LU.64 R44, [R1+0x8a0] ;  /* 0x0008a000012c7983 */ /* 0x000ee40000300a00 */
[----:B------:R-:W3:Y:S01]  /*31340*/  LDL.LU.64 R46, [R1+0x8a8] ;  /* 0x0008a800012e7983 */ /* 0x000ee20000300a00 */
[----:B------:R-:W4:Y:S01]  /*31350*/  LDL.LU.64 R48, [R1+0x6d0] ;  /* 0x0006d00001307983 */ /* 0x000f220000300a00 */
[----:B------:R-:W4:Y:S02]  /*31360*/  LDL.LU.64 R50, [R1+0x6d8] ;  /* 0x0006d80001327983 */ /* 0x000f240000300a00 */
[----:B------:R-:W4:Y:S02]  /*31370*/  LDL.LU.64 R52, [R1+0x7f0] ;  /* 0x0007f00001347983 */ /* 0x000f240000300a00 */
[----:B------:R-:W4:Y:S01]  /*31380*/  LDL.LU.64 R54, [R1+0x7f8] ;  /* 0x0007f80001367983 */ /* 0x000f220000300a00 */
[----:B------:R-:W4:Y:S01]  /*31390*/  LDL.LU.64 R56, [R1+0x730] ;  /* 0x0007300001387983 */ /* 0x000f220000300a00 */
[----:B------:R-:W4:Y:S03]  /*313a0*/  LDL.LU.64 R58, [R1+0x738] ;  /* 0x00073800013a7983 */ /* 0x000f260000300a00 */
[----:B0-----:R-:W4:Y:S01]  /*313b0*/  LDL.LU.64 R12, [R1+0x690] ;  /* 0x00069000010c7983 */ /* 0x001f220000300a00 */
[----:B-1----:R-:W4:Y:S02]  /*313c0*/  LDL.LU.64 R14, [R1+0x698] ;  /* 0x00069800010e7983 */ /* 0x002f240000300a00 */
[----:B------:R-:W-:Y:S02]  /*313d0*/  STL.64 [R1+0x3368], R34 ;  /* 0x0033682201007387 */ /* 0x000fe40000100a00 */
[----:B------:R0:W-:Y:S02]  /*313e0*/  STL.64 [R1+0x3360], R32 ;  /* 0x0033602001007387 */ /* 0x0001e40000100a00 */
[----:B0-----:R-:W4:Y:S01]  /*313f0*/  LDL.LU.64 R32, [R1+0x890] ;  /* 0x0008900001207983 */ /* 0x001f220000300a00 */
[----:B------:R-:W4:Y:S02]  /*31400*/  LDL.LU.64 R34, [R1+0x898] ;  /* 0x0008980001227983 */ /* 0x000f240000300a00 */
[----:B------:R-:W4:Y:S02]  /*31410*/  LDL.LU.64 R28, [R1+0x830] ;  /* 0x00083000011c7983 */ /* 0x000f240000300a00 */
[----:B------:R-:W4:Y:S01]  /*31420*/  LDL.LU.64 R30, [R1+0x838] ;  /* 0x00083800011e7983 */ /* 0x000f220000300a00 */
[C---:B--2---:R-:W-:Y:S08]  /*31430*/  HMMA.16816.F32 R4, R8.reuse, R36, R4 ;  /* 0x000000240804723c */ /* 0x044ff00000001804 */
[C---:B---3--:R-:W-:Y:S01]  /*31440*/  HMMA.16816.F32 R44, R8.reuse, R40, R44 ;  /* 0x00000028082c723c */ /* 0x048fe2000000182c */
[----:B----4-:R-:W-:Y:S01]  /*31450*/  STL.64 [R1+0x3358], R30 ;  /* 0x0033581e01007387 */ /* 0x010fe20000100a00 */
[----:B------:R0:W-:Y:S03]  /*31460*/  STL.64 [R1+0x3350], R28 ;  /* 0x0033501c01007387 */ /* 0x0001e60000100a00 */
[----:B0-----:R-:W2:Y:S01]  /*31470*/  LDL.LU.64 R28, [R1+0x850] ;  /* 0x00085000011c7983 */ /* 0x001ea20000300a00 */
[----:B------:R-:W2:Y:S02]  /*31480*/  LDL.LU.64 R30, [R1+0x858] ;  /* 0x00085800011e7983 */ /* 0x000ea40000300a00 */
[----:B------:R-:W3:Y:S02]  /*31490*/  LDL.LU.64 R24, [R1+0x820] ;  /* 0x0008200001187983 */ /* 0x000ee40000300a00 */
[----:B------:R-:W3:Y:S01]  /*314a0*/  LDL.LU.64 R26, [R1+0x828] ;  /* 0x00082800011a7983 */ /* 0x000ee20000300a00 */
[----:B------:R-:W4:Y:S01]  /*314b0*/  LDL.LU.64 R16, [R1+0x7b0] ;  /* 0x0007b00001107983 */ /* 0x000f220000300a00 */
[----:B------:R-:W4:Y:S02]  /*314c0*/  LDL.LU.64 R18, [R1+0x7b8] ;  /* 0x0007b80001127983 */ /* 0x000f240000300a00 */
[----:B------:R-:W2:Y:S02]  /*314d0*/  LDL.LU.64 R20, [R1+0x7e0] ;  /* 0x0007e00001147983 */ /* 0x000ea40000300a00 */
[----:B------:R-:W2:Y:S01]  /*314e0*/  LDL.LU.64 R22, [R1+0x7e8] ;  /* 0x0007e80001167983 */ /* 0x000ea20000300a00 */
        /* <DEDUP_REMOVED lines=35> */
[----:B0-----:R-:W2:Y:S01]  /*31720*/  LDL.LU.64 R8, [R1+0x10] ;  /* 0x0000100001087983 */ /* 0x001ea20000300a00 */
[----:B-1----:R-:W3:Y:S01]  /*31730*/  LDL.64 R10, [R1+0x18] ;  /* 0x00001800010a7983 */ /* 0x002ee20000100a00 */
        /* <DEDUP_REMOVED lines=14> */
[C---:B---3--:R-:W-:Y:S08]  /*31820*/  HMMA.16816.F32 R24, R12.reuse, R40, R24 ;  /* 0x000000280c18723c */ /* 0x048ff00000001818 */
[C---:B----4-:R-:W-:Y:S08]  /*31830*/  HMMA.16816.F32 R16, R12.reuse, R44, R16 ;  /* 0x0000002c0c10723c */ /* 0x050ff00000001810 */
        /* <DEDUP_REMOVED lines=10> */
[----:B------:R-:W3:Y:S02]  /*318e0*/  LDL.LU.64 R24, [R1+0x3330] ;  /* 0x0033300001187983 */ /* 0x000ee40000300a00 */
[----:B------:R-:W-:Y:S02]  /*318f0*/  STL.64 [R1+0x7b0], R16 ;  /* 0x0007b01001007387 */ /* 0x000fe40000100a00 */
[----:B------:R0:W-:Y:S02]  /*31900*/  STL.64 [R1+0x7b8], R18 ;  /* 0x0007b81201007387 */ /* 0x0001e40000100a00 */
[----:B0-----:R-:W3:Y:S01]  /*31910*/  LDL.LU.64 R18, [R1+0x3328] ;  /* 0x0033280001127983 */ /* 0x001ee20000300a00 */
[----:B------:R-:W3:Y:S02]  /*31920*/  LDL.LU.64 R16, [R1+0x3320] ;  /* 0x0033200001107983 */ /* 0x000ee40000300a00 */
[----:B------:R0:W-:Y:S02]  /*31930*/  STL.64 [R1+0x3300], R46 ;  /* 0x0033002e01007387 */ /* 0x0001e40000100a00 */
[----:B------:R-:W4:Y:S01]  /*31940*/  LDL.LU.64 R44, [R1+0x7c0] ;  /* 0x0007c000012c7983 */ /* 0x000f220000300a00 */
[----:B0-----:R-:W4:Y:S01]  /*31950*/  LDL.LU.64 R46, [R1+0x7c8] ;  /* 0x0007c800012e7983 */ /* 0x001f220000300a00 */
[C---:B------:R-:W-:Y:S01]  /*31960*/  HMMA.16816.F32 R20, R12.reuse, R52, R20 ;  /* 0x000000340c14723c */ /* 0x040fe20000001814 */
[----:B------:R-:W-:Y:S07]  /*31970*/  STL.64 [R1+0x32f0], R54 ;  /* 0x0032f03601007387 */ /* 0x000fee0000100a00 */
[C---:B----4-:R-:W-:Y:S08]  /*31980*/  HMMA.16816.F32 R44, R12.reuse, R48, R44 ;  /* 0x000000300c2c723c */ /* 0x050ff0000000182c */
[----:B------:R-:W-:Y:S08]  /*31990*/  HMMA.16816.F32 R12, R12, R56, R4 ;  /* 0x000000380c0c723c */ /* 0x000ff00000001804 */
[----:B---3--:R-:W-:Y:S07]  /*319a0*/  HMMA.16816.F32 R4, R16, R10, R24 ;  /* 0x0000000a1004723c */ /* 0x008fee0000001818 */
[----:B------:R-:W-:Y:S01]  /*319b0*/  STL.64 [R1+0x7c0], R44 ;  /* 0x0007c02c01007387 */ /* 0x000fe20000100a00 */
[----:B------:R-:W-:Y:S02]  /*319c0*/  STL.64 [R1+0x7c8], R46 ;  /* 0x0007c82e01007387 */ /* 0x000fe40000100a00 */
[----:B------:R-:W-:Y:S02]  /*319d0*/  STL.64 [R1+0x880], R20 ;  /* 0x0008801401007387 */ /* 0x000fe40000100a00 */
[----:B------:R-:W-:Y:S03]  /*319e0*/  STL.64 [R1+0x888], R22 ;  /* 0x0008881601007387 */ /* 0x000fe60000100a00 */
[----:B------:R-:W-:Y:S01]  /*319f0*/  STL.64 [R1+0x870], R12 ;  /* 0x0008700c01007387 */ /* 0x000fe20000100a00 */
[----:B------:R-:W-:Y:S08]  /*31a00*/  STL.64 [R1+0x878], R14 ;  /* 0x0008780e01007387 */ /* 0x000ff00000100a00 */
[----:B------:R-:W-:-:S02]  /*31a10*/  IMAD.MOV.U32 R3, RZ, RZ, R6 ;  /* 0x000000ffff037224 */ /* 0x000fc400078e0006 */
[----:B------:R2:W-:Y:S02]  /*31a20*/  STL.64 [R1+0x860], R4 ;  /* 0x0008600401007387 */ /* 0x0005e40000100a00 */
[----:B------:R-:W-:Y:S01]  /*31a30*/  IMAD.MOV.U32 R2, RZ, RZ, R7 ;  /* 0x000000ffff027224 */ /* 0x000fe200078e0007 */
[----:B------:R-:W3:Y:S01]  /*31a40*/  LDL.LU R24, [R1+0x420] ;  /* 0x0004200001187983 */ /* 0x000ee20000300800 */
[----:B------:R-:W3:Y:S02]  /*31a50*/  LDL.LU R25, [R1+0x424] ;  /* 0x0004240001197983 */ /* 0x000ee40000300800 */
[----:B------:R-:W3:Y:S02]  /*31a60*/  LDL.LU R26, [R1+0x428] ;  /* 0x00042800011a7983 */ /* 0x000ee40000300800 */
[----:B------:R-:W3:Y:S01]  /*31a70*/  LDL.LU R27, [R1+0x42c] ;  /* 0x00042c00011b7983 */ /* 0x000ee20000300800 */
[----:B--2---:R-:W-:Y:S01]  /*31a80*/  HMMA.16816.F32 R4, R16, R34, R28 ;  /* 0x000000221004723c */ /* 0x004fe2000000181c */
[----:B------:R0:W-:Y:S01]  /*31a90*/  STL.64 [R1+0x32e8], R10 ;  /* 0x0032e80a01007387 */ /* 0x0001e20000100a00 */
[----:B------:R-:W-:Y:S02]  /*31aa0*/  STL [R1+0x2fa0], R2 ;  /* 0x002fa00201007387 */ /* 0x000fe40000100800 */
[----:B------:R-:W-:Y:S02]  /*31ab0*/  STL [R1+0x2ec4], R3 ;  /* 0x002ec40301007387 */ /* 0x000fe40000100800 */
[----:B------:R-:W2:Y:S11]  /*31ac0*/  LDL.LU R44, [R1+0x410] ;  /* 0x00041000012c7983 */ /* 0x000eb60000300800 */
[----:B------:R-:W-:Y:S06]  /*31ad0*/  @!UPT UIADD3 URZ, URZ, URZ, URZ ;  /* 0x0000003f3f3ff290 */ /* 0x000fec000fffe03f */
[----:B------:R1:W-:Y:S01]  /*31ae0*/  STL.64 [R1+0x850], R4 ;  /* 0x0008500401007387 */ /* 0x0003e20000100a00 */
[----:B------:R4:W-:Y:S02]  /*31af0*/  STL.64 [R1+0x858], R6 ;  /* 0x0008580601007387 */ /* 0x0009e40000100a00 */
        /* <DEDUP_REMOVED lines=20> */
[----:B------:R-:W-:-:S02]  /*31c40*/  IMAD.MOV.U32 R21, RZ, RZ, R38 ;  /* 0x000000ffff157224 */ /* 0x000fc400078e0026 */
[----:B------:R-:W-:Y:S01]  /*31c50*/  IMAD.MOV.U32 R22, RZ, RZ, R39 ;  /* 0x000000ffff167224 */ /* 0x000fe200078e0027 */
[----:B------:R-:W3:Y:S01]  /*31c60*/  LDL.LU R38, [R1+0x331c] ;  /* 0x00331c0001267983 */ /* 0x000ee20000300800 */
[----:B------:R-:W3:Y:S02]  /*31c70*/  LDL.LU R39, [R1+0x3318] ;  /* 0x0033180001277983 */ /* 0x000ee40000300800 */
[----:B------:R-:W2:Y:S02]  /*31c80*/  LDL.LU R23, [R1+0x29c] ;  /* 0x00029c0001177983 */ /* 0x000ea40000300800 */
[----:B-1----:R-:W2:Y:S01]  /*31c90*/  LDL.LU R4, [R1+0x260] ;  /* 0x0002600001047983 */ /* 0x002ea20000300800 */
[----:B------:R-:W2:Y:S01]  /*31ca0*/  LDL.LU R5, [R1+0x264] ;  /* 0x0002640001057983 */ /* 0x000ea20000300800 */
[----:B----4-:R-:W-:Y:S02]  /*31cb0*/  IMAD.MOV.U32 R6, RZ, RZ, R42 ;  /* 0x000000ffff067224 */ /* 0x010fe400078e002a */
[----:B------:R-:W2:Y:S02]  /*31cc0*/  LDL.LU R42, [R1+0x3314] ;  /* 0x00331400012a7983 */ /* 0x000ea40000300800 */
[----:B------:R-:W-:-:S02]  /*31cd0*/  IMAD.MOV.U32 R7, RZ, RZ, R43 ;  /* 0x000000ffff077224 */ /* 0x000fc400078e002b */
[----:B------:R-:W2:Y:S01]  /*31ce0*/  LDL.LU R43, [R1+0x3310] ;  /* 0x00331000012b7983 */ /* 0x000ea20000300800 */
[C---:B---3--:R-:W-:Y:S08]  /*31cf0*/  HMMA.16816.F32 R24, R16.reuse, R38, R24 ;  /* 0x000000261018723c */ /* 0x048ff00000001818 */
[----:B--2---:R-:W-:Y:S11]  /*31d00*/  HMMA.16816.F32 R44, R16, R42, R44 ;  /* 0x0000002a102c723c */ /* 0x004ff6000000182c */
[----:B------:R-:W-:Y:S04]  /*31d10*/  @!UPT UIADD3 URZ, URZ, URZ, URZ ;  /* 0x0000003f3f3ff290 */ /* 0x000fe8000fffe03f */
[----:B------:R0:W-:Y:S01]  /*31d20*/  STL.64 [R1+0x840], R24 ;  /* 0x0008401801007387 */ /* 0x0001e20000100a00 */
[----:B------:R-:W-:Y:S02]  /*31d30*/  IMAD.MOV.U32 R56, RZ, RZ, R27 ;  /* 0x000000ffff387224 */ /* 0x000fe400078e001b */
[----:B------:R-:W-:Y:S02]  /*31d40*/  IMAD.MOV.U32 R57, RZ, RZ, R26 ;  /* 0x000000ffff397224 */ /* 0x000fe400078e001a */
[----:B0-----:R-:W-:Y:S02]  /*31d50*/  IMAD.MOV.U32 R24, RZ, RZ, R50 ;  /* 0x000000ffff187224 */ /* 0x001fe400078e0032 */
[----:B------:R-:W-:Y:S01]  /*31d60*/  IMAD.MOV.U32 R25, RZ, RZ, R51 ;  /* 0x000000ffff197224 */ /* 0x000fe200078e0033 */
[----:B------:R-:W2:Y:S01]  /*31d70*/  LDL.LU R50, [R1+0x330c] ;  /* 0x00330c0001327983 */ /* 0x000ea20000300800 */
[----:B------:R-:W2:Y:S02]  /*31d80*/  LDL.LU R51, [R1+0x3308] ;  /* 0x0033080001337983 */ /* 0x000ea40000300800 */
[----:B------:R-:W-:Y:S02]  /*31d90*/  STL [R1+0x2ebc], R56 ;  /* 0x002ebc3801007387 */ /* 0x000fe40000100800 */
[----:B------:R-:W-:Y:S01]  /*31da0*/  STL [R1+0x2eb8], R57 ;  /* 0x002eb83901007387 */ /* 0x000fe20000100800 */
[----:B------:R-:W-:Y:S01]  /*31db0*/  STL.64 [R1+0x800], R44 ;  /* 0x0008002c01007387 */ /* 0x000fe20000100a00 */
[----:B------:R0:W-:Y:S03]  /*31dc0*/  STL.64 [R1+0x808], R46 ;  /* 0x0008082e01007387 */ /* 0x0001e60000100a00 */
[----:B0-----:R-:W3:Y:S01]  /*31dd0*/  LDL.LU.64 R46, [R1+0x3300] ;  /* 0x00330000012e7983 */ /* 0x001ee20000300a00 */
[----:B------:R-:W-:-:S02]  /*31de0*/  IMAD.MOV.U32 R27, RZ, RZ, R0 ;  /* 0x000000ffff1b7224 */ /* 0x000fc400078e0000 */
[----:B------:R-:W4:Y:S02]  /*31df0*/  LDL R2, [R1+0xcb0] ;  /* 0x000cb00001027983 */ /* 0x000f240000100800 */
[----:B------:R-:W-:Y:S01]  /*31e00*/  IMAD.MOV.U32 R26, RZ, RZ, R60 ;  /* 0x000000ffff1a7224 */ /* 0x000fe200078e003c */
[C---:B--2---:R-:W-:Y:S08]  /*31e10*/  HMMA.16816.F32 R52, R16.reuse, R50, R52 ;  /* 0x000000321034723c */ /* 0x044ff00000001834 */
[C---:B---3--:R-:W-:Y:S11]  /*31e20*/  HMMA.16816.F32 R28, R16.reuse, R46, R28 ;  /* 0x0000002e101c723c */ /* 0x048ff6000000181c */
[----:B------:R-:W-:Y:S11]  /*31e30*/  @!UPT UIADD3 URZ, URZ, URZ, URZ ;  /* 0x0000003f3f3ff290 */ /* 0x000ff6000fffe03f */
[----:B------:R-:W-:Y:S01]  /*31e40*/  @!UPT UIADD3 URZ, URZ, URZ, URZ ;  /* 0x0000003f3f3ff290 */ /* 0x000fe2000fffe03f */
[----:B------:R0:W-:Y:S01]  /*31e50*/  STL.64 [R1+0x7f0], R28 ;  /* 0x0007f01c01007387 */ /* 0x0001e20000100a00 */
[----:B------:R-:W-:Y:S02]  /*31e60*/  IMAD.MOV.U32 R0, RZ, RZ, R31 ;  /* 0x000000ffff007224 */ /* 0x000fe400078e001f */
[----:B------:R-:W-:Y:S02]  /*31e70*/  IMAD.MOV.U32 R60, RZ, RZ, R30 ;  /* 0x000000ffff3c7224 */ /* 0x000fe400078e001e */
[----:B------:R-:W-:Y:S02]  /*31e80*/  IMAD.MOV.U32 R30, RZ, RZ, R58 ;  /* 0x000000ffff1e7224 */ /* 0x000fe400078e003a */
[----:B------:R-:W-:Y:S01]  /*31e90*/  IMAD.MOV.U32 R31, RZ, RZ, R59 ;  /* 0x000000ffff1f7224 */ /* 0x000fe200078e003b */
[----:B0-----:R-:W2:Y:S01]  /*31ea0*/  LDL.LU R28, [R1+0x240] ;  /* 0x00024000011c7983 */ /* 0x001ea20000300800 */
[----:B------:R-:W2:Y:S02]  /*31eb0*/  LDL.LU R29, [R1+0x244] ;  /* 0x00024400011d7983 */ /* 0x000ea40000300800 */
[----:B------:R-:W3:Y:S02]  /*31ec0*/  LDL.LU R58, [R1+0x32fc] ;  /* 0x0032fc00013a7983 */ /* 0x000ee40000300800 */
[----:B------:R-:W3:Y:S01]  /*31ed0*/  LDL.LU R59, [R1+0x32f8] ;  /* 0x0032f800013b7983 */ /* 0x000ee20000300800 */
[----:B------:R-:W-:Y:S01]  /*31ee0*/  STL [R1+0x2e7c], R0 ;  /* 0x002e7c0001007387 */ /* 0x000fe20000100800 */
[----:B------:R-:W-:Y:S02]  /*31ef0*/  STL [R1+0x2e78], R60 ;  /* 0x002e783c01007387 */ /* 0x000fe40000100800 */
[----:B------:R-:W-:Y:S02]  /*31f00*/  STL.64 [R1+0x7e0], R52 ;  /* 0x0007e03401007387 */ /* 0x000fe40000100a00 */
[----:B------:R0:W-:Y:S02]  /*31f10*/  STL.64 [R1+0x7e8], R54 ;  /* 0x0007e83601007387 */ /* 0x0001e40000100a00 */
[----:B0-----:R-:W2:Y:S02]  /*31f20*/  LDL.LU.64 R54, [R1+0x32f0] ;  /* 0x0032f00001367983 */ /* 0x001ea40000300a00 */
[C---:B--2---:R-:W-:Y:S08]  /*31f30*/  HMMA.16816.F32 R8, R16.reuse, R54, R8 ;  /* 0x000000361008723c */ /* 0x044ff00000001808 */
[----:B---3--:R-:W-:Y:S11]  /*31f40*/  HMMA.16816.F32 R16, R16, R58, R20 ;  /* 0x0000003a1010723c */ /* 0x008ff60000001814 */
[----:B------:R-:W-:Y:S05]  /*31f50*/  @!UPT UIADD3 URZ, URZ, URZ, URZ ;  /* 0x0000003f3f3ff290 */ /* 0x000fea000fffe03f */
[----:B------:R-:W-:Y:S02]  /*31f60*/  IMAD.MOV.U32 R60, RZ, RZ, R9 ;  /* 0x000000ffff3c7224 */ /* 0x000fe400078e0009 */
[----:B------:R-:W-:Y:S01]  /*31f70*/  IMAD.MOV.U32 R0, RZ, RZ, R8 ;  /* 0x000000ffff007224 */ /* 0x000fe200078e0008 */
[----:B------:R0:W-:Y:S04]  /*31f80*/  STL.64 [R1+0x7d8], R10 ;  /* 0x0007d80a01007387 */ /* 0x0001e80000100a00 */
[----:B0-----:R-:W2:Y:S01]  /*31f90*/  LDL.LU.64 R10, [R1+0x32e8] ;  /* 0x0032e800010a7983 */ /* 0x001ea20000300a00 */
[----:B------:R-:W-:Y:S02]  /*31fa0*/  STL [R1+0x2fa4], R60 ;  /* 0x002fa43c01007387 */ /* 0x000fe40000100800 */
[----:B------:R0:W-:Y:S02]  /*31fb0*/  STL [R1+0x2ec0], R0 ;  /* 0x002ec00001007387 */ /* 0x0001e40000100800 */
[----:B------:R-:W2:Y:S01]  /*31fc0*/  LDL.LU.64 R22, [R1+0x32e0] ;  /* 0x0032e00001167983 */ /* 0x000ea20000300a00 */
[----:B------:R-:W2:Y:S01]  /*31fd0*/  LDL.LU.64 R20, [R1+0x32d8] ;  /* 0x0032d80001147983 */ /* 0x000ea20000300a00 */
[----:B------:R-:W-:Y:S02]  /*31fe0*/  STL.64 [R1+0x32d0], R58 ;  /* 0x0032d03a01007387 */ /* 0x000fe40000100a00 */
[----:B------:R-:W-:Y:S02]  /*31ff0*/  STL.64 [R1+0x290], R16 ;  /* 0x0002901001007387 */ /* 0x000fe40000100a00 */
[----:B------:R-:W-:Y:S01]  /*32000*/  STL.64 [R1+0x298], R18 ;  /* 0x0002981201007387 */ /* 0x000fe20000100a00 */
[C---:B--2---:R-:W-:Y:S08]  /*32010*/  HMMA.16816.F32 R12, R20.reuse, R10, R12 ;  /* 0x0000000a140c723c */ /* 0x044ff0000000180c */
[----:B------:R-:W-:Y:S01]  /*32020*/  HMMA.16816.F32 R4, R20, R34, R4 ;  /* 0x000000221404723c */ /* 0x000fe20000001804 */
[----:B------:R-:W-:-:S02]  /*32030*/  IMAD.MOV.U32 R3, RZ, RZ, R10 ;  /* 0x000000ffff037224 */ /* 0x000fc400078e000a */
[----:B0-----:R-:W-:Y:S11]  /*32040*/  IMAD.MOV.U32 R0, RZ, RZ, R11 ;  /* 0x000000ffff007224 */ /* 0x001ff600078e000b */
[----:B------:R-:W-:Y:S01]  /*32050*/  @!UPT UIADD3 URZ, URZ, URZ, URZ ;  /* 0x0000003f3f3ff290 */ /* 0x000fe2000fffe03f */
[----:B------:R-:W-:Y:S01]  /*32060*/  STL.64 [R1+0x270], R12 ;  /* 0x0002700c01007387 */ /* 0x000fe20000100a00 */
[----:B------:R-:W-:Y:S02]  /*32070*/  STL.64 [R1+0x278], R14 ;  /* 0x0002780e01007387 */ /* 0x000fe40000100a00 */
[----:B------:R-:W2:Y:S05]  /*32080*/  LDL.LU R8, [R1+0x230] ;  /* 0x0002300001087983 */ /* 0x000eaa0000300800 */
[----:B------:R-:W-:Y:S01]  /*32090*/  STL.64 [R1+0x260], R4 ;  /* 0x0002600401007387 */ /* 0x000fe20000100a00 */
[----:B------:R0:W-:Y:S01]  /*320a0*/  STL.64 [R1+0x268], R6 ;  /* 0x0002680601007387 */ /* 0x0001e20000100a00 */
[----:B------:R-:W2:Y:S02]  /*320b0*/  LDL.LU R9, [R1+0x234] ;  /* 0x0002340001097983 */ /* 0x000ea40000300800 */
[----:B------:R-:W2:Y:S02]  /*320c0*/  LDL.LU R10, [R1+0x238] ;  /* 0x00023800010a7983 */ /* 0x000ea40000300800 */
[----:B------:R-:W2:Y:S01]  /*320d0*/  LDL.LU R11, [R1+0x23c] ;  /* 0x00023c00010b7983 */ /* 0x000ea20000300800 */
[----:B------:R-:W3:Y:S01]  /*320e0*/  LDL R33, [R1+0xcbc] ;  /* 0x000cbc0001217983 */ /* 0x000ee20000100800 */
[C---:B0-----:R-:W-:Y:S03]  /*320f0*/  HMMA.16816.F32 R4, R20.reuse, R38, R24 ;  /* 0x000000261404723c */ /* 0x041fe60000001818 */
[----:B------:R-:W-:Y:S04]  /*32100*/  STL.64 [R1+0x32b8], R34 ;  /* 0x0032b82201007387 */ /* 0x000fe80000100a00 */
[----:B---3--:R-:W-:Y:S01]  /*32110*/  STL [R1+0x32b0], R33 ;  /* 0x0032b02101007387 */ /* 0x008fe20000100800 */
[----:B------:R-:W3:Y:S11]  /*32120*/  LDL.LU R24, [R1+0x70] ;  /* 0x0000700001187983 */ /* 0x000ef60000300800 */
[----:B------:R-:W-:Y:S04]  /*32130*/  @!UPT UIADD3 URZ, URZ, URZ, URZ ;  /* 0x0000003f3f3ff290 */ /* 0x000fe8000fffe03f */
[----:B------:R-:W-:Y:S02]  /*32140*/  STL.64 [R1+0x250], R4 ;  /* 0x0002500401007387 */ /* 0x000fe40000100a00 */
[----:B------:R0:W-:Y:S01]  /*32150*/  STL.64 [R1+0x258], R6 ;  /* 0x0002580601007387 */ /* 0x0001e20000100a00 */
[----:B------:R-:W3:Y:S01]  /*32160*/  LDL.LU R25, [R1+0x74] ;  /* 0x0000740001197983 */ /* 0x000ee20000300800 */
[----:B------:R-:W3:Y:S02]  /*32170*/  LDL.LU R26, [R1+0x78] ;  /* 0x00007800011a7983 */ /* 0x000ee40000300800 */
[----:B------:R-:W3:Y:S02]  /*32180*/  LDL.LU R27, [R1+0x7c] ;  /* 0x00007c00011b7983 */ /* 0x000ee40000300800 */
[----:B------:R-:W3:Y:S01]  /*32190*/  LDL.LU R16, [R1+0x220] ;  /* 0x0002200001107983 */ /* 0x000ee20000300800 */
[----:B------:R-:W3:Y:S01]  /*321a0*/  LDL.LU R17, [R1+0x224] ;  /* 0x0002240001117983 */ /* 0x000ee20000300800 */
[----:B------:R-:W3:Y:S02]  /*321b0*/  LDL.LU R18, [R1+0x228] ;  /* 0x0002280001127983 */ /* 0x000ee40000300800 */
[----:B------:R-:W3:Y:S01]  /*321c0*/  LDL.LU R19, [R1+0x22c] ;  /* 0x00022c0001137983 */ /* 0x000ee20000300800 */
[C---:B0-----:R-:W-:Y:S11]  /*321d0*/  HMMA.16816.F32 R4, R20.reuse, R42, R28 ;  /* 0x0000002a1404723c */ /* 0x041ff6000000181c */
[----:B------:R-:W-:Y:S11]  /*321e0*/  @!UPT UIADD3 URZ, URZ, URZ, URZ ;  /* 0x0000003f3f3ff290 */ /* 0x000ff6000fffe03f */
[----:B------:R-:W-:Y:S01]  /*321f0*/  @!UPT UIADD3 URZ, URZ, URZ, URZ ;  /* 0x0000003f3f3ff290 */ /* 0x000fe2000fffe03f */
[----:B------:R0:W-:Y:S01]  /*32200*/  STL.64 [R1+0x248], R6 ;  /* 0x0002480601007387 */ /* 0x0001e20000100a00 */
[----:B------:R-:W4:Y:S02]  /*32210*/  LDL.LU R56, [R1+0x210] ;  /* 0x0002100001387983 */ /* 0x000f240000300800 */
[----:B------:R-:W4:Y:S02]  /*32220*/  LDL.LU R57, [R1+0x214] ;  /* 0x0002140001397983 */ /* 0x000f240000300800 */
[----:B------:R-:W4:Y:S01]  /*32230*/  LDL.LU R58, [R1+0x218] ;  /* 0x00021800013a7983 */ /* 0x000f220000300800 */
[----:B------:R-:W4:Y:S01]  /*32240*/  LDL.LU R59, [R1+0x21c] ;  /* 0x00021c00013b7983 */ /* 0x000f220000300800 */
[----:B--2---:R-:W-:Y:S01]  /*32250*/  HMMA.16816.F32 R8, R20, R46, R8 ;  /* 0x0000002e1408723c */ /* 0x004fe20000001808 */
[----:B------:R-:W-:Y:S02]  /*32260*/  IMAD.MOV.U32 R48, RZ, RZ, R4 ;  /* 0x000000ffff307224 */ /* 0x000fe400078e0004 */
[----:B------:R-:W-:Y:S01]  /*32270*/  IMAD.MOV.U32 R49, RZ, RZ, R5 ;  /* 0x000000ffff317224 */ /* 0x000fe200078e0005 */
[----:B------:R-:W2:Y:S01]  /*32280*/  LDL.LU R4, [R1+0x90] ;  /* 0x0000900001047983 */ /* 0x000ea20000300800 */
[----:B------:R-:W2:Y:S03]  /*32290*/  LDL.LU R5, [R1+0x94] ;  /* 0x0000940001057983 */ /* 0x000ea60000300800 */
        /* <DEDUP_REMOVED lines=9> */
[----:B------:R-:W2:Y:S03]  /*32330*/  LDL.LU R31, [R1+0x6c] ;  /* 0x00006c00011f7983 */ /* 0x000ea60000300800 */
[----:B------:R0:W-:Y:S01]  /*32340*/  STL.64 [R1+0x838], R10 ;  /* 0x0008380a01007387 */ /* 0x0001e20000100a00 */
[----:B------:R-:W-:-:S02]  /*32350*/  IMAD.MOV.U32 R44, RZ, RZ, R8 ;  /* 0x000000ffff2c7224 */ /* 0x000fc400078e0008 */
[----:B------:R-:W-:Y:S02]  /*32360*/  IMAD.MOV.U32 R45, RZ, RZ, R9 ;  /* 0x000000ffff2d7224 */ /* 0x000fe400078e0009 */
[----:B------:R-:W2:Y:S01]  /*32370*/  LDL.LU R8, [R1+0x50] ;  /* 0x0000500001087983 */ /* 0x000ea20000300800 */
[----:B------:R-:W2:Y:S04]  /*32380*/  LDL.LU R9, [R1+0x54] ;  /* 0x0000540001097983 */ /* 0x000ea80000300800 */
[----:B0-----:R-:W2:Y:S01]  /*32390*/  LDL.LU R10, [R1+0x58] ;  /* 0x00005800010a7983 */ /* 0x001ea20000300800 */
[----:B------:R-:W2:Y:S02]  /*323a0*/  LDL.LU R11, [R1+0x5c] ;  /* 0x00005c00010b7983 */ /* 0x000ea40000300800 */
[----:B------:R-:W2:Y:S02]  /*323b0*/  LDL.LU R12, [R1+0x1f0] ;  /* 0x0001f000010c7983 */ /* 0x000ea40000300800 */
[----:B------:R-:W2:Y:S01]  /*323c0*/  LDL.LU R13, [R1+0x1f4] ;  /* 0x0001f400010d7983 */ /* 0x000ea20000300800 */
[----:B------:R-:W2:Y:S01]  /*323d0*/  LDL.LU R14, [R1+0x1f8] ;  /* 0x0001f800010e7983 */ /* 0x000ea20000300800 */
[----:B------:R-:W2:Y:S02]  /*323e0*/  LDL.LU R15, [R1+0x1fc] ;  /* 0x0001fc00010f7983 */ /* 0x000ea40000300800 */
[----:B------:R-:W-:Y:S01]  /*323f0*/  STL [R1+0x2fa8], R44 ;  /* 0x002fa82c01007387 */ /* 0x000fe20000100800 */
[C---:B---3--:R-:W-:Y:S08]  /*32400*/  HMMA.16816.F32 R16, R20.reuse, R50, R16 ;  /* 0x000000321410723c */ /* 0x048ff00000001810 */
[----:B----4-:R-:W-:Y:S11]  /*32410*/  HMMA.16816.F32 R56, R20, R54, R56 ;  /* 0x000000361438723c */ /* 0x010ff60000001838 */
[----:B------:R-:W-:Y:S05]  /*32420*/  @!UPT UIADD3 URZ, URZ, URZ, URZ ;  /* 0x0000003f3f3ff290 */ /* 0x000fea000fffe03f */
[----:B------:R-:W-:Y:S01]  /*32430*/  IMAD.MOV.U32 R40, RZ, RZ, R16 ;  /* 0x000000ffff287224 */ /* 0x000fe200078e0010 */
[----:B------:R0:W-:Y:S01]  /*32440*/  STL.64 [R1+0x928], R18 ;  /* 0x0009281201007387 */ /* 0x0001e20000100a00 */
[----:B------:R-:W-:Y:S02]  /*32450*/  IMAD.MOV.U32 R41, RZ, RZ, R17 ;  /* 0x000000ffff297224 */ /* 0x000fe400078e0011 */
[----:B------:R-:W2:Y:S02]  /*32460*/  LDL.LU R16, [R1+0x320] ;  /* 0x0003200001107983 */ /* 0x000ea40000300800 */
[----:B------:R-:W2:Y:S01]  /*32470*/  LDL.LU R17, [R1+0x324] ;  /* 0x0003240001117983 */ /* 0x000ea20000300800 */
[----:B0-----:R-:W2:Y:S01]  /*32480*/  LDL.LU R18, [R1+0x328] ;  /* 0x0003280001127983 */ /* 0x001ea20000300800 */
[----:B------:R-:W-:-:S03]  /*32490*/  IMAD.MOV.U32 R19, RZ, RZ, R61 ;  /* 0x000000ffff137224 */ /* 0x000fc600078e003d */
[----:B------:R0:W-:Y:S01]  /*324a0*/  STL [R1+0xad8], R58 ;  /* 0x000ad83a01007387 */ /* 0x0001e20000100800 */
[----:B------:R-:W-:-:S03]  /*324b0*/  IMAD.MOV.U32 R61, RZ, RZ, R59 ;  /* 0x000000ffff3d7224 */ /* 0x000fc600078e003b */
[----:B0-----:R-:W2:Y:S02]  /*324c0*/  LDL.LU.64 R58, [R1+0x32d0] ;  /* 0x0032d000013a7983 */ /* 0x001ea40000300a00 */
[----:B--2---:R-:W-:Y:S02]  /*324d0*/  HMMA.16816.F32 R20, R20, R58, R4 ;  /* 0x0000003a1414723c */ /* 0x004fe40000001804 */
[----:B------:R-:W2:Y:S01]  /*324e0*/  LDL.LU.64 R6, [R1+0x32c8] ;  /* 0x0032c80001067983 */ /* 0x000ea20000300a00 */
[----:B------:R-:W2:Y:S11]  /*324f0*/  LDL.LU.64 R4, [R1+0x32c0] ;  /* 0x0032c00001047983 */ /* 0x000eb60000300a00 */
[----:B------:R-:W-:Y:S09]  /*32500*/  @!UPT UIADD3 URZ, URZ, URZ, URZ ;  /* 0x0000003f3f3ff290 */ /* 0x000ff2000fffe03f */
[----:B------:R-:W-:Y:S01]  /*32510*/  STL.64 [R1+0xac0], R20 ;  /* 0x000ac01401007387 */ /* 0x000fe20000100a00 */
[----:B------:R0:W-:Y:S02]  /*32520*/  STL.64 [R1+0xac8], R22 ;  /* 0x000ac81601007387 */ /* 0x0001e40000100a00 */
[----:B0-----:R-:W-:Y:S02]  /*32530*/  IMAD.MOV.U32 R22, RZ, RZ, R3 ;  /* 0x000000ffff167224 */ /* 0x001fe400078e0003 */
[----:B------:R-:W-:-:S07]  /*32540*/  IMAD.MOV.U32 R23, RZ, RZ, R0 ;  /* 0x000000ffff177224 */ /* 0x000fce00078e0000 */
[C---:B--2---:R-:W-:Y:S01]  /*32550*/  HMMA.16816.F32 R20, R4.reuse, R22, R32 ;  /* 0x000000160414723c */ /* 0x044fe20000001820 */
[----:B------:R-:W2:Y:S01]  /*32560*/  LDL.LU.64 R34, [R1+0x32b8] ;  /* 0x0032b80001227983 */ /* 0x000ea20000300a00 */
[----:B------:R-:W4:Y:S11]  /*32570*/  LDL.LU R33, [R1+0x32b0] ;  /* 0x0032b00001217983 */ /* 0x000f360000300800 */
[----:B------:R-:W-:Y:S10]  /*32580*/  @!UPT UIADD3 URZ, URZ, URZ, URZ ;  /* 0x0000003f3f3ff290 */ /* 0x000ff4000fffe03f */
[----:B------:R0:W-:Y:S01]  /*32590*/  STL.64 [R1+0xc30], R20 ;  /* 0x000c301401007387 */ /* 0x0001e20000100a00 */
[----:B------:R1:W-:Y:S03]  /*325a0*/  STL.64 [R1+0xc38], R22 ;  /* 0x000c381601007387 */ /* 0x0003e60000100a00 */
[----:B0-----:R-:W2:Y:S01]  /*325b0*/  LDL.LU R20, [R1+0x490] ;  /* 0x0004900001147983 */ /* 0x001ea20000300800 */
[C---:B------:R-:W-:Y:S08]  /*325c0*/  HMMA.16816.F32 R28, R4.reuse, R38, R28 ;  /* 0x00000026041c723c */ /* 0x040ff0000000181c */
[C---:B------:R-:W-:Y:S08]  /*325d0*/  HMMA.16816.F32 R8, R4.reuse, R42, R8 ;  /* 0x0000002a0408723c */ /* 0x040ff00000001808 */
[C---:B------:R-:W-:Y:S08]  /*325e0*/  HMMA.16816.F32 R12, R4.reuse, R46, R12 ;  /* 0x0000002e040c723c */ /* 0x040ff0000000180c */
[C---:B--2---:R-:W-:Y:S11]  /*325f0*/  HMMA.16816.F32 R24, R4.reuse, R34, R24 ;  /* 0x000000220418723c */ /* 0x044ff60000001818 */
[----:B------:R-:W-:Y:S11]  /*32600*/  @!UPT UIADD3 URZ, URZ, URZ, URZ ;  /* 0x0000003f3f3ff290 */ /* 0x000ff6000fffe03f */
[----:B------:R-:W-:Y:S01]  /*32610*/  @!UPT UIADD3 URZ, URZ, URZ, URZ ;  /* 0x0000003f3f3ff290 */ /* 0x000fe2000fffe03f */
[----:B------:R0:W-:Y:S01]  /*32620*/  STL.64 [R1+0xc20], R24 ;  /* 0x000c201801007387 */ /* 0x0001e20000100a00 */
[----:B------:R2:W-:Y:S02]  /*32630*/  STL.64 [R1+0xc28], R26 ;  /* 0x000c281a01007387 */ /* 0x0005e40000100a00 */
[----:B------:R-:W3:Y:S02]  /*32640*/  LDL.LU R21, [R1+0x494] ;  /* 0x0004940001157983 */ /* 0x000ee40000300800 */
[----:B-1----:R-:W3:Y:S01]  /*32650*/  LDL.LU R22, [R1+0x498] ;  /* 0x0004980001167983 */ /* 0x002ee20000300800 */
[----:B------:R-:W3:Y:S04]  /*32660*/  LDL.LU R23, [R1+0x49c] ;  /* 0x00049c0001177983 */ /* 0x000ee80000300800 */
[----:B0-----:R-:W3:Y:S01]  /*32670*/  LDL.LU R24, [R1+0x5d0] ;  /* 0x0005d00001187983 */ /* 0x001ee20000300800 */
[----:B------:R0:W-:Y:S02]  /*32680*/  STL.64 [R1+0xc10], R28 ;  /* 0x000c101c01007387 */ /* 0x0001e40000100a00 */
[----:B------:R1:W-:Y:S02]  /*32690*/  STL.64 [R1+0xc18], R30 ;  /* 0x000c181e01007387 */ /* 0x0003e40000100a00 */
[----:B------:R-:W3:Y:S01]  /*326a0*/  LDL.LU R25, [R1+0x5d4] ;  /* 0x0005d40001197983 */ /* 0x000ee20000300800 */
[----:B--2---:R-:W2:Y:S01]  /*326b0*/  LDL.LU R26, [R1+0x5d8] ;  /* 0x0005d800011a7983 */ /* 0x004ea20000300800 */
[----:B------:R-:W2:Y:S03]  /*326c0*/  LDL.LU R27, [R1+0x5dc] ;  /* 0x0005dc00011b7983 */ /* 0x000ea60000300800 */
[----:B0-----:R-:W2:Y:S01]  /*326d0*/  LDL.LU R28, [R1+0x5c0] ;  /* 0x0005c000011c7983 */ /* 0x001ea20000300800 */
[----:B------:R-:W2:Y:S02]  /*326e0*/  LDL.LU R29, [R1+0x5c4] ;  /* 0x0005c400011d7983 */ /* 0x000ea40000300800 */
[----:B-1----:R-:W2:Y:S02]  /*326f0*/  LDL.LU R30, [R1+0x5c8] ;  /* 0x0005c800011e7983 */ /* 0x002ea40000300800 */
[----:B------:R-:W2:Y:S01]  /*32700*/  LDL.LU R31, [R1+0x5cc] ;  /* 0x0005cc00011f7983 */ /* 0x000ea20000300800 */
[----:B------:R-:W-:Y:S01]  /*32710*/  STL.64 [R1+0xc00], R8 ;  /* 0x000c000801007387 */ /* 0x000fe20000100a00 */
[----:B------:R-:W-:Y:S02]  /*32720*/  STL.64 [R1+0xc08], R10 ;  /* 0x000c080a01007387 */ /* 0x000fe40000100a00 */
[----:B------:R-:W-:Y:S02]  /*32730*/  STL.64 [R1+0xbf0], R12 ;  /* 0x000bf00c01007387 */ /* 0x000fe40000100a00 */
[----:B------:R-:W-:Y:S02]  /*32740*/  STL.64 [R1+0xbf8], R14 ;  /* 0x000bf80e01007387 */ /* 0x000fe40000100a00 */
[----:B----4-:R-:W0:Y:S01]  /*32750*/  LDSM.16.MT88.4 R12, [R33+0x2000] ;  /* 0x00200000210c783b */ /* 0x010e220000004200 */
[C---:B------:R-:W-:Y:S03]  /*32760*/  HMMA.16816.F32 R16, R4.reuse, R50, R16 ;  /* 0x000000320410723c */ /* 0x040fe60000001810 */
[----:B------:R-:W-:Y:S04]  /*32770*/  LDSM.16.MT88.4 R8, [R2+0x2180] ;  /* 0x002180000208783b */ /* 0x000fe80000004200 */
[----:B0-----:R-:W-:Y:S01]  /*32780*/  STL.64 [R1+0x3288], R14 ;  /* 0x0032880e01007387 */ /* 0x001fe20000100a00 */
[----:B------:R0:W-:Y:S03]  /*32790*/  STL.64 [R1+0x3280], R12 ;  /* 0x0032800c01007387 */ /* 0x0001e60000100a00 */
[----:B0-----:R-:W4:Y:S01]  /*327a0*/  LDL.LU R12, [R1+0x5e0] ;  /* 0x0005e000010c7983 */ /* 0x001f220000300800 */
[----:B------:R-:W4:Y:S02]  /*327b0*/  LDL.LU R13, [R1+0x5e4] ;  /* 0x0005e400010d7983 */ /* 0x000f240000300800 */
[----:B------:R-:W4:Y:S02]  /*327c0*/  LDL.LU R14, [R1+0x5e8] ;  /* 0x0005e800010e7983 */ /* 0x000f240000300800 */
[----:B------:R-:W4:Y:S01]  /*327d0*/  LDL.LU R15, [R1+0x5ec] ;  /* 0x0005ec00010f7983 */ /* 0x000f220000300800 */
[----:B------:R0:W-:Y:S01]  /*327e0*/  STL.64 [R1+0x32a8], R50 ;  /* 0x0032a83201007387 */ /* 0x0001e20000100a00 */
[----:B------:R-:W-:Y:S05]  /*327f0*/  STL.64 [R1+0x32a0], R48 ;  /* 0x0032a03001007387 */ /* 0x000fea0000100a00 */
[----:B------:R-:W-:Y:S02]  /*32800*/  STL.64 [R1+0xbe0], R16 ;  /* 0x000be01001007387 */ /* 0x000fe40000100a00 */
[----:B------:R-:W-:Y:S02]  /*32810*/  STL.64 [R1+0xbe8], R18 ;  /* 0x000be81201007387 */ /* 0x000fe40000100a00 */
[----:B------:R-:W1:Y:S04]  /*32820*/  LDSM.16.MT88.4 R16, [R33+0x2080] ;  /* 0x002080002110783b */ /* 0x000e680000004200 */
[----:B0-----:R-:W2:Y:S04]  /*32830*/  LDL.64 R50, [R1+0x18] ;  /* 0x0000180001327983 */ /* 0x001ea80000100a00 */
[----:B-1----:R-:W-:Y:S01]  /*32840*/  STL.64 [R1+0x3210], R18 ;  /* 0x0032101201007387 */ /* 0x002fe20000100a00 */
[----:B------:R0:W-:Y:S03]  /*32850*/  STL.64 [R1+0x3208], R16 ;  /* 0x0032081001007387 */ /* 0x0001e60000100a00 */
[----:B0-----:R-:W2:Y:S01]  /*32860*/  LDL.LU R16, [R1+0x5f0] ;  /* 0x0005f00001107983 */ /* 0x001ea20000300800 */
[----:B------:R-:W2:Y:S02]  /*32870*/  LDL.LU R17, [R1+0x5f4] ;  /* 0x0005f40001117983 */ /* 0x000ea40000300800 */
[----:B------:R-:W2:Y:S02]  /*32880*/  LDL.LU R18, [R1+0x5f8] ;  /* 0x0005f80001127983 */ /* 0x000ea40000300800 */
[----:B------:R-:W2:Y:S01]  /*32890*/  LDL.LU R19, [R1+0x5fc] ;  /* 0x0005fc0001137983 */ /* 0x000ea20000300800 */
[----:B------:R0:W-:Y:S01]  /*328a0*/  STL.64 [R1+0x3298], R54 ;  /* 0x0032983601007387 */ /* 0x0001e20000100a00 */
[----:B------:R-:W2:Y:S01]  /*328b0*/  LDL.LU R52, [R1+0x480] ;  /* 0x0004800001347983 */ /* 0x000ea20000300800 */
[----:B---3--:R-:W-:Y:S11]  /*328c0*/  HMMA.16816.F32 R20, R4, R54, R20 ;  /* 0x000000360414723c */ /* 0x008ff60000001814 */
[----:B------:R-:W-:Y:S11]  /*328d0*/  @!UPT UIADD3 URZ, URZ, URZ, URZ ;  /* 0x0000003f3f3ff290 */ /* 0x000ff6000fffe03f */
[----:B------:R-:W-:Y:S01]  /*328e0*/  @!UPT UIADD3 URZ, URZ, URZ, URZ ;  /* 0x0000003f3f3ff290 */ /* 0x000fe2000fffe03f */
[----:B------:R-:W-:Y:S01]  /*328f0*/  STL.64 [R1+0xbd0], R20 ;  /* 0x000bd01401007387 */ /* 0x000fe20000100a00 */
[----:B------:R-:W-:Y:S02]  /*32900*/  STL.64 [R1+0xbd8], R22 ;  /* 0x000bd81601007387 */ /* 0x000fe40000100a00 */
[----:B------:R-:W2:Y:S02]  /*32910*/  LDL.LU R53, [R1+0x484] ;  /* 0x0004840001357983 */ /* 0x000ea40000300800 */
[----:B0-----:R-:W2:Y:S01]  /*32920*/  LDL.LU R54, [R1+0x488] ;  /* 0x0004880001367983 */ /* 0x001ea20000300800 */
[----:B------:R-:W2:Y:S04]  /*32930*/  LDL.LU R55, [R1+0x48c] ;  /* 0x00048c0001377983 */ /* 0x000ea80000300800 */
[----:B------:R-:W0:Y:S04]  /*32940*/  LDSM.16.MT88.4 R20, [R33+0x2100] ;  /* 0x002100002114783b */ /* 0x000e280000004200 */
[----:B0-----:R-:W-:Y:S01]  /*32950*/  STL.64 [R1+0x31e0], R22 ;  /* 0x0031e01601007387 */ /* 0x001fe20000100a00 */
[----:B------:R2:W-:Y:S02]  /*32960*/  STL.64 [R1+0x31d8], R20 ;  /* 0x0031d81401007387 */ /* 0x0005e40000100a00 */
[----:B------:R-:W-:Y:S01]  /*32970*/  STL.64 [R1+0x3290], R58 ;  /* 0x0032903a01007387 */ /* 0x000fe20000100a00 */
[----:B----4-:R-:W-:Y:S01]  /*32980*/  HMMA.16816.F32 R12, R8, R34, R12 ;  /* 0x00000022080c723c */ /* 0x010fe2000000180c */
[----:B------:R-:W-:-:S02]  /*32990*/  IMAD.MOV.U32 R36, RZ, RZ, R56 ;  /* 0x000000ffff247224 */ /* 0x000fc400078e0038 */
[----:B------:R-:W-:-:S05]  /*329a0*/  IMAD.MOV.U32 R37, RZ, RZ, R57 ;  /* 0x000000ffff257224 */ /* 0x000fca00078e0039 */
[----:B--2---:R-:W-:Y:S01]  /*329b0*/  HMMA.16816.F32 R20, R4, R58, R52 ;  /* 0x0000003a0414723c */ /* 0x004fe20000001834 */
[----:B------:R-:W0:Y:S11]  /*329c0*/  LDSM.16.MT88.4 R4, [R33+0x2180] ;  /* 0x002180002104783b */ /* 0x000e360000004200 */
[----:B------:R-:W-:Y:S11]  /*329d0*/  @!UPT UIADD3 URZ, URZ, URZ, URZ ;  /* 0x0000003f3f3ff290 */ /* 0x000ff6000fffe03f */
[----:B------:R-:W-:Y:S01]  /*329e0*/  STL.64 [R1+0xa40], R20 ;  /* 0x000a401401007387 */ /* 0x000fe20000100a00 */
[----:B------:R-:W-:Y:S03]  /*329f0*/  STL.64 [R1+0xa48], R22 ;  /* 0x000a481601007387 */ /* 0x000fe60000100a00 */
[----:B0-----:R-:W-:Y:S01]  /*32a00*/  STL.64 [R1+0x3190], R6 ;  /* 0x0031900601007387 */ /* 0x001fe20000100a00 */
[----:B------:R0:W-:Y:S02]  /*32a10*/  STL.64 [R1+0x3188], R4 ;  /* 0x0031880401007387 */ /* 0x0001e40000100a00 */
[C---:B0-----:R-:W-:Y:S11]  /*32a20*/  HMMA.16816.F32 R4, R8.reuse, R50, R16 ;  /* 0x000000320804723c */ /* 0x041ff60000001810 */
[----:B------:R-:W-:Y:S11]  /*32a30*/  @!UPT UIADD3 URZ, URZ, URZ, URZ ;  /* 0x0000003f3f3ff290 */ /* 0x000ff6000fffe03f */
[----:B------:R-:W-:Y:S01]  /*32a40*/  @!UPT UIADD3 URZ, URZ, URZ, URZ ;  /* 0x0000003f3f3ff290 */ /* 0x000fe2000fffe03f */
[----:B------:R-:W-:Y:S01]  /*32a50*/  STL.64 [R1+0xa10], R4 ;  /* 0x000a100401007387 */ /* 0x000fe20000100a00 */
[----:B------:R0:W-:Y:S02]  /*32a60*/  STL.64 [R1+0xa18], R6 ;  /* 0x000a180601007387 */ /* 0x0001e40000100a00 */
[C---:B0-----:R-:W-:Y:S01]  /*32a70*/  HMMA.16816.F32 R4, R8.reuse, R38, R24 ;  /* 0x000000260804723c */ /* 0x041fe20000001818 */
[----:B------:R-:W-:Y:S01]  /*32a80*/  STL.64 [R1+0x3278], R34 ;  /* 0x0032782201007387 */ /* 0x000fe20000100a00 */
[----:B------:R-:W-:Y:S02]  /*32a90*/  STL.64 [R1+0xa00], R12 ;  /* 0x000a000c01007387 */ /* 0x000fe40000100a00 */
[----:B------:R-:W-:Y:S02]  /*32aa0*/  STL.64 [R1+0xa08], R14 ;  /* 0x000a080e01007387 */ /* 0x000fe40000100a00 */
[----:B------:R-:W-:Y:S01]  /*32ab0*/  STL.64 [R1+0x3270], R38 ;  /* 0x0032702601007387 */ /* 0x000fe20000100a00 */
[----:B------:R-:W-:Y:S11]  /*32ac0*/  STL.64 [R1+0x3268], R36 ;  /* 0x0032682401007387 */ /* 0x000ff60000100a00 */
[----:B------:R-:W-:Y:S05]  /*32ad0*/  @!UPT UIADD3 URZ, URZ, URZ, URZ ;  /* 0x0000003f3f3ff290 */ /* 0x000fea000fffe03f */
[----:B------:R-:W-:Y:S01]  /*32ae0*/  STL.64 [R1+0x9f0], R4 ;  /* 0x0009f00401007387 */ /* 0x000fe20000100a00 */
[----:B------:R0:W-:Y:S02]  /*32af0*/  STL.64 [R1+0x9f8], R6 ;  /* 0x0009f80601007387 */ /* 0x0001e40000100a00 */
[----:B0-----:R-:W-:Y:S01]  /*32b00*/  HMMA.16816.F32 R4, R8, R42, R28 ;  /* 0x0000002a0804723c */ /* 0x001fe2000000181c */
[----:B------:R-:W-:Y:S01]  /*32b10*/  STL.64 [R1+0x3260], R42 ;  /* 0x0032602a01007387 */ /* 0x000fe20000100a00 */
[----:B------:R-:W-:Y:S11]  /*32b20*/  STL.64 [R1+0x3258], R40 ;  /* 0x0032582801007387 */ /* 0x000ff60000100a00 */
[----:B------:R-:W-:Y:S10]  /*32b30*/  @!UPT UIADD3 URZ, URZ, URZ, URZ ;  /* 0x0000003f3f3ff290 */ /* 0x000ff4000fffe03f */
[----:B------:R0:W-:Y:S01]  /*32b40*/  STL.64 [R1+0x9e0], R4 ;  /* 0x0009e00401007387 */ /* 0x0001e20000100a00 */
[----:B------:R1:W-:Y:S02]  /*32b50*/  STL.64 [R1+0x9e8], R6 ;  /* 0x0009e80601007387 */ /* 0x0003e40000100a00 */
[----:B------:R-:W2:Y:S02]  /*32b60*/  LDL.LU R24, [R1+0x370] ;  /* 0x0003700001187983 */ /* 0x000ea40000300800 */
[----:B------:R-:W2:Y:S01]  /*32b70*/  LDL.LU R25, [R1+0x374] ;  /* 0x0003740001197983 */ /* 0x000ea20000300800 */
[----:B------:R-:W3:Y:S01]  /*32b80*/  LDL.LU R26, [R1+0x378] ;  /* 0x00037800011a7983 */ /* 0x000ee20000300800 */
[----:B------:R-:W3:Y:S03]  /*32b90*/  LDL.LU R27, [R1+0x37c] ;  /* 0x00037c00011b7983 */ /* 0x000ee60000300800 */
[----:B---3--:R-:W-:Y:S01]  /*32ba0*/  STL.64 [R1+0x3220], R26 ;  /* 0x0032201a01007387 */ /* 0x008fe20000100a00 */
[----:B--2---:R-:W-:Y:S02]  /*32bb0*/  STL.64 [R1+0x3218], R24 ;  /* 0x0032181801007387 */ /* 0x004fe40000100a00 */
[----:B0-----:R-:W2:Y:S02]  /*32bc0*/  LDL.LU R4, [R1+0x390] ;  /* 0x0003900001047983 */ /* 0x001ea40000300800 */
[----:B------:R-:W2:Y:S01]  /*32bd0*/  LDL.LU R5, [R1+0x394] ;  /* 0x0003940001057983 */ /* 0x000ea20000300800 */
[----:B-1----:R-:W3:Y:S01]  /*32be0*/  LDL.LU R6, [R1+0x398] ;  /* 0x0003980001067983 */ /* 0x002ee20000300800 */
[----:B------:R-:W3:Y:S03]  /*32bf0*/  LDL.LU R7, [R1+0x39c] ;  /* 0x00039c0001077983 */ /* 0x000ee60000300800 */
[----:B---3--:R-:W-:Y:S01]  /*32c00*/  STL.64 [R1+0x3230], R6 ;  /* 0x0032300601007387 */ /* 0x008fe20000100a00 */
[----:B--2---:R0:W-:Y:S03]  /*32c10*/  STL.64 [R1+0x3228], R4 ;  /* 0x0032280401007387 */ /* 0x0041e60000100a00 */
[----:B0-----:R-:W2:Y:S01]  /*32c20*/  LDL.LU R4, [R1+0x530] ;  /* 0x0005300001047983 */ /* 0x001ea20000300800 */
[----:B------:R-:W2:Y:S02]  /*32c30*/  LDL.LU R5, [R1+0x534] ;  /* 0x0005340001057983 */ /* 0x000ea40000300800 */
[----:B------:R-:W3:Y:S02]  /*32c40*/  LDL.LU R6, [R1+0x538] ;  /* 0x0005380001067983 */ /* 0x000ee40000300800 */
[----:B------:R-:W3:Y:S02]  /*32c50*/  LDL.LU R7, [R1+0x53c] ;  /* 0x00053c0001077983 */ /* 0x000ee40000300800 */
[----:B------:R-:W-:-:S02]  /*32c60*/  IMAD.MOV.U32 R3, RZ, RZ, R50 ;  /* 0x000000ffff037224 */ /* 0x000fc400078e0032 */
[----:B------:R-:W-:Y:S01]  /*32c70*/  IMAD.MOV.U32 R0, RZ, RZ, R51 ;  /* 0x000000ffff007224 */ /* 0x000fe200078e0033 */
[----:B---3--:R-:W-:Y:S01]  /*32c80*/  STL.64 [R1+0x3240], R6 ;  /* 0x0032400601007387 */ /* 0x008fe20000100a00 */
[----:B--2---:R0:W-:Y:S03]  /*32c90*/  STL.64 [R1+0x3238], R4 ;  /* 0x0032380401007387 */ /* 0x0041e60000100a00 */
[----:B0-----:R-:W2:Y:S01]  /*32ca0*/  LDL.LU R4, [R1+0x540] ;  /* 0x0005400001047983 */ /* 0x001ea20000300800 */
[----:B------:R-:W2:Y:S02]  /*32cb0*/  LDL.LU R5, [R1+0x544] ;  /* 0x0005440001057983 */ /* 0x000ea40000300800 */
[----:B------:R-:W3:Y:S02]  /*32cc0*/  LDL.LU R6, [R1+0x548] ;  /* 0x0005480001067983 */ /* 0x000ee40000300800 */
[----:B------:R-:W3:Y:S01]  /*32cd0*/  LDL.LU R7, [R1+0x54c] ;  /* 0x00054c0001077983 */ /* 0x000ee20000300800 */
        /* <DEDUP_REMOVED lines=28> */
[----:B---3--:R-:W-:Y:S01]  /*32ea0*/  STL.64 [R1+0x3250], R6 ;  /* 0x0032500601007387 */ /* 0x008fe20000100a00 */
[----:B--2---:R0:W-:Y:S03]  /*32eb0*/  STL.64 [R1+0x3248], R4 ;  /* 0x0032480401007387 */ /* 0x0041e60000100a00 */
[----:B0-----:R-:W2:Y:S01]  /*32ec0*/  LDL.LU R4, [R1+0x550] ;  /* 0x0005500001047983 */ /* 0x001ea20000300800 */
[----:B------:R-:W2:Y:S02]  /*32ed0*/  LDL.LU R5, [R1+0x554] ;  /* 0x0005540001057983 */ /* 0x000ea40000300800 */
[----:B------:R-:W2:Y:S02]  /*32ee0*/  LDL.LU R6, [R1+0x558] ;  /* 0x0005580001067983 */ /* 0x000ea40000300800 */
[----:B------:R-:W2:Y:S01]  /*32ef0*/  LDL.LU R7, [R1+0x55c] ;  /* 0x00055c0001077983 */ /* 0x000ea20000300800 */
[----:B------:R-:W3:Y:S01]  /*32f00*/  LDL.LU R24, [R1+0x520] ;  /* 0x0005200001187983 */ /* 0x000ee20000300800 */
[----:B------:R-:W3:Y:S02]  /*32f10*/  LDL.LU R25, [R1+0x524] ;  /* 0x0005240001197983 */ /* 0x000ee40000300800 */
[----:B------:R-:W3:Y:S01]  /*32f20*/  LDL.LU R26, [R1+0x528] ;  /* 0x00052800011a7983 */ /* 0x000ee20000300800 */
[C---:B----4-:R-:W-:Y:S01]  /*32f30*/  HMMA.16816.F32 R48, R8.reuse, R46, R48 ;  /* 0x0000002e0830723c */ /* 0x050fe20000001830 */
[----:B------:R-:W3:Y:S01]  /*32f40*/  LDL.LU R27, [R1+0x52c] ;  /* 0x00052c00011b7983 */ /* 0x000ee20000300800 */
[----:B------:R-:W4:Y:S02]  /*32f50*/  LDL.LU R20, [R1+0x380] ;  /* 0x0003800001147983 */ /* 0x000f240000300800 */
[----:B------:R-:W4:Y:S02]  /*32f60*/  LDL.LU R21, [R1+0x384] ;  /* 0x0003840001157983 */ /* 0x000f240000300800 */
[----:B------:R-:W4:Y:S01]  /*32f70*/  LDL.LU R22, [R1+0x388] ;  /* 0x0003880001167983 */ /* 0x000f220000300800 */
[----:B------:R-:W4:Y:S01]  /*32f80*/  LDL.LU R23, [R1+0x38c] ;  /* 0x00038c0001177983 */ /* 0x000f220000300800 */
        /* <DEDUP_REMOVED lines=8> */
[----:B------:R-:W-:Y:S01]  /*33010*/  STL.64 [R1+0x9d0], R48 ;  /* 0x0009d03001007387 */ /* 0x000fe20000100a00 */
[----:B------:R0:W-:Y:S03]  /*33020*/  STL.64 [R1+0x9d8], R50 ;  /* 0x0009d83201007387 */ /* 0x0001e60000100a00 */
[----:B0-----:R-:W2:Y:S01]  /*33030*/  LDL.LU.64 R50, [R1+0x32a8] ;  /* 0x0032a80001327983 */ /* 0x001ea20000300a00 */
[----:B------:R-:W3:Y:S01]  /*33040*/  LDL.LU.64 R48, [R1+0x32a0] ;  /* 0x0032a00001307983 */ /* 0x000ee20000300a00 */
[C---:B--2---:R-:W-:Y:S11]  /*33050*/  HMMA.16816.F32 R52, R8.reuse, R50, R52 ;  /* 0x000000320834723c */ /* 0x044ff60000001834 */
[----:B------:R-:W-:Y:S11]  /*33060*/  @!UPT UIADD3 URZ, URZ, URZ, URZ ;  /* 0x0000003f3f3ff290 */ /* 0x000ff6000fffe03f */
[----:B------:R-:W-:Y:S01]  /*33070*/  @!UPT UIADD3 URZ, URZ, URZ, URZ ;  /* 0x0000003f3f3ff290 */ /* 0x000fe2000fffe03f */
[----:B------:R-:W-:Y:S01]  /*33080*/  STL.64 [R1+0x9c0], R52 ;  /* 0x0009c03401007387 */ /* 0x000fe20000100a00 */
[----:B------:R0:W-:Y:S03]  /*33090*/  STL.64 [R1+0x9c8], R54 ;  /* 0x0009c83601007387 */ /* 0x0001e60000100a00 */
[----:B0-----:R-:W2:Y:S02]  /*330a0*/  LDL.LU.64 R54, [R1+0x3298] ;  /* 0x0032980001367983 */ /* 0x001ea40000300a00 */
[C---:B--2---:R-:W-:Y:S11]  /*330b0*/  HMMA.16816.F32 R56, R8.reuse, R54, R56 ;  /* 0x000000360838723c */ /* 0x044ff60000001838 */
[----:B------:R-:W-:Y:S11]  /*330c0*/  @!UPT UIADD3 URZ, URZ, URZ, URZ ;  /* 0x0000003f3f3ff290 */ /* 0x000ff6000fffe03f */
[----:B------:R-:W-:Y:S01]  /*330d0*/  @!UPT UIADD3 URZ, URZ, URZ, URZ ;  /* 0x0000003f3f3ff290 */ /* 0x000fe2000fffe03f */
[----:B------:R-:W-:Y:S01]  /*330e0*/  STL.64 [R1+0x9b0], R56 ;  /* 0x0009b03801007387 */ /* 0x000fe20000100a00 */
[----:B------:R-:W-:Y:S02]  /*330f0*/  IMAD.MOV.U32 R53, RZ, RZ, R58 ;  /* 0x000000ffff357224 */ /* 0x000fe400078e003a */
[----:B------:R-:W-:Y:S02]  /*33100*/  IMAD.MOV.U32 R52, RZ, RZ, R59 ;  /* 0x000000ffff347224 */ /* 0x000fe400078e003b */
[----:B------:R-:W2:Y:S03]  /*33110*/  LDL.LU.64 R58, [R1+0x3290] ;  /* 0x00329000013a7983 */ /* 0x000ea60000300a00 */
[----:B------:R-:W-:Y:S02]  /*33120*/  STL [R1+0x2e34], R52 ;  /* 0x002e343401007387 */ /* 0x000fe40000100800 */
[----:B------:R-:W-:Y:S01]  /*33130*/  STL [R1+0x2e30], R53 ;  /* 0x002e303501007387 */ /* 0x000fe20000100800 */
[----:B--2---:R-:W-:Y:S01]  /*33140*/  HMMA.16816.F32 R8, R8, R58, R12 ;  /* 0x0000003a0808723c */ /* 0x004fe2000000180c */
[----:B------:R-:W2:Y:S01]  /*33150*/  LDL.LU.64 R14, [R1+0x3288] ;  /* 0x00328800010e7983 */ /* 0x000ea20000300a00 */
[----:B------:R-:W2:Y:S11]  /*33160*/  LDL.LU.64 R12, [R1+0x3280] ;  /* 0x00328000010c7983 */ /* 0x000eb60000300a00 */
[----:B------:R-:W-:Y:S10]  /*33170*/  @!UPT UIADD3 URZ, URZ, URZ, URZ ;  /* 0x0000003f3f3ff290 */ /* 0x000ff4000fffe03f */
[----:B------:R-:W-:Y:S01]  /*33180*/  STL.64 [R1+0x890], R8 ;  /* 0x0008900801007387 */ /* 0x000fe20000100a00 */
[----:B------:R0:W-:Y:S02]  /*33190*/  STL.64 [R1+0x898], R10 ;  /* 0x0008980a01007387 */ /* 0x0001e40000100a00 */
[----:B0-----:R-:W-:Y:S02]  /*331a0*/  IMAD.MOV.U32 R10, RZ, RZ, R3 ;  /* 0x000000ffff0a7224 */ /* 0x001fe400078e0003 */
[----:B------:R-:W-:-:S07]  /*331b0*/  IMAD.MOV.U32 R11, RZ, RZ, R0 ;  /* 0x000000ffff0b7224 */ /* 0x000fce00078e0000 */
        /* <DEDUP_REMOVED lines=17> */
[----:B------:R0:W-:Y:S02]  /*332d0*/  STL [R1+0x968], R42 ;  /* 0x0009682a01007387 */ /* 0x0001e40000100800 */
[----:B------:R-:W-:Y:S02]  /*332e0*/  IMAD.MOV.U32 R52, RZ, RZ, R43 ;  /* 0x000000ffff347224 */ /* 0x000fe400078e002b */
[----:B0-----:R-:W2:Y:S01]  /*332f0*/  LDL.LU.64 R42, [R1+0x3260] ;  /* 0x00326000012a7983 */ /* 0x001ea20000300a00 */
[----:B------:R-:W3:Y:S01]  /*33300*/  LDL.LU.64 R40, [R1+0x3258] ;  /* 0x0032580001287983 */ /* 0x000ee20000300a00 */
[C---:B--2---:R-:W-:Y:S11]  /*33310*/  HMMA.16816.F32 R4, R12.reuse, R42, R4 ;  /* 0x0000002a0c04723c */ /* 0x044ff60000001804 */
[----:B------:R-:W-:Y:S11]  /*33320*/  @!UPT UIADD3 URZ, URZ, URZ, URZ ;  /* 0x0000003f3f3ff290 */ /* 0x000ff6000fffe03f */
[----:B------:R-:W-:Y:S01]  /*33330*/  @!UPT UIADD3 URZ, URZ, URZ, URZ ;  /* 0x0000003f3f3ff290 */ /* 0x000fe2000fffe03f */
[----:B------:R-:W-:Y:S01]  /*33340*/  STL [R1+0x954], R5 ;  /* 0x0009540501007387 */ /* 0x000fe20000100800 */
[----:B------:R0:W-:Y:S02]  /*33350*/  STL.64 [R1+0x958], R6 ;  /* 0x0009580601007387 */ /* 0x0001e40000100a00 */
[----:B------:R-:W-:Y:S01]  /*33360*/  IMAD.MOV.U32 R53, RZ, RZ, R4 ;  /* 0x000000ffff357224 */ /* 0x000fe200078e0004 */
        /* <DEDUP_REMOVED lines=10> */
[C---:B--2---:R-:W-:Y:S08]  /*33410*/  HMMA.16816.F32 R4, R12.reuse, R50, R4 ;  /* 0x000000320c04723c */ /* 0x044ff00000001804 */
[----:B------:R-:W-:Y:S11]  /*33420*/  HMMA.16816.F32 R12, R12, R58, R16 ;  /* 0x0000003a0c0c723c */ /* 0x000ff60000001810 */
[----:B------:R-:W-:Y:S04]  /*33430*/  @!UPT UIADD3 URZ, URZ, URZ, URZ ;  /* 0x0000003f3f3ff290 */ /* 0x000fe8000fffe03f */
[----:B------:R-:W-:Y:S01]  /*33440*/  STL.64 [R1+0x930], R4 ;  /* 0x0009300401007387 */ /* 0x000fe20000100a00 */
[----:B------:R0:W-:Y:S03]  /*33450*/  STL.64 [R1+0x938], R6 ;  /* 0x0009380601007387 */ /* 0x0001e60000100a00 */
[----:B0-----:R-:W2:Y:S01]  /*33460*/  LDL.LU.64 R6, [R1+0x3230] ;  /* 0x0032300001067983 */ /* 0x001ea20000300a00 */
[----:B------:R-:W2:Y:S02]  /*33470*/  LDL.LU.64 R4, [R1+0x3228] ;  /* 0x0032280001047983 */ /* 0x000ea40000300a00 */
[----:B------:R-:W3:Y:S02]  /*33480*/  LDL R57, [R1+0xcb4] ;  /* 0x000cb40001397983 */ /* 0x000ee40000100800 */
[----:B------:R-:W-:Y:S01]  /*33490*/  STL.64 [R1+0x580], R24 ;  /* 0x0005801801007387 */ /* 0x000fe20000100a00 */
[----:B------:R0:W-:Y:S04]  /*334a0*/  STL.64 [R1+0x588], R26 ;  /* 0x0005881a01007387 */ /* 0x0001e80000100a00 */
[----:B0-----:R-:W2:Y:S01]  /*334b0*/  LDL.LU.64 R26, [R1+0x3220] ;  /* 0x00322000011a7983 */ /* 0x001ea20000300a00 */
[----:B------:R-:W2:Y:S02]  /*334c0*/  LDL.LU.64 R24, [R1+0x3218] ;  /* 0x0032180001187983 */ /* 0x000ea40000300a00 */
[----:B------:R-:W-:Y:S02]  /*334d0*/  STL.64 [R1+0x3200], R54 ;  /* 0x0032003601007387 */ /* 0x000fe40000100a00 */
[----:B------:R0:W-:Y:S02]  /*334e0*/  STL.64 [R1+0x31f8], R52 ;  /* 0x0031f83401007387 */ /* 0x0001e40000100a00 */
[----:B0-----:R-:W2:Y:S01]  /*334f0*/  LDL.LU R52, [R1+0x3a0] ;  /* 0x0003a00001347983 */ /* 0x001ea20000300800 */
[----:B------:R-:W2:Y:S02]  /*33500*/  LDL.LU R53, [R1+0x3a4] ;  /* 0x0003a40001357983 */ /* 0x000ea40000300800 */
[----:B------:R-:W2:Y:S02]  /*33510*/  LDL.LU R54, [R1+0x3a8] ;  /* 0x0003a80001367983 */ /* 0x000ea40000300800 */
[----:B------:R-:W2:Y:S01]  /*33520*/  LDL.LU R55, [R1+0x3ac] ;  /* 0x0003ac0001377983 */ /* 0x000ea20000300800 */
[----:B------:R-:W2:Y:S01]  /*33530*/  LDL.LU.64 R18, [R1+0x3210] ;  /* 0x0032100001127983 */ /* 0x000ea20000300a00 */
[----:B------:R-:W2:Y:S02]  /*33540*/  LDL.LU.64 R16, [R1+0x3208] ;  /* 0x0032080001107983 */ /* 0x000ea40000300a00 */
[----:B------:R-:W-:Y:S01]  /*33550*/  STL.64 [R1+0x31f0], R58 ;  /* 0x0031f03a01007387 */ /* 0x000fe20000100a00 */
[----:B---3--:R-:W-:Y:S01]  /*33560*/  STL [R1+0x31e8], R57 ;  /* 0x0031e83901007387 */ /* 0x008fe20000100800 */
[----:B------:R-:W-:Y:S02]  /*33570*/  STL.64 [R1+0x540], R12 ;  /* 0x0005400c01007387 */ /* 0x000fe40000100a00 */
[----:B------:R2:W-:Y:S02]  /*33580*/  STL.64 [R1+0x548], R14 ;  /* 0x0005480e01007387 */ /* 0x0005e40000100a00 */
[----:B------:R-:W3:Y:S01]  /*33590*/  LDL R3, [R1+0xcb8] ;  /* 0x000cb80001037983 */ /* 0x000ee20000100800 */
[C---:B--2---:R-:W-:Y:S08]  /*335a0*/  HMMA.16816.F32 R12, R16.reuse, R10, R52 ;  /* 0x0000000a100c723c */ /* 0x044ff00000001834 */
[C---:B------:R-:W-:Y:S08]  /*335b0*/  HMMA.16816.F32 R8, R16.reuse, R34, R4 ;  /* 0x000000221008723c */ /* 0x040ff00000001804 */
[C---:B----4-:R-:W-:Y:S07]  /*335c0*/  HMMA.16816.F32 R4, R16.reuse, R38, R20 ;  /* 0x000000261004723c */ /* 0x050fee0000001814 */
[----:B------:R-:W-:Y:S01]  /*335d0*/  STL.64 [R1+0x530], R12 ;  /* 0x0005300c01007387 */ /* 0x000fe20000100a00 */
[----:B------:R-:W-:Y:S02]  /*335e0*/  STL.64 [R1+0x538], R14 ;  /* 0x0005380e01007387 */ /* 0x000fe40000100a00 */
[----:B------:R-:W-:Y:S05]  /*335f0*/  STL.64 [R1+0x31d0], R38 ;  /* 0x0031d02601007387 */ /* 0x000fea0000100a00 */
[----:B------:R-:W-:Y:S01]  /*33600*/  STL.64 [R1+0x520], R8 ;  /* 0x0005200801007387 */ /* 0x000fe20000100a00 */
[----:B------:R0:W-:Y:S01]  /*33610*/  STL.64 [R1+0x528], R10 ;  /* 0x0005280a01007387 */ /* 0x0001e20000100a00 */
[----:B------:R-:W-:Y:S06]  /*33620*/  STL.64 [R1+0x31c8], R36 ;  /* 0x0031c82401007387 */ /* 0x000fec0000100a00 */
[----:B------:R-:W-:Y:S02]  /*33630*/  STL.64 [R1+0x490], R4 ;  /* 0x0004900401007387 */ /* 0x000fe40000100a00 */
[----:B------:R1:W-:Y:S01]  /*33640*/  STL.64 [R1+0x498], R6 ;  /* 0x0004980601007387 */ /* 0x0003e20000100a00 */
[C---:B0-----:R-:W-:Y:S08]  /*33650*/  HMMA.16816.F32 R8, R16.reuse, R42, R24 ;  /* 0x0000002a1008723c */ /* 0x041ff00000001818 */
[C---:B-1----:R-:W-:Y:S01]  /*33660*/  HMMA.16816.F32 R4, R16.reuse, R46, R28 ;  /* 0x0000002e1004723c */ /* 0x042fe2000000181c */
[----:B------:R-:W-:Y:S11]  /*33670*/  STL.64 [R1+0x31c0], R46 ;  /* 0x0031c02e01007387 */ /* 0x000ff60000100a00 */
[----:B------:R-:W-:Y:S03]  /*33680*/  @!UPT UIADD3 URZ, URZ, URZ, URZ ;  /* 0x0000003f3f3ff290 */ /* 0x000fe6000fffe03f */
[----:B------:R-:W-:Y:S01]  /*33690*/  STL.64 [R1+0x480], R8 ;  /* 0x0004800801007387 */ /* 0x000fe20000100a00 */
[----:B------:R-:W-:Y:S02]  /*336a0*/  STL.64 [R1+0x488], R10 ;  /* 0x0004880a01007387 */ /* 0x000fe40000100a00 */
[----:B------:R-:W-:Y:S05]  /*336b0*/  STL [R1+0x31b8], R45 ;  /* 0x0031b82d01007387 */ /* 0x000fea0000100800 */
[----:B------:R-:W-:Y:S01]  /*336c0*/  STL.64 [R1+0x470], R4 ;  /* 0x0004700401007387 */ /* 0x000fe20000100a00 */
[----:B------:R-:W-:Y:S01]  /*336d0*/  STL.64 [R1+0x478], R6 ;  /* 0x0004780601007387 */ /* 0x000fe20000100a00 */
[----:B------:R-:W2:Y:S02]  /*336e0*/  LDL.LU R24, [R1+0x180] ;  /* 0x0001800001187983 */ /* 0x000ea40000300800 */
[----:B------:R-:W2:Y:S02]  /*336f0*/  LDL.LU R25, [R1+0x184] ;  /* 0x0001840001197983 */ /* 0x000ea40000300800 */
[----:B------:R-:W4:Y:S01]  /*33700*/  LDL.LU R26, [R1+0x188] ;  /* 0x00018800011a7983 */ /* 0x000f220000300800 */
[----:B------:R-:W4:Y:S04]  /*33710*/  LDL.LU R27, [R1+0x18c] ;  /* 0x00018c00011b7983 */ /* 0x000f280000300800 */
[----:B----4-:R-:W-:Y:S01]  /*33720*/  STL.64 [R1+0x31a0], R26 ;  /* 0x0031a01a01007387 */ /* 0x010fe20000100a00 */
[----:B--2---:R0:W-:Y:S03]  /*33730*/  STL.64 [R1+0x3198], R24 ;  /* 0x0031981801007387 */ /* 0x0041e60000100a00 */
[----:B0-----:R-:W2:Y:S01]  /*33740*/  LDL.LU R24, [R1+0x190] ;  /* 0x0001900001187983 */ /* 0x001ea20000300800 */
[----:B------:R-:W2:Y:S02]  /*33750*/  LDL.LU R25, [R1+0x194] ;  /* 0x0001940001197983 */ /* 0x000ea40000300800 */
[----:B------:R-:W4:Y:S02]  /*33760*/  LDL.LU R26, [R1+0x198] ;  /* 0x00019800011a7983 */ /* 0x000f240000300800 */
[----:B------:R-:W4:Y:S01]  /*33770*/  LDL.LU R27, [R1+0x19c] ;  /* 0x00019c00011b7983 */ /* 0x000f220000300800 */
[----:B------:R-:W2:Y:S01]  /*33780*/  LDL.LU R44, [R1+0x1b0] ;  /* 0x0001b000012c7983 */ /* 0x000ea20000300800 */
        /* <DEDUP_REMOVED lines=23> */
[----:B----4-:R-:W-:Y:S01]  /*33900*/  STL.64 [R1+0x31b0], R26 ;  /* 0x0031b01a01007387 */ /* 0x010fe20000100a00 */
[----:B--2---:R0:W-:Y:S03]  /*33910*/  STL.64 [R1+0x31a8], R24 ;  /* 0x0031a81801007387 */ /* 0x0041e60000100a00 */
[----:B0-----:R-:W2:Y:S01]  /*33920*/  LDL.LU R24, [R1+0x1a0] ;  /* 0x0001a00001187983 */ /* 0x001ea20000300800 */
[----:B------:R-:W2:Y:S02]  /*33930*/  LDL.LU R25, [R1+0x1a4] ;  /* 0x0001a40001197983 */ /* 0x000ea40000300800 */
[----:B------:R-:W2:Y:S02]  /*33940*/  LDL.LU R26, [R1+0x1a8] ;  /* 0x0001a800011a7983 */ /* 0x000ea40000300800 */
[----:B------:R-:W2:Y:S01]  /*33950*/  LDL.LU R27, [R1+0x1ac] ;  /* 0x0001ac00011b7983 */ /* 0x000ea20000300800 */
[----:B------:R-:W4:Y:S01]  /*33960*/  LDL.LU R4, [R1+0x40] ;  /* 0x0000400001047983 */ /* 0x000f220000300800 */
[----:B------:R-:W4:Y:S02]  /*33970*/  LDL.LU R5, [R1+0x44] ;  /* 0x0000440001057983 */ /* 0x000f240000300800 */
[----:B------:R-:W4:Y:S02]  /*33980*/  LDL.LU R6, [R1+0x48] ;  /* 0x0000480001067983 */ /* 0x000f240000300800 */
[----:B------:R-:W4:Y:S01]  /*33990*/  LDL.LU R7, [R1+0x4c] ;  /* 0x00004c0001077983 */ /* 0x000f220000300800 */
[----:B------:R-:W2:Y:S01]  /*339a0*/  LDL.LU R28, [R1+0x20] ;  /* 0x00002000011c7983 */ /* 0x000ea20000300800 */
[----:B------:R-:W2:Y:S02]  /*339b0*/  LDL.LU R29, [R1+0x24] ;  /* 0x00002400011d7983 */ /* 0x000ea40000300800 */
[----:B------:R-:W2:Y:S02]  /*339c0*/  LDL.LU R30, [R1+0x28] ;  /* 0x00002800011e7983 */ /* 0x000ea40000300800 */
[----:B------:R-:W2:Y:S01]  /*339d0*/  LDL.LU R31, [R1+0x2c] ;  /* 0x00002c00011f7983 */ /* 0x000ea20000300800 */
[C---:B---3--:R-:W-:Y:S01]  /*339e0*/  HMMA.16816.F32 R52, R16.reuse, R50, R52 ;  /* 0x000000321034723c */ /* 0x048fe20000001834 */
[----:B------:R-:W3:Y:S01]  /*339f0*/  LDL.LU R8, [R1+0x30] ;  /* 0x0000300001087983 */ /* 0x000ee20000300800 */
[----:B------:R-:W3:Y:S02]  /*33a00*/  LDL.LU R9, [R1+0x34] ;  /* 0x0000340001097983 */ /* 0x000ee40000300800 */
[----:B------:R-:W3:Y:S02]  /*33a10*/  LDL.LU R10, [R1+0x38] ;  /* 0x00003800010a7983 */ /* 0x000ee40000300800 */
[----:B------:R-:W3:Y:S01]  /*33a20*/  LDL.LU R11, [R1+0x3c] ;  /* 0x00003c00010b7983 */ /* 0x000ee20000300800 */
[----:B--2---:R0:W-:Y:S01]  /*33a30*/  STL.64 [R1+0x3180], R30 ;  /* 0x0031801e01007387 */ /* 0x0041e20000100a00 */
[----:B------:R-:W-:Y:S03]  /*33a40*/  STL.64 [R1+0x3178], R28 ;  /* 0x0031781c01007387 */ /* 0x000fe60000100a00 */
[----:B0-----:R-:W2:Y:S11]  /*33a50*/  LDL.64 R30, [R1+0x18] ;  /* 0x00001800011e7983 */ /* 0x001eb60000100a00 */
[----:B------:R-:W-:Y:S01]  /*33a60*/  @!UPT UIADD3 URZ, URZ, URZ, URZ ;  /* 0x0000003f3f3ff290 */ /* 0x000fe2000fffe03f */
[----:B------:R-:W-:Y:S02]  /*33a70*/  STL.64 [R1+0x440], R52 ;  /* 0x0004403401007387 */ /* 0x000fe40000100a00 */
[----:B------:R0:W-:Y:S02]  /*33a80*/  STL.64 [R1+0x448], R54 ;  /* 0x0004483601007387 */ /* 0x0001e40000100a00 */
[----:B0-----:R-:W2:Y:S01]  /*33a90*/  LDL.LU.64 R54, [R1+0x3200] ;  /* 0x0032000001367983 */ /* 0x001ea20000300a00 */
[----:B------:R-:W3:Y:S01]  /*33aa0*/  LDL.LU.64 R52, [R1+0x31f8] ;  /* 0x0031f80001347983 */ /* 0x000ee20000300a00 */
[C---:B--2---:R-:W-:Y:S11]  /*33ab0*/  HMMA.16816.F32 R56, R16.reuse, R54, R56 ;  /* 0x000000361038723c */ /* 0x044ff60000001838 */
[----:B------:R-:W-:Y:S11]  /*33ac0*/  @!UPT UIADD3 URZ, URZ, URZ, URZ ;  /* 0x0000003f3f3ff290 */ /* 0x000ff6000fffe03f */
[----:B------:R-:W-:Y:S01]  /*33ad0*/  @!UPT UIADD3 URZ, URZ, URZ, URZ ;  /* 0x0000003f3f3ff290 */ /* 0x000fe2000fffe03f */
[----:B------:R-:W-:Y:S01]  /*33ae0*/  STL.64 [R1+0x230], R56 ;  /* 0x0002303801007387 */ /* 0x000fe20000100a00 */
[----:B------:R0:W-:Y:S03]  /*33af0*/  STL.64 [R1+0x238], R58 ;  /* 0x0002383a01007387 */ /* 0x0001e60000100a00 */
[----:B0-----:R-:W2:Y:S01]  /*33b00*/  LDL.LU.64 R58, [R1+0x31f0] ;  /* 0x0031f000013a7983 */ /* 0x001ea20000300a00 */
[----:B------:R-:W3:Y:S01]  /*33b10*/  LDL.LU R57, [R1+0x31e8] ;  /* 0x0031e80001397983 */ /* 0x000ee20000300800 */
[----:B--2---:R-:W-:Y:S02]  /*33b20*/  HMMA.16816.F32 R16, R16, R58, R20 ;  /* 0x0000003a1010723c */ /* 0x004fe40000001814 */
[----:B------:R-:W2:Y:S01]  /*33b30*/  LDL.LU.64 R22, [R1+0x31e0] ;  /* 0x0031e00001167983 */ /* 0x000ea20000300a00 */
[----:B------:R-:W2:Y:S11]  /*33b40*/  LDL.LU.64 R20, [R1+0x31d8] ;  /* 0x0031d80001147983 */ /* 0x000eb60000300a00 */
[----:B------:R-:W-:Y:S09]  /*33b50*/  @!UPT UIADD3 URZ, URZ, URZ, URZ ;  /* 0x0000003f3f3ff290 */ /* 0x000ff2000fffe03f */
[----:B------:R0:W-:Y:S01]  /*33b60*/  STL.64 [R1+0x1f0], R16 ;  /* 0x0001f01001007387 */ /* 0x0001e20000100a00 */
[----:B------:R1:W-:Y:S03]  /*33b70*/  STL.64 [R1+0x1f8], R18 ;  /* 0x0001f81201007387 */ /* 0x0003e60000100a00 */
[----:B0-----:R-:W3:Y:S01]  /*33b80*/  LDL.LU R16, [R1+0x1c0] ;  /* 0x0001c00001107983 */ /* 0x001ee20000300800 */
[----:B------:R-:W3:Y:S02]  /*33b90*/  LDL.LU R17, [R1+0x1c4] ;  /* 0x0001c40001117983 */ /* 0x000ee40000300800 */
[----:B-1----:R-:W3:Y:S02]  /*33ba0*/  LDL.LU R18, [R1+0x1c8] ;  /* 0x0001c80001127983 */ /* 0x002ee40000300800 */
[----:B------:R-:W3:Y:S01]  /*33bb0*/  LDL.LU R19, [R1+0x1cc] ;  /* 0x0001cc0001137983 */ /* 0x000ee20000300800 */
[C---:B--2---:R-:W-:Y:S08]  /*33bc0*/  HMMA.16816.F32 R12, R20.reuse, R30, R12 ;  /* 0x0000001e140c723c */ /* 0x044ff0000000180c */
[C---:B------:R-:W-:Y:S11]  /*33bd0*/  HMMA.16816.F32 R36, R20.reuse, R34, R36 ;  /* 0x000000221424723c */ /* 0x040ff60000001824 */
[----:B------:R-:W-:Y:S04]  /*33be0*/  @!UPT UIADD3 URZ, URZ, URZ, URZ ;  /* 0x0000003f3f3ff290 */ /* 0x000fe8000fffe03f */
[----:B------:R0:W-:Y:S01]  /*33bf0*/  STL.64 [R1+0x1e0], R12 ;  /* 0x0001e00c01007387 */ /* 0x0001e20000100a00 */
[----:B------:R1:W-:Y:S03]  /*33c00*/  STL.64 [R1+0x1e8], R14 ;  /* 0x0001e80e01007387 */ /* 0x0003e60000100a00 */
[----:B0-----:R-:W2:Y:S01]  /*33c10*/  LDL.LU R12, [R1+0x160] ;  /* 0x00016000010c7983 */ /* 0x001ea20000300800 */
[----:B------:R-:W2:Y:S02]  /*33c20*/  LDL.LU R13, [R1+0x164] ;  /* 0x00016400010d7983 */ /* 0x000ea40000300800 */
[----:B-1----:R-:W2:Y:S02]  /*33c30*/  LDL.LU R14, [R1+0x168] ;  /* 0x00016800010e7983 */ /* 0x002ea40000300800 */
[----:B------:R-:W2:Y:S01]  /*33c40*/  LDL.LU R15, [R1+0x16c] ;  /* 0x00016c00010f7983 */ /* 0x000ea20000300800 */
[----:B------:R-:W-:Y:S01]  /*33c50*/  STL.64 [R1+0x1d0], R36 ;  /* 0x0001d02401007387 */ /* 0x000fe20000100a00 */
[----:B------:R0:W-:Y:S03]  /*33c60*/  STL.64 [R1+0x1d8], R38 ;  /* 0x0001d82601007387 */ /* 0x0001e60000100a00 */
[----:B0-----:R-:W3:Y:S01]  /*33c70*/  LDL.LU.64 R38, [R1+0x31d0] ;  /* 0x0031d00001267983 */ /* 0x001ee20000300a00 */
[C---:B------:R-:W-:Y:S01]  /*33c80*/  HMMA.16816.F32 R44, R20.reuse, R42, R44 ;  /* 0x0000002a142c723c */ /* 0x040fe2000000182c */
[----:B------:R-:W2:Y:S07]  /*33c90*/  LDL.LU.64 R36, [R1+0x31c8] ;  /* 0x0031c80001247983 */ /* 0x000eae0000300a00 */
[C---:B---3--:R-:W-:Y:S11]  /*33ca0*/  HMMA.16816.F32 R16, R20.reuse, R38, R16 ;  /* 0x000000261410723c */ /* 0x048ff60000001810 */
[----:B------:R-:W-:Y:S11]  /*33cb0*/  @!UPT UIADD3 URZ, URZ, URZ, URZ ;  /* 0x0000003f3f3ff290 */ /* 0x000ff6000fffe03f */
[----:B------:R-:W-:Y:S01]  /*33cc0*/  @!UPT UIADD3 URZ, URZ, URZ, URZ ;  /* 0x0000003f3f3ff290 */ /* 0x000fe2000fffe03f */
[----:B------:R0:W-:Y:S01]  /*33cd0*/  STL.64 [R1+0x90], R16 ;  /* 0x0000901001007387 */ /* 0x0001e20000100a00 */
[----:B------:R1:W-:Y:S03]  /*33ce0*/  STL.64 [R1+0x98], R18 ;  /* 0x0000981201007387 */ /* 0x0003e60000100a00 */
[----:B0-----:R-:W3:Y:S01]  /*33cf0*/  LDL.LU R16, [R1+0x2a0] ;  /* 0x0002a00001107983 */ /* 0x001ee20000300800 */
[----:B------:R-:W3:Y:S02]  /*33d00*/  LDL.LU R17, [R1+0x2a4] ;  /* 0x0002a40001117983 */ /* 0x000ee40000300800 */
[----:B-1----:R-:W3:Y:S02]  /*33d10*/  LDL.LU R18, [R1+0x2a8] ;  /* 0x0002a80001127983 */ /* 0x002ee40000300800 */
[----:B------:R-:W3:Y:S01]  /*33d20*/  LDL.LU R19, [R1+0x2ac] ;  /* 0x0002ac0001137983 */ /* 0x000ee20000300800 */
[----:B------:R-:W-:Y:S01]  /*33d30*/  STL.64 [R1+0x80], R44 ;  /* 0x0000802c01007387 */ /* 0x000fe20000100a00 */
[----:B------:R0:W-:Y:S03]  /*33d40*/  STL.64 [R1+0x88], R46 ;  /* 0x0000882e01007387 */ /* 0x0001e60000100a00 */
[----:B0-----:R-:W2:Y:S01]  /*33d50*/  LDL.LU.64 R46, [R1+0x31c0] ;  /* 0x0031c000012e7983 */ /* 0x001ea20000300a00 */
[----:B------:R-:W3:Y:S01]  /*33d60*/  LDL.LU R45, [R1+0x31b8] ;  /* 0x0031b800012d7983 */ /* 0x000ee20000300800 */
        /* <DEDUP_REMOVED lines=15> */
[----:B----4-:R-:W-:Y:S11]  /*33e60*/  HMMA.16816.F32 R20, R20, R58, R4 ;  /* 0x0000003a1414723c */ /* 0x010ff60000001804 */
[----:B------:R-:W-:Y:S04]  /*33e70*/  @!UPT UIADD3 URZ, URZ, URZ, URZ ;  /* 0x0000003f3f3ff290 */ /* 0x000fe8000fffe03f */
[----:B------:R0:W-:Y:S01]  /*33e80*/  STL.64 [R1+0xa30], R24 ;  /* 0x000a301801007387 */ /* 0x0001e20000100a00 */
[----:B------:R1:W-:Y:S03]  /*33e90*/  STL.64 [R1+0xa38], R26 ;  /* 0x000a381a01007387 */ /* 0x0003e60000100a00 */
[----:B0-----:R-:W2:Y:S01]  /*33ea0*/  LDL.LU R24, [R1+0x450] ;  /* 0x0004500001187983 */ /* 0x001ea20000300800 */
[----:B------:R-:W2:Y:S02]  /*33eb0*/  LDL.LU R25, [R1+0x454] ;  /* 0x0004540001197983 */ /* 0x000ea40000300800 */
[----:B-1----:R-:W2:Y:S02]  /*33ec0*/  LDL.LU R26, [R1+0x458] ;  /* 0x00045800011a7983 */ /* 0x002ea40000300800 */
[----:B------:R-:W2:Y:S01]  /*33ed0*/  LDL.LU R27, [R1+0x45c] ;  /* 0x00045c00011b7983 */ /* 0x000ea20000300800 */
[----:B------:R-:W4:Y:S01]  /*33ee0*/  LDL.LU.64 R6, [R1+0x3190] ;  /* 0x0031900001067983 */ /* 0x000f220000300a00 */
[----:B------:R-:W4:Y:S02]  /*33ef0*/  LDL.LU.64 R4, [R1+0x3188] ;  /* 0x0031880001047983 */ /* 0x000f240000300a00 */
[----:B------:R0:W-:Y:S02]  /*33f00*/  STL.64 [R1+0xa20], R20 ;  /* 0x000a201401007387 */ /* 0x0001e40000100a00 */
[----:B------:R1:W-:Y:S02]  /*33f10*/  STL.64 [R1+0xa28], R22 ;  /* 0x000a281601007387 */ /* 0x0003e40000100a00 */
[----:B------:R-:W-:Y:S01]  /*33f20*/  IMAD.MOV.U32 R0, RZ, RZ, R31 ;  /* 0x000000ffff007224 */ /* 0x000fe200078e001f */
[----:B0-----:R-:W2:Y:S01]  /*33f30*/  LDL.LU R20, [R1+0x460] ;  /* 0x0004600001147983 */ /* 0x001ea20000300800 */
[----:B------:R-:W2:Y:S02]  /*33f40*/  LDL.LU R21, [R1+0x464] ;  /* 0x0004640001157983 */ /* 0x000ea40000300800 */
[----:B-1----:R-:W2:Y:S02]  /*33f50*/  LDL.LU R22, [R1+0x468] ;  /* 0x0004680001167983 */ /* 0x002ea40000300800 */
[----:B------:R-:W2:Y:S01]  /*33f60*/  LDL.LU R23, [R1+0x46c] ;  /* 0x00046c0001177983 */ /* 0x000ea20000300800 */
[C---:B----4-:R-:W-:Y:S11]  /*33f70*/  HMMA.16816.F32 R8, R4.reuse, R30, R8 ;  /* 0x0000001e0408723c */ /* 0x050ff60000001808 */
[----:B------:R-:W-:Y:S11]  /*33f80*/  @!UPT UIADD3 URZ, URZ, URZ, URZ ;  /* 0x0000003f3f3ff290 */ /* 0x000ff6000fffe03f */
[----:B------:R-:W-:Y:S01]  /*33f90*/  @!UPT UIADD3 URZ, URZ, URZ, URZ ;  /* 0x0000003f3f3ff290 */ /* 0x000fe2000fffe03f */
[----:B------:R0:W-:Y:S01]  /*33fa0*/  STL.64 [R1+0xbc0], R8 ;  /* 0x000bc00801007387 */ /* 0x0001e20000100a00 */
[----:B------:R-:W-:Y:S02]  /*33fb0*/  STL.64 [R1+0xbc8], R10 ;  /* 0x000bc80a01007387 */ /* 0x000fe40000100a00 */
[----:B0-----:R-:W-:Y:S02]  /*33fc0*/  IMAD.MOV.U32 R8, RZ, RZ, R30 ;  /* 0x000000ffff087224 */ /* 0x001fe400078e001e */
[----:B------:R-:W4:Y:S01]  /*33fd0*/  LDL.LU.64 R30, [R1+0x3180] ;  /* 0x00318000011e7983 */ /* 0x000f220000300a00 */
[----:B------:R-:W4:Y:S02]  /*33fe0*/  LDL.LU.64 R28, [R1+0x3178] ;  /* 0x00317800011c7983 */ /* 0x000f240000300a00 */
[C---:B----4-:R-:W-:Y:S01]  /*33ff0*/  HMMA.16816.F32 R32, R4.reuse, R34, R28 ;  /* 0x000000220420723c */ /* 0x050fe2000000181c */
[----:B------:R-:W4:Y:S01]  /*34000*/  LDL.LU.64 R30, [R1+0x3170] ;  /* 0x00317000011e7983 */ /* 0x000f220000300a00 */
[----:B------:R-:W4:Y:S11]  /*34010*/  LDL.LU.64 R28, [R1+0x3168] ;  /* 0x00316800011c7983 */ /* 0x000f360000300a00 */
[----:B------:R-:W-:Y:S10]  /*34020*/  @!UPT UIADD3 URZ, URZ, URZ, URZ ;  /* 0x0000003f3f3ff290 */ /* 0x000ff4000fffe03f */
[----:B------:R-:W-:Y:S01]  /*34030*/  STL.64 [R1+0xbb0], R32 ;  /* 0x000bb02001007387 */ /* 0x000fe20000100a00 */
[----:B------:R0:W-:Y:S03]  /*34040*/  STL.64 [R1+0xbb8], R34 ;  /* 0x000bb82201007387 */ /* 0x0001e60000100a00 */
[----:B0-----:R-:W2:Y:S01]  /*34050*/  LDL.LU.64 R34, [R1+0x3160] ;  /* 0x0031600001227983 */ /* 0x001ea20000300a00 */
[----:B------:R-:W2:Y:S01]  /*34060*/  LDL.LU.64 R32, [R1+0x3158] ;  /* 0x0031580001207983 */ /* 0x000ea20000300a00 */
[C---:B------:R-:W-:Y:S01]  /*34070*/  HMMA.16816.F32 R12, R4.reuse, R46, R12 ;  /* 0x0000002e040c723c */ /* 0x040fe2000000180c */
[----:B------:R-:W-:Y:S01]  /*34080*/  STL.64 [R1+0x3148], R38 ;  /* 0x0031482601007387 */ /* 0x000fe20000100a00 */
[----:B------:R-:W-:Y:S06]  /*34090*/  STL.64 [R1+0x3140], R36 ;  /* 0x0031402401007387 */ /* 0x000fec0000100a00 */
[C---:B----4-:R-:W-:Y:S08]  /*340a0*/  HMMA.16816.F32 R28, R4.reuse, R42, R28 ;  /* 0x0000002a041c723c */ /* 0x050ff0000000181c */
[C---:B--2---:R-:W-:Y:S11]  /*340b0*/  HMMA.16816.F32 R32, R4.reuse, R38, R32 ;  /* 0x000000260420723c */ /* 0x044ff60000001820 */
[----:B------:R-:W-:Y:S11]  /*340c0*/  @!UPT UIADD3 URZ, URZ, URZ, URZ ;  /* 0x0000003f3f3ff290 */ /* 0x000ff6000fffe03f */
[----:B------:R-:W-:Y:S01]  /*340d0*/  @!UPT UIADD3 URZ, URZ, URZ, URZ ;  /* 0x0000003f3f3ff290 */ /* 0x000fe2000fffe03f */
[----:B------:R-:W-:Y:S01]  /*340e0*/  STL.64 [R1+0xba0], R32 ;  /* 0x000ba02001007387 */ /* 0x000fe20000100a00 */
[----:B------:R-:W-:Y:S02]  /*340f0*/  STL.64 [R1+0xba8], R34 ;  /* 0x000ba82201007387 */ /* 0x000fe40000100a00 */
[----:B------:R-:W-:Y:S02]  /*34100*/  STL.64 [R1+0x3138], R42 ;  /* 0x0031382a01007387 */ /* 0x000fe40000100a00 */
[----:B------:R-:W-:Y:S01]  /*34110*/  STL.64 [R1+0x3130], R40 ;  /* 0x0031302801007387 */ /* 0x000fe20000100a00 */
[----:B------:R-:W-:Y:S01]  /*34120*/  STL.64 [R1+0xb90], R28 ;  /* 0x000b901c01007387 */ /* 0x000fe20000100a00 */
[----:B------:R-:W-:Y:S02]  /*34130*/  STL.64 [R1+0xb98], R30 ;  /* 0x000b981e01007387 */ /* 0x000fe40000100a00 */
[----:B------:R-:W-:Y:S02]  /*34140*/  STL.64 [R1+0x3128], R46 ;  /* 0x0031282e01007387 */ /* 0x000fe40000100a00 */
[----:B---3--:R-:W-:Y:S01]  /*34150*/  STL [R1+0x3120], R45 ;  /* 0x0031202d01007387 */ /* 0x008fe20000100800 */
[----:B------:R-:W-:Y:S01]  /*34160*/  STL.64 [R1+0xb80], R12 ;  /* 0x000b800c01007387 */ /* 0x000fe20000100a00 */
[----:B------:R-:W-:Y:S02]  /*34170*/  STL.64 [R1+0xb88], R14 ;  /* 0x000b880e01007387 */ /* 0x000fe40000100a00 */
[----:B------:R-:W0:Y:S02]  /*34180*/  LDSM.16.MT88.4 R12, [R3+0x2080] ;  /* 0x00208000030c783b */ /* 0x000e240000004200 */
[----:B0-----:R-:W-:Y:S02]  /*34190*/  STL.64 [R1+0x30e8], R14 ;  /* 0x0030e80e01007387 */ /* 0x001fe40000100a00 */
[----:B------:R0:W-:Y:S02]  /*341a0*/  STL.64 [R1+0x30e0], R12 ;  /* 0x0030e00c01007387 */ /* 0x0001e40000100a00 */
[C---:B0-----:R-:W-:Y:S01]  /*341b0*/  HMMA.16816.F32 R12, R4.reuse, R50, R16 ;  /* 0x00000032040c723c */ /* 0x041fe20000001810 */
[----:B------:R-:W0:Y:S04]  /*341c0*/  LDSM.16.MT88.4 R16, [R3+0x2100] ;  /* 0x002100000310783b */ /* 0x000e280000004200 */
[----:B------:R-:W-:Y:S01]  /*341d0*/  STL.64 [R1+0x3118], R50 ;  /* 0x0031183201007387 */ /* 0x000fe20000100a00 */
[----:B------:R-:W-:Y:S11]  /*341e0*/  STL.64 [R1+0x3110], R48 ;  /* 0x0031103001007387 */ /* 0x000ff60000100a00 */
[----:B------:R-:W-:Y:S06]  /*341f0*/  @!UPT UIADD3 URZ, URZ, URZ, URZ ;  /* 0x0000003f3f3ff290 */ /* 0x000fec000fffe03f */
[----:B------:R-:W-:Y:S01]  /*34200*/  STL.64 [R1+0xb70], R12 ;  /* 0x000b700c01007387 */ /* 0x000fe20000100a00 */
[----:B------:R1:W-:Y:S02]  /*34210*/  STL.64 [R1+0xb78], R14 ;  /* 0x000b780e01007387 */ /* 0x0003e40000100a00 */
[C---:B-1----:R-:W-:Y:S01]  /*34220*/  HMMA.16816.F32 R12, R4.reuse, R54, R20 ;  /* 0x00000036040c723c */ /* 0x042fe20000001814 */
[----:B------:R-:W1:Y:S07]  /*34230*/  LDSM.16.MT88.4 R20, [R3+0x2180] ;  /* 0x002180000314783b */ /* 0x000e6e0000004200 */
[----:B------:R-:W-:Y:S01]  /*34240*/  HMMA.16816.F32 R4, R4, R58, R24 ;  /* 0x0000003a0404723c */ /* 0x000fe20000001818 */
[----:B0-----:R-:W-:Y:S01]  /*34250*/  STL.64 [R1+0x3058], R18 ;  /* 0x0030581201007387 */ /* 0x001fe20000100a00 */
[----:B------:R-:W-:Y:S02]  /*34260*/  STL.64 [R1+0x3050], R16 ;  /* 0x0030501001007387 */ /* 0x000fe40000100a00 */
[----:B------:R-:W-:Y:S02]  /*34270*/  STL.64 [R1+0x3108], R54 ;  /* 0x0031083601007387 */ /* 0x000fe40000100a00 */
[----:B------:R-:W-:Y:S09]  /*34280*/  STL.64 [R1+0x3100], R52 ;  /* 0x0031003401007387 */ /* 0x000ff20000100a00 */
[----:B------:R-:W-:Y:S01]  /*34290*/  STL.64 [R1+0xb60], R12 ;  /* 0x000b600c01007387 */ /* 0x000fe20000100a00 */
[----:B------:R-:W-:Y:S03]  /*342a0*/  STL.64 [R1+0xb68], R14 ;  /* 0x000b680e01007387 */ /* 0x000fe60000100a00 */
[----:B-1----:R-:W-:Y:S01]  /*342b0*/  STL.64 [R1+0x3038], R22 ;  /* 0x0030381601007387 */ /* 0x002fe20000100a00 */
[----:B------:R-:W-:Y:S02]  /*342c0*/  STL.64 [R1+0x3030], R20 ;  /* 0x0030301401007387 */ /* 0x000fe40000100a00 */
[----:B------:R-:W2:Y:S02]  /*342d0*/  LDL.LU R32, [R1+0x2d0] ;  /* 0x0002d00001207983 */ /* 0x000ea40000300800 */
[----:B------:R-:W-:Y:S01]  /*342e0*/  STL.64 [R1+0x460], R4 ;  /* 0x0004600401007387 */ /* 0x000fe20000100a00 */
[----:B------:R-:W-:Y:S01]  /*342f0*/  STL.64 [R1+0x468], R6 ;  /* 0x0004680601007387 */ /* 0x000fe20000100a00 */
[----:B------:R-:W2:Y:S02]  /*34300*/  LDL.LU R33, [R1+0x2d4] ;  /* 0x0002d40001217983 */ /* 0x000ea40000300800 */
[----:B------:R-:W3:Y:S02]  /*34310*/  LDL.LU R34, [R1+0x2d8] ;  /* 0x0002d80001227983 */ /* 0x000ee40000300800 */
[----:B------:R-:W3:Y:S02]  /*34320*/  LDL.LU R35, [R1+0x2dc] ;  /* 0x0002dc0001237983 */ /* 0x000ee40000300800 */
[----:B------:R-:W-:Y:S01]  /*34330*/  IMAD.MOV.U32 R30, RZ, RZ, R8 ;  /* 0x000000ffff1e7224 */ /* 0x000fe200078e0008 */
[----:B------:R-:W-:Y:S04]  /*34340*/  LDSM.16.MT88.4 R4, [R57+0x2000] ;  /* 0x002000003904783b */ /* 0x000fe80000004200 */
[----:B------:R-:W0:Y:S04]  /*34350*/  LDSM.16.MT88.4 R8, [R3+0x2000] ;  /* 0x002000000308783b */ /* 0x000e280000004200 */
[----:B---3--:R-:W-:Y:S01]  /*34360*/  STL.64 [R1+0x3048], R34 ;  /* 0x0030482201007387 */ /* 0x008fe20000100a00 */
[----:B--2---:R1:W-:Y:S02]  /*34370*/  STL.64 [R1+0x3040], R32 ;  /* 0x0030402001007387 */ /* 0x0043e40000100a00 */
[----:B------:R-:W2:Y:S02]  /*34380*/  LDL.LU R24, [R1+0x2c0] ;  /* 0x0002c00001187983 */ /* 0x000ea40000300800 */
[----:B------:R-:W2:Y:S01]  /*34390*/  LDL.LU R25, [R1+0x2c4] ;  /* 0x0002c40001197983 */ /* 0x000ea20000300800 */
[----:B------:R-:W3:Y:S01]  /*343a0*/  LDL.LU R26, [R1+0x2c8] ;  /* 0x0002c800011a7983 */ /* 0x000ee20000300800 */
[----:B------:R-:W3:Y:S03]  /*343b0*/  LDL.LU R27, [R1+0x2cc] ;  /* 0x0002cc00011b7983 */ /* 0x000ee60000300800 */
[----:B---3--:R-:W-:Y:S01]  /*343c0*/  STL.64 [R1+0x3068], R26 ;  /* 0x0030681a01007387 */ /* 0x008fe20000100a00 */
[----:B--2---:R2:W-:Y:S02]  /*343d0*/  STL.64 [R1+0x3060], R24 ;  /* 0x0030601801007387 */ /* 0x0045e40000100a00 */
[----:B-1----:R-:W3:Y:S02]  /*343e0*/  LDL.LU R32, [R1+0x310] ;  /* 0x0003100001207983 */ /* 0x002ee40000300800 */
[----:B------:R-:W3:Y:S01]  /*343f0*/  LDL.LU R33, [R1+0x314] ;  /* 0x0003140001217983 */ /* 0x000ee20000300800 */
[----:B------:R-:W4:Y:S01]  /*34400*/  LDL.LU R34, [R1+0x318] ;  /* 0x0003180001227983 */ /* 0x000f220000300800 */
[----:B------:R-:W4:Y:S03]  /*34410*/  LDL.LU R35, [R1+0x31c] ;  /* 0x00031c0001237983 */ /* 0x000f260000300800 */
[----:B----4-:R-:W-:Y:S01]  /*34420*/  STL.64 [R1+0x3078], R34 ;  /* 0x0030782201007387 */ /* 0x010fe20000100a00 */
[----:B---3--:R-:W-:Y:S02]  /*34430*/  STL.64 [R1+0x3070], R32 ;  /* 0x0030702001007387 */ /* 0x008fe40000100a00 */
[----:B------:R-:W3:Y:S02]  /*34440*/  LDL.LU R16, [R1+0x330] ;  /* 0x0003300001107983 */ /* 0x000ee40000300800 */
[----:B------:R-:W3:Y:S01]  /*34450*/  LDL.LU R17, [R1+0x334] ;  /* 0x0003340001117983 */ /* 0x000ee20000300800 */
[----:B------:R-:W4:Y:S01]  /*34460*/  LDL.LU R18, [R1+0x338] ;  /* 0x0003380001127983 */ /* 0x000f220000300800 */
[----:B------:R-:W4:Y:S03]  /*34470*/  LDL.LU R19, [R1+0x33c] ;  /* 0x00033c0001137983 */ /* 0x000f260000300800 */
[----:B----4-:R-:W-:Y:S01]  /*34480*/  STL.64 [R1+0x3088], R18 ;  /* 0x0030881201007387 */ /* 0x010fe20000100a00 */
[----:B---3--:R1:W-:Y:S02]  /*34490*/  STL.64 [R1+0x3080], R16 ;  /* 0x0030801001007387 */ /* 0x0083e40000100a00 */
[----:B--2---:R-:W2:Y:S02]  /*344a0*/  LDL.LU R24, [R1+0x4a0] ;  /* 0x0004a00001187983 */ /* 0x004ea40000300800 */
        /* <DEDUP_REMOVED lines=11> */
[----:B--2---:R-:W2:Y:S02]  /*34560*/  LDL.LU R24, [R1+0x4d0] ;  /* 0x0004d00001187983 */ /* 0x004ea40000300800 */
[----:B------:R-:W2:Y:S01]  /*34570*/  LDL.LU R25, [R1+0x4d4] ;  /* 0x0004d40001197983 */ /* 0x000ea20000300800 */
[----:B------:R-:W3:Y:S01]  /*34580*/  LDL.LU R26, [R1+0x4d8] ;  /* 0x0004d800011a7983 */ /* 0x000ee20000300800 */
[----:B------:R-:W3:Y:S03]  /*34590*/  LDL.LU R27, [R1+0x4dc] ;  /* 0x0004dc00011b7983 */ /* 0x000ee60000300800 */
[----:B---3--:R1:W-:Y:S01]  /*345a0*/  STL.64 [R1+0x30b8], R26 ;  /* 0x0030b81a01007387 */ /* 0x0083e20000100a00 */
[----:B--2---:R-:W-:Y:S03]  /*345b0*/  STL.64 [R1+0x30b0], R24 ;  /* 0x0030b01801007387 */ /* 0x004fe60000100a00 */
[----:B-1----:R-:W2:Y:S04]  /*345c0*/  LDL.64 R26, [R1+0x8] ;  /* 0x00000800011a7983 */ /* 0x002ea80000100a00 */
[----:B--2---:R-:W-:Y:S01]  /*345d0*/  STL.64 [R1+0x3150], R26 ;  /* 0x0031501a01007387 */ /* 0x004fe20000100a00 */
[----:B------:R-:W2:Y:S02]  /*345e0*/  LDL.LU R16, [R1+0x4e0] ;  /* 0x0004e00001107983 */ /* 0x000ea40000300800 */
[----:B------:R-:W2:Y:S02]  /*345f0*/  LDL.LU R17, [R1+0x4e4] ;  /* 0x0004e40001117983 */ /* 0x000ea40000300800 */
[----:B------:R-:W3:Y:S01]  /*34600*/  LDL.LU R18, [R1+0x4e8] ;  /* 0x0004e80001127983 */ /* 0x000ee20000300800 */
[----:B------:R-:W3:Y:S01]  /*34610*/  LDL.LU R19, [R1+0x4ec] ;  /* 0x0004ec0001137983 */ /* 0x000ee20000300800 */
[----:B------:R-:W4:Y:S02]  /*34620*/  LDL.LU R12, [R1+0x510] ;  /* 0x00051000010c7983 */ /* 0x000f240000300800 */
[----:B------:R-:W4:Y:S02]  /*34630*/  LDL.LU R13, [R1+0x514] ;  /* 0x00051400010d7983 */ /* 0x000f240000300800 */
[----:B------:R-:W2:Y:S01]  /*34640*/  LDL.LU R14, [R1+0x518] ;  /* 0x00051800010e7983 */ /* 0x000ea20000300800 */
[----:B------:R-:W2:Y:S04]  /*34650*/  LDL.LU R15, [R1+0x51c] ;  /* 0x00051c00010f7983 */ /* 0x000ea80000300800 */
[----:B--2---:R-:W-:Y:S01]  /*34660*/  STL.64 [R1+0x30f8], R14 ;  /* 0x0030f80e01007387 */ /* 0x004fe20000100a00 */
[----:B----4-:R1:W-:Y:S03]  /*34670*/  STL.64 [R1+0x30f0], R12 ;  /* 0x0030f00c01007387 */ /* 0x0103e60000100a00 */
[----:B-1----:R-:W2:Y:S01]  /*34680*/  LDL.LU R12, [R1+0x600] ;  /* 0x00060000010c7983 */ /* 0x002ea20000300800 */
        /* <DEDUP_REMOVED lines=19> */
[----:B------:R-:W0:Y:S01]  /*347c0*/  LDL.LU R24, [R1+0x660] ;  /* 0x0006600001187983 */ /* 0x000e220000300800 */
[----:B------:R-:W0:Y:S02]  /*347d0*/  LDL.LU R25, [R1+0x664] ;  /* 0x0006640001197983 */ /* 0x000e240000300800 */
[----:B------:R-:W0:Y:S02]  /*347e0*/  LDL.LU R26, [R1+0x668] ;  /* 0x00066800011a7983 */ /* 0x000e240000300800 */
[----:B------:R-:W0:Y:S01]  /*347f0*/  LDL.LU R27, [R1+0x66c] ;  /* 0x00066c00011b7983 */ /* 0x000e220000300800 */
[----:B------:R-:W2:Y:S01]  /*34800*/  LDL.LU R44, [R1+0x630] ;  /* 0x00063000012c7983 */ /* 0x000ea20000300800 */
[----:B------:R-:W2:Y:S02]  /*34810*/  LDL.LU R45, [R1+0x634] ;  /* 0x00063400012d7983 */ /* 0x000ea40000300800 */
[----:B------:R-:W2:Y:S02]  /*34820*/  LDL.LU R46, [R1+0x638] ;  /* 0x00063800012e7983 */ /* 0x000ea40000300800 */
[----:B------:R-:W2:Y:S01]  /*34830*/  LDL.LU R47, [R1+0x63c] ;  /* 0x00063c00012f7983 */ /* 0x000ea20000300800 */
[----:B---3--:R-:W-:Y:S01]  /*34840*/  STL.64 [R1+0x30c8], R18 ;  /* 0x0030c81201007387 */ /* 0x008fe20000100a00 */
[----:B------:R1:W-:Y:S03]  /*34850*/  STL.64 [R1+0x30c0], R16 ;  /* 0x0030c01001007387 */ /* 0x0003e60000100a00 */
[----:B-1----:R-:W3:Y:S01]  /*34860*/  LDL.LU R16, [R1+0x4f0] ;  /* 0x0004f00001107983 */ /* 0x002ee20000300800 */
[----:B------:R-:W3:Y:S02]  /*34870*/  LDL.LU R17, [R1+0x4f4] ;  /* 0x0004f40001117983 */ /* 0x000ee40000300800 */
[----:B------:R-:W2:Y:S02]  /*34880*/  LDL.LU R18, [R1+0x4f8] ;  /* 0x0004f80001127983 */ /* 0x000ea40000300800 */
[----:B------:R-:W2:Y:S02]  /*34890*/  LDL.LU R19, [R1+0x4fc] ;  /* 0x0004fc0001137983 */ /* 0x000ea40000300800 */
[----:B------:R-:W-:-:S07]  /*348a0*/  IMAD.MOV.U32 R31, RZ, RZ, R0 ;  /* 0x000000ffff1f7224 */ /* 0x000fce00078e0000 */
[C---:B0-----:R-:W-:Y:S01]  /*348b0*/  HMMA.16816.F32 R24, R8.reuse, R30, R24 ;  /* 0x0000001e0818723c */ /* 0x041fe20000001818 */
[----:B--2---:R-:W-:Y:S01]  /*348c0*/  STL.64 [R1+0x30d8], R18 ;  /* 0x0030d81201007387 */ /* 0x004fe20000100a00 */
[----:B---3--:R0:W-:Y:S03]  /*348d0*/  STL.64 [R1+0x30d0], R16 ;  /* 0x0030d01001007387 */ /* 0x0081e60000100a00 */
[----:B0-----:R-:W2:Y:S01]  /*348e0*/  LDL.LU R16, [R1+0x500] ;  /* 0x0005000001107983 */ /* 0x001ea20000300800 */
[----:B------:R-:W2:Y:S02]  /*348f0*/  LDL.LU R17, [R1+0x504] ;  /* 0x0005040001117983 */ /* 0x000ea40000300800 */
[----:B------:R-:W2:Y:S02]  /*34900*/  LDL.LU R18, [R1+0x508] ;  /* 0x0005080001127983 */ /* 0x000ea40000300800 */
[----:B------:R-:W2:Y:S01]  /*34910*/  LDL.LU R19, [R1+0x50c] ;  /* 0x00050c0001137983 */ /* 0x000ea20000300800 */
[----:B------:R-:W3:Y:S01]  /*34920*/  LDL.LU R32, [R1+0x4b0] ;  /* 0x0004b00001207983 */ /* 0x000ee20000300800 */
[----:B------:R-:W3:Y:S02]  /*34930*/  LDL.LU R33, [R1+0x4b4] ;  /* 0x0004b40001217983 */ /* 0x000ee40000300800 */
[----:B------:R-:W3:Y:S02]  /*34940*/  LDL.LU R34, [R1+0x4b8] ;  /* 0x0004b80001227983 */ /* 0x000ee40000300800 */
[----:B------:R-:W3:Y:S01]  /*34950*/  LDL.LU R35, [R1+0x4bc] ;  /* 0x0004bc0001237983 */ /* 0x000ee20000300800 */
[----:B------:R-:W2:Y:S01]  /*34960*/  LDL.LU R20, [R1+0x300] ;  /* 0x0003000001147983 */ /* 0x000ea20000300800 */
[----:B------:R-:W2:Y:S02]  /*34970*/  LDL.LU R21, [R1+0x304] ;  /* 0x0003040001157983 */ /* 0x000ea40000300800 */
[----:B------:R-:W2:Y:S02]  /*34980*/  LDL.LU R22, [R1+0x308] ;  /* 0x0003080001167983 */ /* 0x000ea40000300800 */
[----:B------:R-:W2:Y:S01]  /*34990*/  LDL.LU R23, [R1+0x30c] ;  /* 0x00030c0001177983 */ /* 0x000ea20000300800 */
[----:B------:R-:W-:Y:S01]  /*349a0*/  STL.64 [R1+0x2fe8], R6 ;  /* 0x002fe80601007387 */ /* 0x000fe20000100a00 */
[----:B------:R0:W-:Y:S03]  /*349b0*/  STL.64 [R1+0x2fe0], R4 ;  /* 0x002fe00401007387 */ /* 0x0001e60000100a00 */
[----:B0-----:R-:W2:Y:S01]  /*349c0*/  LDL.LU R4, [R1+0x2e0] ;  /* 0x0002e00001047983 */ /* 0x001ea20000300800 */
[----:B------:R-:W2:Y:S02]  /*349d0*/  LDL.LU R5, [R1+0x2e4] ;  /* 0x0002e40001057983 */ /* 0x000ea40000300800 */
[----:B------:R-:W2:Y:S02]  /*349e0*/  LDL.LU R6, [R1+0x2e8] ;  /* 0x0002e80001067983 */ /* 0x000ea40000300800 */
[----:B------:R-:W2:Y:S01]  /*349f0*/  LDL.LU R7, [R1+0x2ec] ;  /* 0x0002ec0001077983 */ /* 0x000ea20000300800 */
        /* <DEDUP_REMOVED lines=29> */
[----:B0-----:R-:W4:Y:S01]  /*34bd0*/  LDL.LU.64 R50, [R1+0x3118] ;  /* 0x0031180001327983 */ /* 0x001f220000300a00 */
[----:B------:R-:W2:Y:S01]  /*34be0*/  LDL.LU.64 R48, [R1+0x3110] ;  /* 0x0031100001307983 */ /* 0x000ea20000300a00 */
[C---:B----4-:R-:W-:Y:S11]  /*34bf0*/  HMMA.16816.F32 R52, R8.reuse, R50, R52 ;  /* 0x000000320834723c */ /* 0x050ff60000001834 */
        /* <DEDUP_REMOVED lines=12> */
[----:B------:R-:W4:Y:S02]  /*34cc0*/  LDL.LU.64 R12, [R1+0x30f0] ;  /* 0x0030f000010c7983 */ /* 0x000f240000300a00 */
[----:B----4-:R-:W-:Y:S01]  /*34cd0*/  HMMA.16816.F32 R8, R8, R58, R12 ;  /* 0x0000003a0808723c */ /* 0x010fe2000000180c */
[----:B------:R-:W4:Y:S01]  /*34ce0*/  LDL.LU.64 R14, [R1+0x30e8] ;  /* 0x0030e800010e7983 */ /* 0x000f220000300a00 */
[----:B------:R-:W4:Y:S11]  /*34cf0*/  LDL.LU.64 R12, [R1+0x30e0] ;  /* 0x0030e000010c7983 */ /* 0x000f360000300a00 */
[----:B------:R-:W-:Y:S10]  /*34d00*/  @!UPT UIADD3 URZ, URZ, URZ, URZ ;  /* 0x0000003f3f3ff290 */ /* 0x000ff4000fffe03f */
[----:B------:R0:W-:Y:S01]  /*34d10*/  STL.64 [R1+0x2a0], R8 ;  /* 0x0002a00801007387 */ /* 0x0001e20000100a00 */
[----:B------:R1:W-:Y:S03]  /*34d20*/  STL.64 [R1+0x2a8], R10 ;  /* 0x0002a80a01007387 */ /* 0x0003e60000100a00 */
[----:B0-----:R-:W2:Y:S01]  /*34d30*/  LDL.LU R8, [R1+0x2f0] ;  /* 0x0002f00001087983 */ /* 0x001ea20000300800 */
[----:B------:R-:W2:Y:S02]  /*34d40*/  LDL.LU R9, [R1+0x2f4] ;  /* 0x0002f40001097983 */ /* 0x000ea40000300800 */
[----:B-1----:R-:W2:Y:S02]  /*34d50*/  LDL.LU R10, [R1+0x2f8] ;  /* 0x0002f800010a7983 */ /* 0x002ea40000300800 */
[----:B------:R-:W2:Y:S01]  /*34d60*/  LDL.LU R11, [R1+0x2fc] ;  /* 0x0002fc00010b7983 */ /* 0x000ea20000300800 */
[C---:B----4-:R-:W-:Y:S11]  /*34d70*/  HMMA.16816.F32 R16, R12.reuse, R30, R16 ;  /* 0x0000001e0c10723c */ /* 0x050ff60000001810 */
[----:B------:R-:W-:Y:S11]  /*34d80*/  @!UPT UIADD3 URZ, URZ, URZ, URZ ;  /* 0x0000003f3f3ff290 */ /* 0x000ff6000fffe03f */
[----:B------:R-:W-:Y:S01]  /*34d90*/  @!UPT UIADD3 URZ, URZ, URZ, URZ ;  /* 0x0000003f3f3ff290 */ /* 0x000fe2000fffe03f */
[----:B------:R-:W-:Y:S01]  /*34da0*/  STL.64 [R1+0x660], R16 ;  /* 0x0006601001007387 */ /* 0x000fe20000100a00 */
[----:B------:R0:W-:Y:S03]  /*34db0*/  STL.64 [R1+0x668], R18 ;  /* 0x0006681201007387 */ /* 0x0001e60000100a00 */
[----:B0-----:R-:W4:Y:S01]  /*34dc0*/  LDL.LU.64 R18, [R1+0x30d8] ;  /* 0x0030d80001127983 */ /* 0x001f220000300a00 */
[----:B------:R-:W4:Y:S02]  /*34dd0*/  LDL.LU.64 R16, [R1+0x30d0] ;  /* 0x0030d00001107983 */ /* 0x000f240000300a00 */
[C---:B----4-:R-:W-:Y:S11]  /*34de0*/  HMMA.16816.F32 R16, R12.reuse, R26, R16 ;  /* 0x0000001a0c10723c */ /* 0x050ff60000001810 */
[----:B------:R-:W-:Y:S11]  /*34df0*/  @!UPT UIADD3 URZ, URZ, URZ, URZ ;  /* 0x0000003f3f3ff290 */ /* 0x000ff6000fffe03f */
[----:B------:R-:W-:Y:S01]  /*34e00*/  @!UPT UIADD3 URZ, URZ, URZ, URZ ;  /* 0x0000003f3f3ff290 */ /* 0x000fe2000fffe03f */
[----:B------:R-:W-:Y:S01]  /*34e10*/  STL.64 [R1+0x650], R16 ;  /* 0x0006501001007387 */ /* 0x000fe20000100a00 */
[----:B------:R0:W-:Y:S03]  /*34e20*/  STL.64 [R1+0x658], R18 ;  /* 0x0006581201007387 */ /* 0x0001e60000100a00 */
[----:B0-----:R-:W4:Y:S01]  /*34e30*/  LDL.LU.64 R18, [R1+0x30c8] ;  /* 0x0030c80001127983 */ /* 0x001f220000300a00 */
[----:B------:R-:W4:Y:S02]  /*34e40*/  LDL.LU.64 R16, [R1+0x30c0] ;  /* 0x0030c00001107983 */ /* 0x000f240000300a00 */
[----:B------:R-:W-:Y:S02]  /*34e50*/  IMAD.MOV.U32 R3, RZ, RZ, R26 ;  /* 0x000000ffff037224 */ /* 0x000fe400078e001a */
[----:B------:R-:W-:Y:S02]  /*34e60*/  IMAD.MOV.U32 R0, RZ, RZ, R27 ;  /* 0x000000ffff007224 */ /* 0x000fe400078e001b */
[----:B------:R-:W2:Y:S01]  /*34e70*/  LDL.LU.64 R26, [R1+0x30b8] ;  /* 0x0030b800011a7983 */ /* 0x000ea20000300a00 */
[----:B------:R-:W2:Y:S01]  /*34e80*/  LDL.LU.64 R24, [R1+0x30b0] ;  /* 0x0030b00001187983 */ /* 0x000ea20000300a00 */
[C---:B----4-:R-:W-:Y:S11]  /*34e90*/  HMMA.16816.F32 R16, R12.reuse, R38, R16 ;  /* 0x000000260c10723c */ /* 0x050ff60000001810 */
[----:B------:R-:W-:Y:S11]  /*34ea0*/  @!UPT UIADD3 URZ, URZ, URZ, URZ ;  /* 0x0000003f3f3ff290 */ /* 0x000ff6000fffe03f */
[----:B------:R-:W-:Y:S01]  /*34eb0*/  @!UPT UIADD3 URZ, URZ, URZ, URZ ;  /* 0x0000003f3f3ff290 */ /* 0x000fe2000fffe03f */
[----:B------:R-:W-:Y:S01]  /*34ec0*/  STL.64 [R1+0x640], R16 ;  /* 0x0006401001007387 */ /* 0x000fe20000100a00 */
[----:B------:R0:W-:Y:S03]  /*34ed0*/  STL.64 [R1+0x648], R18 ;  /* 0x0006481201007387 */ /* 0x0001e60000100a00 */
[----:B0-----:R-:W4:Y:S01]  /*34ee0*/  LDL.LU.64 R18, [R1+0x30a8] ;  /* 0x0030a80001127983 */ /* 0x001f220000300a00 */
[----:B------:R-:W4:Y:S01]  /*34ef0*/  LDL.LU.64 R16, [R1+0x30a0] ;  /* 0x0030a00001107983 */ /* 0x000f220000300a00 */
[C---:B--2---:R-:W-:Y:S11]  /*34f00*/  HMMA.16816.F32 R24, R12.reuse, R42, R24 ;  /* 0x0000002a0c18723c */ /* 0x044ff60000001818 */
[----:B------:R-:W-:Y:S11]  /*34f10*/  @!UPT UIADD3 URZ, URZ, URZ, URZ ;  /* 0x0000003f3f3ff290 */ /* 0x000ff6000fffe03f */
[----:B------:R-:W-:Y:S01]  /*34f20*/  @!UPT UIADD3 URZ, URZ, URZ, URZ ;  /* 0x0000003f3f3ff290 */ /* 0x000fe2000fffe03f */
[----:B------:R-:W-:Y:S01]  /*34f30*/  STL.64 [R1+0x630], R24 ;  /* 0x0006301801007387 */ /* 0x000fe20000100a00 */
[----:B------:R0:W-:Y:S03]  /*34f40*/  STL.64 [R1+0x638], R26 ;  /* 0x0006381a01007387 */ /* 0x0001e60000100a00 */
[----:B0-----:R-:W2:Y:S01]  /*34f50*/  LDL.LU.64 R26, [R1+0x3098] ;  /* 0x00309800011a7983 */ /* 0x001ea20000300a00 */
        /* <DEDUP_REMOVED lines=8> */
[C---:B---3--:R-:W-:Y:S08]  /*34fe0*/  HMMA.16816.F32 R32, R12.reuse, R50, R32 ;  /* 0x000000320c20723c */ /* 0x048ff00000001820 */
[C---:B--2---:R-:W-:Y:S11]  /*34ff0*/  HMMA.16816.F32 R24, R12.reuse, R54, R24 ;  /* 0x000000360c18723c */ /* 0x044ff60000001818 */
[----:B------:R-:W-:Y:S04]  /*35000*/  @!UPT UIADD3 URZ, URZ, URZ, URZ ;  /* 0x0000003f3f3ff290 */ /* 0x000fe8000fffe03f */
[----:B------:R-:W-:Y:S01]  /*35010*/  STL.64 [R1+0x560], R32 ;  /* 0x0005602001007387 */ /* 0x000fe20000100a00 */
[----:B------:R0:W-:Y:S03]  /*35020*/  STL.64 [R1+0x568], R34 ;  /* 0x0005682201007387 */ /* 0x0001e60000100a00 */
[----:B0-----:R-:W2:Y:S01]  /*35030*/  LDL.LU.64 R34, [R1+0x3078] ;  /* 0x0030780001227983 */ /* 0x001ea20000300a00 */
[----:B------:R-:W2:Y:S03]  /*35040*/  LDL.LU.64 R32, [R1+0x3070] ;  /* 0x0030700001207983 */ /* 0x000ea60000300a00 */
[----:B------:R-:W-:Y:S02]  /*35050*/  STL.64 [R1+0x4e0], R24 ;  /* 0x0004e01801007387 */ /* 0x000fe40000100a00 */
[----:B------:R0:W-:Y:S02]  /*35060*/  STL.64 [R1+0x4e8], R26 ;  /* 0x0004e81a01007387 */ /* 0x0001e40000100a00 */
[----:B0-----:R-:W3:Y:S01]  /*35070*/  LDL.LU.64 R26, [R1+0x3068] ;  /* 0x00306800011a7983 */ /* 0x001ee20000300a00 */
[----:B------:R-:W3:Y:S01]  /*35080*/  LDL.LU.64 R24, [R1+0x3060] ;  /* 0x0030600001187983 */ /* 0x000ee20000300a00 */
[----:B----4-:R-:W-:Y:S02]  /*35090*/  HMMA.16816.F32 R12, R12, R58, R16 ;  /* 0x0000003a0c0c723c */ /* 0x010fe40000001810 */
[----:B------:R-:W2:Y:S01]  /*350a0*/  LDL.LU.64 R18, [R1+0x3058] ;  /* 0x0030580001127983 */ /* 0x000ea20000300a00 */
[----:B------:R-:W2:Y:S11]  /*350b0*/  LDL.LU.64 R16, [R1+0x3050] ;  /* 0x0030500001107983 */ /* 0x000eb60000300a00 */
[----:B------:R-:W-:Y:S09]  /*350c0*/  @!UPT UIADD3 URZ, URZ, URZ, URZ ;  /* 0x0000003f3f3ff290 */ /* 0x000ff2000fffe03f */
[----:B------:R-:W-:Y:S01]  /*350d0*/  STL.64 [R1+0x430], R12 ;  /* 0x0004300c01007387 */ /* 0x000fe20000100a00 */
[----:B------:R-:W-:Y:S01]  /*350e0*/  STL.64 [R1+0x438], R14 ;  /* 0x0004380e01007387 */ /* 0x000fe20000100a00 */
        /* <DEDUP_REMOVED lines=8> */
[----:B------:R-:W-:Y:S01]  /*35170*/  IMAD.MOV.U32 R15, RZ, RZ, R0 ;  /* 0x000000ffff0f7224 */ /* 0x000fe200078e0000 */
[C---:B------:R-:W-:Y:S08]  /*35180*/  HMMA.16816.F32 R8, R16.reuse, R38, R8 ;  /* 0x000000261008723c */ /* 0x040ff00000001808 */
[C---:B------:R-:W-:Y:S08]  /*35190*/  HMMA.16816.F32 R12, R16.reuse, R14, R20 ;  /* 0x0000000e100c723c */ /* 0x040ff00000001814 */
[C---:B------:R-:W-:Y:S01]  /*351a0*/  HMMA.16816.F32 R4, R16.reuse, R42, R4 ;  /* 0x0000002a1004723c */ /* 0x040fe20000001804 */
[----:B------:R-:W4:Y:S01]  /*351b0*/  LDL.LU.64 R22, [R1+0x3038] ;  /* 0x0030380001167983 */ /* 0x000f220000300a00 */
[----:B------:R-:W4:Y:S02]  /*351c0*/  LDL.LU.64 R20, [R1+0x3030] ;  /* 0x0030300001147983 */ /* 0x000f240000300a00 */
[----:B------:R-:W-:Y:S11]  /*351d0*/  STL.64 [R1+0x3018], R38 ;  /* 0x0030182601007387 */ /* 0x000ff60000100a00 */
[----:B------:R-:W-:Y:S01]  /*351e0*/  STL.64 [R1+0x410], R12 ;  /* 0x0004100c01007387 */ /* 0x000fe20000100a00 */
[----:B------:R-:W-:Y:S02]  /*351f0*/  STL.64 [R1+0x418], R14 ;  /* 0x0004180e01007387 */ /* 0x000fe40000100a00 */
[----:B------:R-:W-:Y:S02]  /*35200*/  STL.64 [R1+0x3010], R36 ;  /* 0x0030102401007387 */ /* 0x000fe40000100a00 */
[----:B------:R-:W-:Y:S01]  /*35210*/  STL.64 [R1+0x400], R8 ;  /* 0x0004000801007387 */ /* 0x000fe20000100a00 */
[----:B------:R-:W-:Y:S01]  /*35220*/  STL.64 [R1+0x408], R10 ;  /* 0x0004080a01007387 */ /* 0x000fe20000100a00 */
[----:B------:R-:W-:Y:S02]  /*35230*/  STL.64 [R1+0x3008], R42 ;  /* 0x0030082a01007387 */ /* 0x000fe40000100a00 */
[----:B------:R-:W-:Y:S02]  /*35240*/  STL.64 [R1+0x3000], R40 ;  /* 0x0030002801007387 */ /* 0x000fe40000100a00 */
[----:B------:R-:W-:Y:S01]  /*35250*/  STL.64 [R1+0x3f0], R4 ;  /* 0x0003f00401007387 */ /* 0x000fe20000100a00 */
[----:B------:R2:W-:Y:S01]  /*35260*/  STL.64 [R1+0x3f8], R6 ;  /* 0x0003f80601007387 */ /* 0x0005e20000100a00 */
[----:B------:R-:W-:Y:S02]  /*35270*/  STL.64 [R1+0x2ff8], R46 ;  /* 0x002ff82e01007387 */ /* 0x000fe40000100a00 */
[----:B------:R-:W-:Y:S01]  /*35280*/  STL [R1+0x2ff0], R45 ;  /* 0x002ff02d01007387 */ /* 0x000fe20000100800 */
[C---:B--2---:R-:W-:Y:S11]  /*35290*/  HMMA.16816.F32 R4, R16.reuse, R46, R32 ;  /* 0x0000002e1004723c */ /* 0x044ff60000001820 */
[----:B------:R-:W-:Y:S11]  /*352a0*/  @!UPT UIADD3 URZ, URZ, URZ, URZ ;  /* 0x0000003f3f3ff290 */ /* 0x000ff6000fffe03f */
[----:B------:R-:W-:Y:S01]  /*352b0*/  @!UPT UIADD3 URZ, URZ, URZ, URZ ;  /* 0x0000003f3f3ff290 */ /* 0x000fe2000fffe03f */
[----:B------:R-:W-:Y:S01]  /*352c0*/  STL.64 [R1+0x200], R4 ;  /* 0x0002000401007387 */ /* 0x000fe20000100a00 */
[----:B------:R3:W-:Y:S02]  /*352d0*/  STL.64 [R1+0x208], R6 ;  /* 0x0002080601007387 */ /* 0x0007e40000100a00 */
[C---:B---3--:R-:W-:Y:S01]  /*352e0*/  HMMA.16816.F32 R4, R16.reuse, R50, R24 ;  /* 0x000000321004723c */ /* 0x048fe20000001818 */
[----:B------:R-:W-:Y:S01]  /*352f0*/  STL.64 [R1+0x3028], R50 ;  /* 0x0030283201007387 */ /* 0x000fe20000100a00 */
[----:B------:R0:W-:Y:S11]  /*35300*/  STL.64 [R1+0x3020], R48 ;  /* 0x0030203001007387 */ /* 0x0001f60000100a00 */
[----:B------:R-:W-:Y:S10]  /*35310*/  @!UPT UIADD3 URZ, URZ, URZ, URZ ;  /* 0x0000003f3f3ff290 */ /* 0x000ff4000fffe03f */
[----:B------:R1:W-:Y:S01]  /*35320*/  STL.64 [R1+0x3e0], R4 ;  /* 0x0003e00401007387 */ /* 0x0003e20000100a00 */
[----:B------:R2:W-:Y:S02]  /*35330*/  STL.64 [R1+0x3e8], R6 ;  /* 0x0003e80601007387 */ /* 0x0005e40000100a00 */
        /* <DEDUP_REMOVED lines=20> */
[----:B0-----:R-:W4:Y:S02]  /*35480*/  LDL.LU R48, [R1+0x150] ;  /* 0x0001500001307983 */ /* 0x001f240000300800 */
[----:B------:R-:W4:Y:S01]  /*35490*/  LDL.LU R49, [R1+0x154] ;  /* 0x0001540001317983 */ /* 0x000f220000300800 */
[----:B------:R-:W4:Y:S01]  /*354a0*/  LDL.LU R50, [R1+0x158] ;  /* 0x0001580001327983 */ /* 0x000f220000300800 */
[----:B------:R-:W4:Y:S02]  /*354b0*/  LDL.LU R51, [R1+0x15c] ;  /* 0x00015c0001337983 */ /* 0x000f240000300800 */
[----:B------:R-:W3:Y:S02]  /*354c0*/  LDL.LU R44, [R1+0x120] ;  /* 0x00012000012c7983 */ /* 0x000ee40000300800 */
[----:B------:R-:W3:Y:S01]  /*354d0*/  LDL.LU R45, [R1+0x124] ;  /* 0x00012400012d7983 */ /* 0x000ee20000300800 */
[----:B------:R-:W3:Y:S01]  /*354e0*/  LDL.LU R46, [R1+0x128] ;  /* 0x00012800012e7983 */ /* 0x000ee20000300800 */
[----:B------:R-:W3:Y:S02]  /*354f0*/  LDL.LU R47, [R1+0x12c] ;  /* 0x00012c00012f7983 */ /* 0x000ee40000300800 */
[----:B-1----:R-:W3:Y:S02]  /*35500*/  LDL.LU R4, [R1+0x100] ;  /* 0x0001000001047983 */ /* 0x002ee40000300800 */
[----:B------:R-:W3:Y:S01]  /*35510*/  LDL.LU R5, [R1+0x104] ;  /* 0x0001040001057983 */ /* 0x000ee20000300800 */
[----:B--2---:R-:W2:Y:S01]  /*35520*/  LDL.LU R6, [R1+0x108] ;  /* 0x0001080001067983 */ /* 0x004ea20000300800 */
[----:B------:R-:W2:Y:S02]  /*35530*/  LDL.LU R7, [R1+0x10c] ;  /* 0x00010c0001077983 */ /* 0x000ea40000300800 */
[----:B------:R-:W2:Y:S02]  /*35540*/  LDL.LU R12, [R1+0xa0] ;  /* 0x0000a000010c7983 */ /* 0x000ea40000300800 */
[----:B------:R-:W2:Y:S01]  /*35550*/  LDL.LU R13, [R1+0xa4] ;  /* 0x0000a400010d7983 */ /* 0x000ea20000300800 */
[----:B------:R-:W2:Y:S01]  /*35560*/  LDL.LU R14, [R1+0xa8] ;  /* 0x0000a800010e7983 */ /* 0x000ea20000300800 */
[----:B------:R-:W2:Y:S03]  /*35570*/  LDL.LU R15, [R1+0xac] ;  /* 0x0000ac00010f7983 */ /* 0x000ea60000300800 */
[----:B--2---:R-:W-:Y:S01]  /*35580*/  STL.64 [R1+0x2fc8], R14 ;  /* 0x002fc80e01007387 */ /* 0x004fe20000100a00 */
[----:B------:R0:W-:Y:S03]  /*35590*/  STL.64 [R1+0x2fc0], R12 ;  /* 0x002fc00c01007387 */ /* 0x0001e60000100a00 */
[----:B0-----:R-:W2:Y:S01]  /*355a0*/  LDL.LU R12, [R1+0x2b0] ;  /* 0x0002b000010c7983 */ /* 0x001ea20000300800 */
[----:B------:R-:W2:Y:S02]  /*355b0*/  LDL.LU R13, [R1+0x2b4] ;  /* 0x0002b400010d7983 */ /* 0x000ea40000300800 */
[----:B------:R-:W2:Y:S02]  /*355c0*/  LDL.LU R14, [R1+0x2b8] ;  /* 0x0002b800010e7983 */ /* 0x000ea40000300800 */
[----:B------:R-:W2:Y:S01]  /*355d0*/  LDL.LU R15, [R1+0x2bc] ;  /* 0x0002bc00010f7983 */ /* 0x000ea20000300800 */
[C---:B---3--:R-:W-:Y:S08]  /*355e0*/  HMMA.16816.F32 R8, R16.reuse, R58, R8 ;  /* 0x0000003a1008723c */ /* 0x048ff00000001808 */
[----:B--2---:R-:W-:Y:S11]  /*355f0*/  HMMA.16816.F32 R12, R16, R54, R12 ;  /* 0x00000036100c723c */ /* 0x004ff6000000180c */
[----:B------:R-:W-:Y:S11]  /*35600*/  @!UPT UIADD3 URZ, URZ, URZ, URZ ;  /* 0x0000003f3f3ff290 */ /* 0x000ff6000fffe03f */
[----:B------:R-:W-:Y:S01]  /*35610*/  @!UPT UIADD3 URZ, URZ, URZ, URZ ;  /* 0x0000003f3f3ff290 */ /* 0x000fe2000fffe03f */
[----:B------:R0:W-:Y:S01]  /*35620*/  STL.64 [R1+0x3d0], R12 ;  /* 0x0003d00c01007387 */ /* 0x0001e20000100a00 */
[----:B------:R1:W-:Y:S03]  /*35630*/  STL.64 [R1+0x3d8], R14 ;  /* 0x0003d80e01007387 */ /* 0x0003e60000100a00 */
[----:B0-----:R-:W2:Y:S01]  /*35640*/  LDL.LU R12, [R1+0xe0] ;  /* 0x0000e000010c7983 */ /* 0x001ea20000300800 */
[----:B------:R0:W-:Y:S02]  /*35650*/  STL.64 [R1+0x1c0], R8 ;  /* 0x0001c00801007387 */ /* 0x0001e40000100a00 */
[----:B------:R3:W-:Y:S02]  /*35660*/  STL.64 [R1+0x1c8], R10 ;  /* 0x0001c80a01007387 */ /* 0x0007e40000100a00 */
[----:B------:R-:W2:Y:S01]  /*35670*/  LDL.LU R13, [R1+0xe4] ;  /* 0x0000e400010d7983 */ /* 0x000ea20000300800 */
[----:B-1----:R-:W2:Y:S01]  /*35680*/  LDL.LU R14, [R1+0xe8] ;  /* 0x0000e800010e7983 */ /* 0x002ea20000300800 */
[----:B------:R-:W2:Y:S02]  /*35690*/  LDL.LU R15, [R1+0xec] ;  /* 0x0000ec00010f7983 */ /* 0x000ea40000300800 */
[----:B------:R-:W2:Y:S02]  /*356a0*/  LDL.LU R16, [R1+0xb0] ;  /* 0x0000b00001107983 */ /* 0x000ea40000300800 */
[----:B------:R-:W2:Y:S01]  /*356b0*/  LDL.LU R17, [R1+0xb4] ;  /* 0x0000b40001117983 */ /* 0x000ea20000300800 */
[----:B------:R-:W2:Y:S01]  /*356c0*/  LDL.LU R18, [R1+0xb8] ;  /* 0x0000b80001127983 */ /* 0x000ea20000300800 */
[----:B------:R-:W2:Y:S03]  /*356d0*/  LDL.LU R19, [R1+0xbc] ;  /* 0x0000bc0001137983 */ /* 0x000ea60000300800 */
[----:B0-----:R-:W2:Y:S01]  /*356e0*/  LDL.LU R8, [R1+0x280] ;  /* 0x0002800001087983 */ /* 0x001ea20000300800 */
[----:B------:R-:W2:Y:S02]  /*356f0*/  LDL.LU R9, [R1+0x284] ;  /* 0x0002840001097983 */ /* 0x000ea40000300800 */
[----:B---3--:R-:W3:Y:S02]  /*35700*/  LDL.LU R10, [R1+0x288] ;  /* 0x00028800010a7983 */ /* 0x008ee40000300800 */
[----:B------:R-:W3:Y:S01]  /*35710*/  LDL.LU R11, [R1+0x28c] ;  /* 0x00028c00010b7983 */ /* 0x000ee20000300800 */
[C---:B----4-:R-:W-:Y:S01]  /*35720*/  HMMA.16816.F32 R48, R20.reuse, R30, R48 ;  /* 0x0000001e1430723c */ /* 0x050fe20000001830 */
[----:B---3--:R0:W-:Y:S01]  /*35730*/  STL.64 [R1+0x2fb8], R10 ;  /* 0x002fb80a01007387 */ /* 0x0081e20000100a00 */
[----:B--2---:R-:W-:Y:S03]  /*35740*/  STL.64 [R1+0x2fb0], R8 ;  /* 0x002fb00801007387 */ /* 0x004fe60000100a00 */
[----:B0-----:R-:W2:Y:S11]  /*35750*/  LDL.LU.64 R10, [R1+0x8] ;  /* 0x00000800010a7983 */ /* 0x001eb60000300a00 */
[----:B------:R-:W-:Y:S07]  /*35760*/  @!UPT UIADD3 URZ, URZ, URZ, URZ ;  /* 0x0000003f3f3ff290 */ /* 0x000fee000fffe03f */
[----:B------:R-:W-:Y:S02]  /*35770*/  STL.64 [R1+0x1b0], R48 ;  /* 0x0001b03001007387 */ /* 0x000fe40000100a00 */
[----:B------:R0:W-:Y:S02]  /*35780*/  STL.64 [R1+0x1b8], R50 ;  /* 0x0001b83201007387 */ /* 0x0001e40000100a00 */
[----:B0-----:R-:W3:Y:S01]  /*35790*/  LDL.LU.64 R50, [R1+0x3028] ;  /* 0x0030280001327983 */ /* 0x001ee20000300a00 */
[----:B------:R-:W4:Y:S01]  /*357a0*/  LDL.LU.64 R48, [R1+0x3020] ;  /* 0x0030200001307983 */ /* 0x000f220000300a00 */
        /* <DEDUP_REMOVED lines=20> */
[C---:B---3--:R-:W-:Y:S08]  /*358f0*/  HMMA.16816.F32 R4, R20.reuse, R50, R4 ;  /* 0x000000321404723c */ /* 0x048ff00000001804 */
[C---:B------:R-:W-:Y:S01]  /*35900*/  HMMA.16816.F32 R24, R20.reuse, R54, R24 ;  /* 0x000000361418723c */ /* 0x040fe20000001818 */
[----:B------:R-:W3:Y:S07]  /*35910*/  LDL.LU R45, [R1+0x2ff0] ;  /* 0x002ff000012d7983 */ /* 0x000eee0000300800 */
[C---:B--2---:R-:W-:Y:S11]  /*35920*/  HMMA.16816.F32 R32, R20.reuse, R46, R32 ;  /* 0x0000002e1420723c */ /* 0x044ff60000001820 */
[----:B------:R-:W-:Y:S11]  /*35930*/  @!UPT UIADD3 URZ, URZ, URZ, URZ ;  /* 0x0000003f3f3ff290 */ /* 0x000ff6000fffe03f */
[----:B------:R-:W-:Y:S01]  /*35940*/  @!UPT UIADD3 URZ, URZ, URZ, URZ ;  /* 0x0000003f3f3ff290 */ /* 0x000fe2000fffe03f */
        /* <DEDUP_REMOVED lines=8> */
[----:B0-----:R-:W2:Y:S01]  /*359d0*/  LDL.LU.64 R6, [R1+0x2fe8] ;  /* 0x002fe80001067983 */ /* 0x001ea20000300a00 */
[----:B------:R-:W2:Y:S02]  /*359e0*/  LDL.LU.64 R4, [R1+0x2fe0] ;  /* 0x002fe00001047983 */ /* 0x000ea40000300a00 */
[----:B------:R-:W-:Y:S02]  /*359f0*/  STL.64 [R1+0x9a0], R24 ;  /* 0x0009a01801007387 */ /* 0x000fe40000100a00 */
[----:B------:R0:W-:Y:S02]  /*35a00*/  STL.64 [R1+0x9a8], R26 ;  /* 0x0009a81a01007387 */ /* 0x0001e40000100a00 */
[----:B0-----:R-:W2:Y:S01]  /*35a10*/  LDL.LU.64 R26, [R1+0x2fd8] ;  /* 0x002fd800011a7983 */ /* 0x001ea20000300a00 */
[----:B------:R-:W2:Y:S02]  /*35a20*/  LDL.LU.64 R24, [R1+0x2fd0] ;  /* 0x002fd00001187983 */ /* 0x000ea40000300a00 */
[----:B--2---:R-:W-:Y:S01]  /*35a30*/  HMMA.16816.F32 R24, R20, R58, R24 ;  /* 0x0000003a1418723c */ /* 0x004fe20000001818 */
[----:B------:R-:W2:Y:S11]  /*35a40*/  LDL.LU R20, [R1+0xd0] ;  /* 0x0000d00001147983 */ /* 0x000eb60000300800 */
[----:B------:R-:W-:Y:S11]  /*35a50*/  @!UPT UIADD3 URZ, URZ, URZ, URZ ;  /* 0x0000003f3f3ff290 */ /* 0x000ff6000fffe03f */
[----:B------:R0:W-:Y:S01]  /*35a60*/  STL.64 [R1+0x990], R24 ;  /* 0x0009901801007387 */ /* 0x0001e20000100a00 */
[----:B------:R1:W-:Y:S02]  /*35a70*/  STL.64 [R1+0x998], R26 ;  /* 0x0009981a01007387 */ /* 0x0003e40000100a00 */
[----:B------:R-:W2:Y:S02]  /*35a80*/  LDL.LU R21, [R1+0xd4] ;  /* 0x0000d40001157983 */ /* 0x000ea40000300800 */
[----:B------:R-:W2:Y:S01]  /*35a90*/  LDL.LU R22, [R1+0xd8] ;  /* 0x0000d80001167983 */ /* 0x000ea20000300800 */
[----:B------:R-:W2:Y:S01]  /*35aa0*/  LDL.LU R23, [R1+0xdc] ;  /* 0x0000dc0001177983 */ /* 0x000ea20000300800 */
[----:B------:R-:W-:Y:S03]  /*35ab0*/  HMMA.16816.F32 R28, R4, R30, R12 ;  /* 0x0000001e041c723c */ /* 0x000fe6000000180c */
[----:B0-----:R-:W3:Y:S01]  /*35ac0*/  LDL.LU R24, [R1+0xc0] ;  /* 0x0000c00001187983 */ /* 0x001ee20000300800 */
[----:B------:R-:W3:Y:S02]  /*35ad0*/  LDL.LU R25, [R1+0xc4] ;  /* 0x0000c40001197983 */ /* 0x000ee40000300800 */
[----:B-1----:R-:W3:Y:S02]  /*35ae0*/  LDL.LU R26, [R1+0xc8] ;  /* 0x0000c800011a7983 */ /* 0x002ee40000300800 */
[----:B------:R-:W3:Y:S01]  /*35af0*/  LDL.LU R27, [R1+0xcc] ;  /* 0x0000cc00011b7983 */ /* 0x000ee20000300800 */
[----:B------:R-:W3:Y:S01]  /*35b00*/  LDL.LU.64 R14, [R1+0x2fc8] ;  /* 0x002fc800010e7983 */ /* 0x000ee20000300a00 */
[----:B------:R-:W3:Y:S02]  /*35b10*/  LDL.LU.64 R12, [R1+0x2fc0] ;  /* 0x002fc000010c7983 */ /* 0x000ee40000300a00 */
[----:B------:R-:W-:-:S02]  /*35b20*/  IMAD.MOV.U32 R44, RZ, RZ, R10 ;  /* 0x000000ffff2c7224 */ /* 0x000fc400078e000a */
[----:B------:R-:W-:-:S09]  /*35b30*/  IMAD.MOV.U32 R60, RZ, RZ, R11 ;  /* 0x000000ffff3c7224 */ /* 0x000fd200078e000b */
[----:B------:R0:W-:Y:S01]  /*35b40*/  STL.64 [R1+0xca0], R28 ;  /* 0x000ca01c01007387 */ /* 0x0001e20000100a00 */
[----:B------:R1:W-:Y:S03]  /*35b50*/  STL.64 [R1+0xca8], R30 ;  /* 0x000ca81e01007387 */ /* 0x0003e60000100a00 */
[----:B0-----:R-:W3:Y:S01]  /*35b60*/  LDL.LU R28, [R1+0x3b0] ;  /* 0x0003b000011c7983 */ /* 0x001ee20000300800 */
[----:B------:R-:W4:Y:S02]  /*35b70*/  LDL.LU R29, [R1+0x3b4] ;  /* 0x0003b400011d7983 */ /* 0x000f240000300800 */
[----:B-1----:R-:W4:Y:S02]  /*35b80*/  LDL.LU R30, [R1+0x3b8] ;  /* 0x0003b800011e7983 */ /* 0x002f240000300800 */
[----:B------:R-:W4:Y:S01]  /*35b90*/  LDL.LU R31, [R1+0x3bc] ;  /* 0x0003bc00011f7983 */ /* 0x000f220000300800 */
[C---:B--2---:R-:W-:Y:S11]  /*35ba0*/  HMMA.16816.F32 R20, R4.reuse, R10, R20 ;  /* 0x0000000a0414723c */ /* 0x044ff60000001814 */
[----:B------:R-:W-:Y:S11]  /*35bb0*/  @!UPT UIADD3 URZ, URZ, URZ, URZ ;  /* 0x0000003f3f3ff290 */ /* 0x000ff6000fffe03f */
[----:B------:R-:W-:Y:S01]  /*35bc0*/  @!UPT UIADD3 URZ, URZ, URZ, URZ ;  /* 0x0000003f3f3ff290 */ /* 0x000fe2000fffe03f */
[----:B------:R-:W-:Y:S01]  /*35bd0*/  STL.64 [R1+0xc90], R20 ;  /* 0x000c901401007387 */ /* 0x000fe20000100a00 */
[----:B------:R3:W-:Y:S02]  /*35be0*/  STL.64 [R1+0xc98], R22 ;  /* 0x000c981601007387 */ /* 0x0007e40000100a00 */
[----:B------:R-:W2:Y:S02]  /*35bf0*/  LDL.LU.64 R10, [R1+0x2fb8] ;  /* 0x002fb800010a7983 */ /* 0x000ea40000300a00 */
[----:B------:R-:W2:Y:S01]  /*35c00*/  LDL.LU.64 R8, [R1+0x2fb0] ;  /* 0x002fb00001087983 */ /* 0x000ea20000300a00 */
[C---:B---3--:R-:W-:Y:S01]  /*35c10*/  HMMA.16816.F32 R20, R4.reuse, R38, R24 ;  /* 0x000000260414723c */ /* 0x048fe20000001818 */
[----:B------:R-:W-:Y:S01]  /*35c20*/  STL.64 [R1+0x2f98], R38 ;  /* 0x002f982601007387 */ /* 0x000fe20000100a00 */
[----:B------:R-:W-:Y:S06]  /*35c30*/  STL.64 [R1+0x2f90], R36 ;  /* 0x002f902401007387 */ /* 0x000fec0000100a00 */
[C---:B------:R-:W-:Y:S01]  /*35c40*/  HMMA.16816.F32 R24, R4.reuse, R42, R16 ;  /* 0x0000002a0418723c */ /* 0x040fe20000001810 */
[----:B------:R-:W0:Y:S04]  /*35c50*/  S2R R3, SR_TID.X ;  /* 0x0000000000037919 */ /* 0x000e280000002100 */
[----:B------:R-:W1:Y:S01]  /*35c60*/  S2R R56, SR_TID.X ;  /* 0x0000000000387919 */ /* 0x000e620000002100 */
[----:B------:R-:W3:Y:S09]  /*35c70*/  LDSM.16.MT88.4 R16, [R57+0x2080] ;  /* 0x002080003910783b */ /* 0x000ef20000004200 */
[----:B------:R-:W-:Y:S01]  /*35c80*/  STL.64 [R1+0xc80], R20 ;  /* 0x000c801401007387 */ /* 0x000fe20000100a00 */
[----:B------:R0:W-:Y:S02]  /*35c90*/  STL.64 [R1+0xc88], R22 ;  /* 0x000c881601007387 */ /* 0x0001e40000100a00 */
[----:B0-----:R-:W-:Y:S05]  /*35ca0*/  HMMA.16816.F32 R20, R4, R46, R12 ;  /* 0x0000002e0414723c */ /* 0x001fea000000180c */
[----:B------:R-:W-:Y:S01]  /*35cb0*/  STL.64 [R1+0xc70], R24 ;  /* 0x000c701801007387 */ /* 0x000fe20000100a00 */
[----:B------:R-:W-:Y:S11]  /*35cc0*/  STL.64 [R1+0xc78], R26 ;  /* 0x000c781a01007387 */ /* 0x000ff60000100a00 */
[----:B------:R-:W-:Y:S06]  /*35cd0*/  @!UPT UIADD3 URZ, URZ, URZ, URZ ;  /* 0x0000003f3f3ff290 */ /* 0x000fec000fffe03f */
[----:B------:R-:W-:Y:S01]  /*35ce0*/  STL.64 [R1+0xc60], R20 ;  /* 0x000c601401007387 */ /* 0x000fe20000100a00 */
[----:B------:R-:W-:Y:S02]  /*35cf0*/  STL.64 [R1+0xc68], R22 ;  /* 0x000c681601007387 */ /* 0x000fe40000100a00 */
[----:B------:R-:W-:Y:S02]  /*35d00*/  STL.64 [R1+0x2f88], R50 ;  /* 0x002f883201007387 */ /* 0x000fe40000100a00 */
[----:B----4-:R-:W-:Y:S01]  /*35d10*/  STL.64 [R1+0x2f80], R48 ;  /* 0x002f803001007387 */ /* 0x010fe20000100a00 */
[----:B------:R-:W-:Y:S01]  /*35d20*/  LOP3.LUT R3, R3, 0x7, RZ, 0xc0, !PT ;  /* 0x0000000703037812 */ /* 0x000fe200078ec0ff */
[----:B-1----:R-:W-:-:S04]  /*35d30*/  IMAD.SHL.U32 R56, R56, 0x2, RZ ;  /* 0x0000000238387824 */ /* 0x002fc800078e00ff */
[----:B------:R-:W-:Y:S02]  /*35d40*/  IMAD R3, R3, 0x90, RZ ;  /* 0x0000009003037824 */ /* 0x000fe400078e02ff */
[----:B---3--:R-:W-:Y:S02]  /*35d50*/  IMAD.MOV.U32 R15, RZ, RZ, R16 ;  /* 0x000000ffff0f7224 */ /* 0x008fe400078e0010 */
[----:B------:R-:W-:Y:S02]  /*35d60*/  IMAD.MOV.U32 R14, RZ, RZ, R17 ;  /* 0x000000ffff0e7224 */ /* 0x000fe400078e0011 */
[----:B------:R-:W-:Y:S02]  /*35d70*/  IMAD.MOV.U32 R13, RZ, RZ, R18 ;  /* 0x000000ffff0d7224 */ /* 0x000fe400078e0012 */
[----:B------:R-:W-:Y:S01]  /*35d80*/  IMAD.MOV.U32 R12, RZ, RZ, R19 ;  /* 0x000000ffff0c7224 */ /* 0x000fe200078e0013 */
[----:B--2---:R-:W-:Y:S11]  /*35d90*/  HMMA.16816.F32 R8, R4, R50, R8 ;  /* 0x000000320408723c */ /* 0x004ff60000001808 */
[----:B------:R-:W-:Y:S11]  /*35da0*/  @!UPT UIADD3 URZ, URZ, URZ, URZ ;  /* 0x0000003f3f3ff290 */ /* 0x000ff6000fffe03f */
[----:B------:R-:W-:Y:S01]  /*35db0*/  @!UPT UIADD3 URZ, URZ, URZ, URZ ;  /* 0x0000003f3f3ff290 */ /* 0x000fe2000fffe03f */
[----:B------:R-:W-:Y:S01]  /*35dc0*/  STL.64 [R1+0xc50], R8 ;  /* 0x000c500801007387 */ /* 0x000fe20000100a00 */
[----:B------:R-:W-:Y:S02]  /*35dd0*/  STL.64 [R1+0xc58], R10 ;  /* 0x000c580a01007387 */ /* 0x000fe40000100a00 */
[----:B------:R-:W0:Y:S04]  /*35de0*/  LDSM.16.MT88.4 R8, [R57+0x2100] ;  /* 0x002100003908783b */ /* 0x000e280000004200 */
[----:B0-----:R-:W-:Y:S02]  /*35df0*/  IMAD.MOV.U32 R51, RZ, RZ, R8 ;  /* 0x000000ffff337224 */ /* 0x001fe400078e0008 */
[----:B------:R-:W-:Y:S02]  /*35e00*/  IMAD.MOV.U32 R50, RZ, RZ, R9 ;  /* 0x000000ffff327224 */ /* 0x000fe400078e0009 */
[----:B------:R-:W-:-:S02]  /*35e10*/  IMAD.MOV.U32 R49, RZ, RZ, R10 ;  /* 0x000000ffff317224 */ /* 0x000fc400078e000a */
[----:B------:R-:W-:Y:S02]  /*35e20*/  IMAD.MOV.U32 R48, RZ, RZ, R11 ;  /* 0x000000ffff307224 */ /* 0x000fe400078e000b */
[C---:B------:R-:W-:Y:S08]  /*35e30*/  HMMA.16816.F32 R8, R4.reuse, R54, R32 ;  /* 0x000000360408723c */ /* 0x040ff00000001820 */
[----:B------:R-:W-:Y:S11]  /*35e40*/  HMMA.16816.F32 R4, R4, R58, R28 ;  /* 0x0000003a0404723c */ /* 0x000ff6000000181c */
[----:B------:R-:W-:Y:S04]  /*35e50*/  @!UPT UIADD3 URZ, URZ, URZ, URZ ;  /* 0x0000003f3f3ff290 */ /* 0x000fe8000fffe03f */
[----:B------:R-:W-:Y:S01]  /*35e60*/  STL.64 [R1+0xc40], R8 ;  /* 0x000c400801007387 */ /* 0x000fe20000100a00 */
[----:B------:R-:W-:Y:S02]  /*35e70*/  STL.64 [R1+0xc48], R10 ;  /* 0x000c480a01007387 */ /* 0x000fe40000100a00 */
[----:B------:R-:W-:Y:S02]  /*35e80*/  STL.64 [R1+0x2f78], R54 ;  /* 0x002f783601007387 */ /* 0x000fe40000100a00 */
[----:B------:R-:W-:Y:S03]  /*35e90*/  STL.64 [R1+0x2f70], R52 ;  /* 0x002f703401007387 */ /* 0x000fe60000100a00 */
[----:B------:R-:W-:Y:S01]  /*35ea0*/  STL.64 [R1+0xae0], R4 ;  /* 0x000ae00401007387 */ /* 0x000fe20000100a00 */
[----:B------:R-:W-:Y:S02]  /*35eb0*/  STL.64 [R1+0xae8], R6 ;  /* 0x000ae80601007387 */ /* 0x000fe40000100a00 */
[----:B------:R-:W0:Y:S01]  /*35ec0*/  LDSM.16.MT88.4 R4, [R2+0x4000] ;  /* 0x004000000204783b */ /* 0x000e220000004200 */
[----:B------:R1:W2:Y:S01]  /*35ed0*/  LDSM.16.MT88.4 R8, [R57+0x2180] ;  /* 0x002180003908783b */ /* 0x0002a20000004200 */
[----:B------:R-:W-:-:S04]  /*35ee0*/  LOP3.LUT R32, R3, 0x30, R56, 0x78, !PT ;  /* 0x0000003003207812 */ /* 0x000fc800078e7838 */
[----:B------:R-:W-:-:S05]  /*35ef0*/  LOP3.LUT R32, R32, 0x40, RZ, 0x3c, !PT ;  /* 0x0000004020207812 */ /* 0x000fca00078e3cff */
[----:B------:R-:W-:Y:S04]  /*35f00*/  LDSM.16.M88.4 R16, [R32+0x8c00] ;  /* 0x008c00002010783b */ /* 0x000fe80000000200 */
[----:B------:R-:W-:Y:S04]  /*35f10*/  LDSM.16.M88.4 R20, [R32+0x9000] ;  /* 0x009000002014783b */ /* 0x000fe80000000200 */
[----:B------:R-:W-:Y:S04]  /*35f20*/  LDSM.16.M88.4 R24, [R32+0x9400] ;  /* 0x009400002018783b */ /* 0x000fe80000000200 */
[----:B------:R-:W-:Y:S01]  /*35f30*/  LDSM.16.M88.4 R28, [R32+0x9800] ;  /* 0x00980000201c783b */ /* 0x000fe20000000200 */
[----:B0-----:R-:W-:-:S02]  /*35f40*/  IMAD.MOV.U32 R3, RZ, RZ, R4 ;  /* 0x000000ffff037224 */ /* 0x001fc400078e0004 */
[----:B------:R-:W-:Y:S02]  /*35f50*/  IMAD.MOV.U32 R0, RZ, RZ, R5 ;  /* 0x000000ffff007224 */ /* 0x000fe400078e0005 */
[----:B------:R-:W-:Y:S02]  /*35f60*/  IMAD.MOV.U32 R56, RZ, RZ, R6 ;  /* 0x000000ffff387224 */ /* 0x000fe400078e0006 */
[----:B-1----:R-:W-:Y:S02]  /*35f70*/  IMAD.MOV.U32 R57, RZ, RZ, R7 ;  /* 0x000000ffff397224 */ /* 0x002fe400078e0007 */
[----:B--2---:R-:W-:Y:S01]  /*35f80*/  IMAD.MOV.U32 R36, RZ, RZ, R8 ;  /* 0x000000ffff247224 */ /* 0x004fe200078e0008 */
[----:B------:R-:W0:Y:S01]  /*35f90*/  LDSM.16.M88.4 R4, [R32+0x8000] ;  /* 0x008000002004783b */ /* 0x000e220000000200 */
[----:B------:R-:W-:Y:S02]  /*35fa0*/  IMAD.MOV.U32 R35, RZ, RZ, R9 ;  /* 0x000000ffff237224 */ /* 0x000fe400078e0009 */
[----:B------:R-:W-:-:S02]  /*35fb0*/  IMAD.MOV.U32 R34, RZ, RZ, R10 ;  /* 0x000000ffff227224 */ /* 0x000fc400078e000a */
[----:B------:R-:W-:Y:S02]  /*35fc0*/  IMAD.MOV.U32 R33, RZ, RZ, R11 ;  /* 0x000000ffff217224 */ /* 0x000fe400078e000b */
[----:B------:R-:W1:Y:S04]  /*35fd0*/  LDSM.16.M88.4 R8, [R32+0x8400] ;  /* 0x008400002008783b */ /* 0x000e680000000200 */
[----:B0-----:R-:W-:Y:S01]  /*35fe0*/  STL [R1+0x2968], R6 ;  /* 0x0029680601007387 */ /* 0x001fe20000100800 */
[----:B------:R-:W-:Y:S03]  /*35ff0*/  STL [R1+0x2964], R7 ;  /* 0x0029640701007387 */ /* 0x000fe60000100800 */
[----:B-1----:R0:W-:Y:S01]  /*36000*/  STL [R1+0x2998], R10 ;  /* 0x0029980a01007387 */ /* 0x0021e20000100800 */
[----:B------:R1:W-:Y:S02]  /*36010*/  STL [R1+0x2994], R11 ;  /* 0x0029940b01007387 */ /* 0x0003e40000100800 */
[----:B------:R2:W-:Y:S02]  /*36020*/  STL.64 [R1+0x2ea8], R8 ;  /* 0x002ea80801007387 */ /* 0x0005e40000100a00 */
[----:B------:R-:W3:Y:S01]  /*36030*/  LDL.LU R52, [R1+0x770] ;  /* 0x0007700001347983 */ /* 0x000ee20000300800 */
[----:B------:R-:W3:Y:S01]  /*36040*/  LDL.LU R53, [R1+0x774] ;  /* 0x0007740001357983 */ /* 0x000ee20000300800 */
[----:B------:R-:W3:Y:S02]  /*36050*/  LDL.LU R54, [R1+0x778] ;  /* 0x0007780001367983 */ /* 0x000ee40000300800 */
[----:B------:R-:W3:Y:S02]  /*36060*/  LDL.LU R55, [R1+0x77c] ;  /* 0x00077c0001377983 */ /* 0x000ee40000300800 */
[----:B0-----:R-:W-:-:S02]  /*36070*/  IMAD.MOV.U32 R10, RZ, RZ, R13 ;  /* 0x000000ffff0a7224 */ /* 0x001fc400078e000d */
[----:B-1----:R-:W-:Y:S02]  /*36080*/  IMAD.MOV.U32 R11, RZ, RZ, R12 ;  /* 0x000000ffff0b7224 */ /* 0x002fe400078e000c */
[----:B--2---:R-:W-:Y:S02]  /*36090*/  IMAD.MOV.U32 R8, RZ, RZ, R15 ;  /* 0x000000ffff087224 */ /* 0x004fe400078e000f */
[----:B------:R-:W-:Y:S02]  /*360a0*/  IMAD.MOV.U32 R9, RZ, RZ, R14 ;  /* 0x000000ffff097224 */ /* 0x000fe400078e000e */
[----:B------:R-:W0:Y:S04]  /*360b0*/  LDSM.16.M88.4 R12, [R32+0x8800] ;  /* 0x00880000200c783b */ /* 0x000e280000000200 */
[----:B0-----:R-:W-:Y:S01]  /*360c0*/  STL [R1+0x299c], R14 ;  /* 0x00299c0e01007387 */ /* 0x001fe20000100800 */
[----:B------:R-:W-:Y:S02]  /*360d0*/  STL [R1+0x2990], R15 ;  /* 0x0029900f01007387 */ /* 0x000fe40000100800 */
[----:B------:R-:W-:Y:S02]  /*360e0*/  STL.64 [R1+0x2eb0], R12 ;  /* 0x002eb00c01007387 */ /* 0x000fe40000100a00 */
[----:B------:R-:W-:Y:S01]  /*360f0*/  STL [R1+0x295c], R18 ;  /* 0x00295c1201007387 */ /* 0x000fe20000100800 */
[----:B------:R-:W-:Y:S01]  /*36100*/  STL [R1+0x2958], R19 ;  /* 0x0029581301007387 */ /* 0x000fe20000100800 */
[----:B------:R-:W-:Y:S02]  /*36110*/  STL [R1+0x2924], R22 ;  /* 0x0029241601007387 */ /* 0x000fe40000100800 */
[----:B------:R-:W-:Y:S02]  /*36120*/  STL [R1+0x2920], R23 ;  /* 0x0029201701007387 */ /* 0x000fe40000100800 */
[----:B------:R0:W-:Y:S02]  /*36130*/  STL.64 [R1+0x2e70], R20 ;  /* 0x002e701401007387 */ /* 0x0001e40000100a00 */
        /* <DEDUP_REMOVED lines=8> */
[----:B------:R-:W-:Y:S01]  /*361c0*/  STL [R1+0x291c], R26 ;  /* 0x00291c1a01007387 */ /* 0x000fe20000100800 */
[----:B------:R-:W-:Y:S02]  /*361d0*/  STL [R1+0x2918], R27 ;  /* 0x0029181b01007387 */ /* 0x000fe40000100800 */
[----:B------:R0:W-:Y:S02]  /*361e0*/  STL.64 [R1+0x2e80], R24 ;  /* 0x002e801801007387 */ /* 0x0001e40000100a00 */
[----:B0-----:R-:W2:Y:S01]  /*361f0*/  LDL.LU R24, [R1+0x790] ;  /* 0x0007900001187983 */ /* 0x001ea20000300800 */
[----:B------:R-:W2:Y:S02]  /*36200*/  LDL.LU R25, [R1+0x794] ;  /* 0x0007940001197983 */ /* 0x000ea40000300800 */
[----:B------:R-:W2:Y:S02]  /*36210*/  LDL.LU R26, [R1+0x798] ;  /* 0x00079800011a7983 */ /* 0x000ea40000300800 */
[----:B------:R-:W2:Y:S01]  /*36220*/  LDL.LU R27, [R1+0x79c] ;  /* 0x00079c00011b7983 */ /* 0x000ea20000300800 */
[----:B------:R0:W-:Y:S01]  /*36230*/  STL [R1+0x2914], R30 ;  /* 0x0029141e01007387 */ /* 0x0001e20000100800 */
[----:B------:R1:W-:Y:S02]  /*36240*/  STL [R1+0x2910], R31 ;  /* 0x0029101f01007387 */ /* 0x0003e40000100800 */
[----:B------:R1:W-:Y:S02]  /*36250*/  STL.64 [R1+0x2e88], R28 ;  /* 0x002e881c01007387 */ /* 0x0003e40000100a00 */
[----:B0-----:R-:W-:-:S02]  /*36260*/  IMAD.MOV.U32 R30, RZ, RZ, R34 ;  /* 0x000000ffff1e7224 */ /* 0x001fc400078e0022 */
[----:B-1----:R-:W-:Y:S02]  /*36270*/  IMAD.MOV.U32 R31, RZ, RZ, R33 ;  /* 0x000000ffff1f7224 */ /* 0x002fe400078e0021 */
[----:B------:R-:W-:Y:S02]  /*36280*/  IMAD.MOV.U32 R29, RZ, RZ, R35 ;  /* 0x000000ffff1d7224 */ /* 0x000fe400078e0023 */
[----:B------:R-:W0:Y:S01]  /*36290*/  LDSM.16.M88.4 R32, [R32+0x9c00] ;  /* 0x009c00002020783b */ /* 0x000e220000000200 */
[----:B------:R-:W-:Y:S02]  /*362a0*/  IMAD.MOV.U32 R28, RZ, RZ, R36 ;  /* 0x000000ffff1c7224 */ /* 0x000fe400078e0024 */
[----:B------:R-:W1:Y:S01]  /*362b0*/  LDSM.16.MT88.4 R36, [R2+0x4080] ;  /* 0x004080000224783b */ /* 0x000e620000004200 */
[----:B------:R0:W-:Y:S03]  /*362c0*/  STL.64 [R1+0x2f00], R30 ;  /* 0x002f001e01007387 */ /* 0x0001e60000100a00 */
[----:B------:R-:W-:Y:S01]  /*362d0*/  STL.64 [R1+0x2ef8], R28 ;  /* 0x002ef81c01007387 */ /* 0x000fe20000100a00 */
[----:B0-----:R-:W4:Y:S04]  /*362e0*/  LDL.LU.64 R30, [R1+0x18] ;  /* 0x00001800011e7983 */ /* 0x001f280000300a00 */
[----:B------:R0:W-:Y:S01]  /*362f0*/  STL [R1+0x292c], R34 ;  /* 0x00292c2201007387 */ /* 0x0001e20000100800 */
[----:B------:R0:W-:Y:S02]  /*36300*/  STL [R1+0x2928], R35 ;  /* 0x0029282301007387 */ /* 0x0001e40000100800 */
[----:B------:R-:W-:Y:S02]  /*36310*/  STL.64 [R1+0x2e90], R32 ;  /* 0x002e902001007387 */ /* 0x000fe40000100a00 */
[----:B-1----:R-:W-:-:S02]  /*36320*/  IMAD.MOV.U32 R7, RZ, RZ, R38 ;  /* 0x000000ffff077224 */ /* 0x002fc400078e0026 */
[----:B------:R-:W-:Y:S02]  /*36330*/  IMAD.MOV.U32 R6, RZ, RZ, R39 ;  /* 0x000000ffff067224 */ /* 0x000fe400078e0027 */
[----:B0-----:R-:W-:Y:S02]  /*36340*/  IMAD.MOV.U32 R34, RZ, RZ, R44 ;  /* 0x000000ffff227224 */ /* 0x001fe400078e002c */
[----:B------:R-:W-:Y:S01]  /*36350*/  IMAD.MOV.U32 R35, RZ, RZ, R60 ;  /* 0x000000ffff237224 */ /* 0x000fe200078e003c */
[----:B------:R-:W3:Y:S01]  /*36360*/  LDL.LU R44, [R1+0x2fa8] ;  /* 0x002fa800012c7983 */ /* 0x000ee20000300800 */
[----:B------:R-:W3:Y:S02]  /*36370*/  LDL.LU R60, [R1+0x2fa4] ;  /* 0x002fa400013c7983 */ /* 0x000ee40000300800 */
[----:B------:R-:W3:Y:S02]  /*36380*/  LDL.LU R2, [R1+0x2fa0] ;  /* 0x002fa00001027983 */ /* 0x000ee40000300800 */
[----:B------:R-:W3:Y:S02]  /*36390*/  LDL.LU.64 R38, [R1+0x2f98] ;  /* 0x002f980001267983 */ /* 0x000ee40000300a00 */
[----:B------:R-:W-:-:S02]  /*363a0*/  IMAD.MOV.U32 R19, RZ, RZ, R36 ;  /* 0x000000ffff137224 */ /* 0x000fc400078e0024 */
[----:B------:R-:W-:Y:S02]  /*363b0*/  IMAD.MOV.U32 R18, RZ, RZ, R37 ;  /* 0x000000ffff127224 */ /* 0x000fe400078e0025 */
[----:B------:R-:W3:Y:S01]  /*363c0*/  LDL.LU.64 R36, [R1+0x2f90] ;  /* 0x002f900001247983 */ /* 0x000ee20000300a00 */
[----:B------:R-:W-:Y:S02]  /*363d0*/  STL.64 [R1+0x2ed0], R6 ;  /* 0x002ed00601007387 */ /* 0x000fe40000100a00 */
[----:B------:R-:W-:Y:S02]  /*363e0*/  STL.64 [R1+0x2ec8], R4 ;  /* 0x002ec80401007387 */ /* 0x000fe40000100a00 */
[----:B------:R-:W-:Y:S01]  /*363f0*/  STL.64 [R1+0x2ea0], R18 ;  /* 0x002ea01201007387 */ /* 0x000fe20000100a00 */
[----:B------:R2:W-:Y:S02]  /*36400*/  STL.64 [R1+0x2e98], R16 ;  /* 0x002e981001007387 */ /* 0x0005e40000100a00 */
[C---:B--2---:R-:W-:Y:S08]  /*36410*/  HMMA.16816.F32 R16, R8.reuse, R34, R24 ;  /* 0x000000220810723c */ /* 0x044ff00000001818 */
[C---:B----4-:R-:W-:Y:S11]  /*36420*/  HMMA.16816.F32 R4, R8.reuse, R30, R12 ;  /* 0x0000001e0804723c */ /* 0x050ff6000000180c */
[----:B------:R-:W-:Y:S11]  /*36430*/  @!UPT UIADD3 URZ, URZ, URZ, URZ ;  /* 0x0000003f3f3ff290 */ /* 0x000ff6000fffe03f */
[----:B------:R-:W-:Y:S01]  /*36440*/  @!UPT UIADD3 URZ, URZ, URZ, URZ ;  /* 0x0000003f3f3ff290 */ /* 0x000fe2000fffe03f */
[----:B------:R-:W-:Y:S01]  /*36450*/  STL.64 [R1+0xab0], R4 ;  /* 0x000ab00401007387 */ /* 0x000fe20000100a00 */
[----:B------:R3:W-:Y:S02]  /*36460*/  STL.64 [R1+0xab8], R6 ;  /* 0x000ab80601007387 */ /* 0x0007e40000100a00 */
[C---:B---3--:R-:W-:Y:S01]  /*36470*/  HMMA.16816.F32 R4, R8.reuse, R38, R20 ;  /* 0x000000260804723c */ /* 0x048fe20000001814 */
        /* <DEDUP_REMOVED lines=13> */
[----:B------:R1:W-:Y:S03]  /*36550*/  STL.64 [R1+0xa88], R6 ;  /* 0x000a880601007387 */ /* 0x0003e60000100a00 */
[----:B0-----:R-:W2:Y:S01]  /*36560*/  LDL.LU R4, [R1+0x670] ;  /* 0x0006700001047983 */ /* 0x001ea20000300800 */
[----:B------:R-:W2:Y:S02]  /*36570*/  LDL.LU R5, [R1+0x674] ;  /* 0x0006740001057983 */ /* 0x000ea40000300800 */
[----:B-1----:R-:W3:Y:S02]  /*36580*/  LDL.LU R6, [R1+0x678] ;  /* 0x0006780001067983 */ /* 0x002ee40000300800 */
[----:B------:R-:W3:Y:S02]  /*36590*/  LDL.LU R7, [R1+0x67c] ;  /* 0x00067c0001077983 */ /* 0x000ee40000300800 */
[----:B---3--:R-:W-:Y:S01]  /*365a0*/  STL.64 [R1+0x2ee0], R6 ;  /* 0x002ee00601007387 */ /* 0x008fe20000100a00 */
[----:B--2---:R-:W-:Y:S02]  /*365b0*/  STL.64 [R1+0x2ed8], R4 ;  /* 0x002ed80401007387 */ /* 0x004fe40000100a00 */
[----:B------:R-:W2:Y:S02]  /*365c0*/  LDL.LU R24, [R1+0x6a0] ;  /* 0x0006a00001187983 */ /* 0x000ea40000300800 */
[----:B------:R-:W2:Y:S01]  /*365d0*/  LDL.LU R25, [R1+0x6a4] ;  /* 0x0006a40001197983 */ /* 0x000ea20000300800 */
[----:B------:R-:W3:Y:S01]  /*365e0*/  LDL.LU R26, [R1+0x6a8] ;  /* 0x0006a800011a7983 */ /* 0x000ee20000300800 */
        /* <DEDUP_REMOVED lines=8> */
[----:B------:R-:W-:Y:S02]  /*36670*/  IMAD.MOV.U32 R13, RZ, RZ, R30 ;  /* 0x000000ffff0d7224 */ /* 0x000fe400078e001e */
[----:B------:R-:W-:Y:S02]  /*36680*/  IMAD.MOV.U32 R7, RZ, RZ, R12 ;  /* 0x000000ffff077224 */ /* 0x000fe400078e000c */
        /* <DEDUP_REMOVED lines=9> */
[----:B------:R-:W2:Y:S02]  /*36720*/  LDL.LU R18, [R1+0x6d8] ;  /* 0x0006d80001127983 */ /* 0x000ea40000300800 */
[----:B------:R-:W2:Y:S01]  /*36730*/  LDL.LU R19, [R1+0x6dc] ;  /* 0x0006dc0001137983 */ /* 0x000ea20000300800 */
        /* <DEDUP_REMOVED lines=11> */
[----:B------:R-:W-:Y:S01]  /*367f0*/  IMAD.MOV.U32 R31, RZ, RZ, R48 ;  /* 0x000000ffff1f7224 */ /* 0x000fe200078e0030 */
[----:B------:R-:W3:Y:S01]  /*36800*/  LDL.LU R55, [R1+0x75c] ;  /* 0x00075c0001377983 */ /* 0x000ee20000300800 */
[----:B------:R-:W-:-:S02]  /*36810*/  IMAD.MOV.U32 R30, RZ, RZ, R49 ;  /* 0x000000ffff1e7224 */ /* 0x000fc400078e0031 */
[----:B------:R-:W3:Y:S02]  /*36820*/  LDL.LU R48, [R1+0x760] ;  /* 0x0007600001307983 */ /* 0x000ee40000300800 */
[----:B------:R-:W-:Y:S01]  /*36830*/  IMAD.MOV.U32 R29, RZ, RZ, R50 ;  /* 0x000000ffff1d7224 */ /* 0x000fe200078e0032 */
[----:B------:R-:W3:Y:S01]  /*36840*/  LDL.LU R49, [R1+0x764] ;  /* 0x0007640001317983 */ /* 0x000ee20000300800 */
[----:B------:R-:W-:Y:S02]  /*36850*/  IMAD.MOV.U32 R28, RZ, RZ, R51 ;  /* 0x000000ffff1c7224 */ /* 0x000fe400078e0033 */
[----:B------:R-:W3:Y:S02]  /*36860*/  LDL.LU R50, [R1+0x768] ;  /* 0x0007680001327983 */ /* 0x000ee40000300800 */
[----:B------:R-:W3:Y:S01]  /*36870*/  LDL.LU R51, [R1+0x76c] ;  /* 0x00076c0001337983 */ /* 0x000ee20000300800 */
[----:B--2---:R-:W-:Y:S01]  /*36880*/  STL.64 [R1+0x2f40], R18 ;  /* 0x002f401201007387 */ /* 0x004fe20000100a00 */
[----:B----4-:R0:W-:Y:S03]  /*36890*/  STL.64 [R1+0x2f38], R16 ;  /* 0x002f381001007387 */ /* 0x0101e60000100a00 */
        /* <DEDUP_REMOVED lines=16> */
[----:B---3--:R-:W-:Y:S01]  /*369a0*/  STL.64 [R1+0x2f20], R26 ;  /* 0x002f201a01007387 */ /* 0x008fe20000100a00 */
[----:B------:R0:W-:Y:S03]  /*369b0*/  STL.64 [R1+0x2f18], R24 ;  /* 0x002f181801007387 */ /* 0x0001e60000100a00 */
[----:B0-----:R-:W3:Y:S01]  /*369c0*/  LDL.LU R24, [R1+0x6b0] ;  /* 0x0006b00001187983 */ /* 0x001ee20000300800 */
[----:B------:R-:W3:Y:S02]  /*369d0*/  LDL.LU R25, [R1+0x6b4] ;  /* 0x0006b40001197983 */ /* 0x000ee40000300800 */
[----:B------:R-:W2:Y:S02]  /*369e0*/  LDL.LU R26, [R1+0x6b8] ;  /* 0x0006b800011a7983 */ /* 0x000ea40000300800 */
[----:B------:R-:W2:Y:S01]  /*369f0*/  LDL.LU R27, [R1+0x6bc] ;  /* 0x0006bc00011b7983 */ /* 0x000ea20000300800 */
[C---:B------:R-:W-:Y:S01]  /*36a00*/  HMMA.16816.F32 R48, R8.reuse, R46, R48 ;  /* 0x0000002e0830723c */ /* 0x040fe20000001830 */
[----:B--2---:R-:W-:Y:S01]  /*36a10*/  STL.64 [R1+0x2f30], R26 ;  /* 0x002f301a01007387 */ /* 0x004fe20000100a00 */
[----:B---3--:R0:W-:Y:S03]  /*36a20*/  STL.64 [R1+0x2f28], R24 ;  /* 0x002f281801007387 */ /* 0x0081e60000100a00 */
[----:B0-----:R-:W2:Y:S01]  /*36a30*/  LDL.LU R24, [R1+0x6c0] ;  /* 0x0006c00001187983 */ /* 0x001ea20000300800 */
[----:B------:R-:W2:Y:S02]  /*36a40*/  LDL.LU R25, [R1+0x6c4] ;  /* 0x0006c40001197983 */ /* 0x000ea40000300800 */
[----:B------:R-:W2:Y:S02]  /*36a50*/  LDL.LU R26, [R1+0x6c8] ;  /* 0x0006c800011a7983 */ /* 0x000ea40000300800 */
[----:B------:R-:W2:Y:S11]  /*36a60*/  LDL.LU R27, [R1+0x6cc] ;  /* 0x0006cc00011b7983 */ /* 0x000eb60000300800 */
[----:B------:R-:W-:Y:S02]  /*36a70*/  @!UPT UIADD3 URZ, URZ, URZ, URZ ;  /* 0x0000003f3f3ff290 */ /* 0x000fe4000fffe03f */
[----:B------:R-:W-:Y:S01]  /*36a80*/  STL.64 [R1+0xa70], R48 ;  /* 0x000a703001007387 */ /* 0x000fe20000100a00 */
[----:B------:R0:W-:Y:S03]  /*36a90*/  STL.64 [R1+0xa78], R50 ;  /* 0x000a783201007387 */ /* 0x0001e60000100a00 */
[----:B0-----:R-:W3:Y:S01]  /*36aa0*/  LDL.LU.64 R50, [R1+0x2f88] ;  /* 0x002f880001327983 */ /* 0x001ee20000300a00 */
[----:B------:R-:W2:Y:S01]  /*36ab0*/  LDL.LU.64 R48, [R1+0x2f80] ;  /* 0x002f800001307983 */ /* 0x000ea20000300a00 */
[C---:B---3--:R-:W-:Y:S11]  /*36ac0*/  HMMA.16816.F32 R52, R8.reuse, R50, R52 ;  /* 0x000000320834723c */ /* 0x048ff60000001834 */
[----:B------:R-:W-:Y:S11]  /*36ad0*/  @!UPT UIADD3 URZ, URZ, URZ, URZ ;  /* 0x0000003f3f3ff290 */ /* 0x000ff6000fffe03f */
[----:B------:R-:W-:Y:S01]  /*36ae0*/  @!UPT UIADD3 URZ, URZ, URZ, URZ ;  /* 0x0000003f3f3ff290 */ /* 0x000fe2000fffe03f */
[----:B------:R-:W-:Y:S01]  /*36af0*/  STL.64 [R1+0xa60], R52 ;  /* 0x000a603401007387 */ /* 0x000fe20000100a00 */
[----:B------:R0:W-:Y:S03]  /*36b00*/  STL.64 [R1+0xa68], R54 ;  /* 0x000a683601007387 */ /* 0x0001e60000100a00 */
[----:B0-----:R-:W3:Y:S01]  /*36b10*/  LDL.LU.64 R54, [R1+0x2f78] ;  /* 0x002f780001367983 */ /* 0x001ee20000300a00 */
[----:B------:R-:W-:Y:S08]  /*36b20*/  HMMA.16816.F32 R12, R8, R58, R12 ;  /* 0x0000003a080c723c */ /* 0x000ff0000000180c */
[----:B------:R-:W-:Y:S01]  /*36b30*/  HMMA.16816.F32 R32, R28, R6, R32 ;  /* 0x000000061c20723c */ /* 0x000fe20000001820 */
[----:B------:R-:W2:Y:S07]  /*36b40*/  LDL.LU.64 R52, [R1+0x2f70] ;  /* 0x002f700001347983 */ /* 0x000eae0000300a00 */
[----:B---3--:R-:W-:Y:S01]  /*36b50*/  HMMA.16816.F32 R20, R8, R54, R20 ;  /* 0x000000360814723c */ /* 0x008fe20000001814 */
[----:B------:R-:W3:Y:S11]  /*36b60*/  LDL.LU R8, [R1+0x7b0] ;  /* 0x0007b00001087983 */ /* 0x000ef60000300800 */
[----:B------:R-:W-:Y:S11]  /*36b70*/  @!UPT UIADD3 URZ, URZ, URZ, URZ ;  /* 0x0000003f3f3ff290 */ /* 0x000ff6000fffe03f */
[----:B------:R-:W-:Y:S01]  /*36b80*/  STL.64 [R1+0xa50], R20 ;  /* 0x000a501401007387 */ /* 0x000fe20000100a00 */
[----:B------:R-:W-:Y:S02]  /*36b90*/  STL.64 [R1+0xa58], R22 ;  /* 0x000a581601007387 */ /* 0x000fe40000100a00 */
[----:B------:R0:W-:Y:S02]  /*36ba0*/  STL.64 [R1+0x910], R12 ;  /* 0x0009100c01007387 */ /* 0x0001e40000100a00 */
[----:B------:R1:W-:Y:S01]  /*36bb0*/  STL.64 [R1+0x918], R14 ;  /* 0x0009180e01007387 */ /* 0x0003e20000100a00 */
[----:B------:R-:W3:Y:S01]  /*36bc0*/  LDL.LU R9, [R1+0x7b4] ;  /* 0x0007b40001097983 */ /* 0x000ee20000300800 */
[----:B------:R-:W3:Y:S02]  /*36bd0*/  LDL.LU R10, [R1+0x7b8] ;  /* 0x0007b800010a7983 */ /* 0x000ee40000300800 */
[----:B------:R-:W3:Y:S01]  /*36be0*/  LDL.LU R11, [R1+0x7bc] ;  /* 0x0007bc00010b7983 */ /* 0x000ee20000300800 */
[----:B0-----:R-:W2:Y:S01]  /*36bf0*/  LDL.LU R12, [R1+0x730] ;  /* 0x00073000010c7983 */ /* 0x001ea20000300800 */
[----:B------:R-:W2:Y:S02]  /*36c00*/  LDL.LU R13, [R1+0x734] ;  /* 0x00073400010d7983 */ /* 0x000ea40000300800 */
[----:B-1----:R-:W2:Y:S02]  /*36c10*/  LDL.LU R14, [R1+0x738] ;  /* 0x00073800010e7983 */ /* 0x002ea40000300800 */
[----:B------:R-:W2:Y:S01]  /*36c20*/  LDL.LU R15, [R1+0x73c] ;  /* 0x00073c00010f7983 */ /* 0x000ea20000300800 */
[----:B------:R-:W2:Y:S01]  /*36c30*/  LDL.LU R20, [R1+0x7c0] ;  /* 0x0007c00001147983 */ /* 0x000ea20000300800 */
[----:B------:R-:W2:Y:S02]  /*36c40*/  LDL.LU R21, [R1+0x7c4] ;  /* 0x0007c40001157983 */ /* 0x000ea40000300800 */
[----:B------:R-:W2:Y:S02]  /*36c50*/  LDL.LU R22, [R1+0x7c8] ;  /* 0x0007c80001167983 */ /* 0x000ea40000300800 */
[----:B------:R-:W2:Y:S01]  /*36c60*/  LDL.LU R23, [R1+0x7cc] ;  /* 0x0007cc0001177983 */ /* 0x000ea20000300800 */
[----:B------:R-:W-:Y:S01]  /*36c70*/  STL.64 [R1+0x900], R32 ;  /* 0x0009002001007387 */ /* 0x000fe20000100a00 */
[----:B------:R0:W-:Y:S03]  /*36c80*/  STL.64 [R1+0x908], R34 ;  /* 0x0009082201007387 */ /* 0x0001e60000100a00 */
[----:B0-----:R-:W4:Y:S02]  /*36c90*/  LDL.LU.64 R34, [R1+0x2f68] ;  /* 0x002f680001227983 */ /* 0x001f240000300a00 */
        /* <DEDUP_REMOVED lines=21> */
[C---:B--2---:R-:W-:Y:S08]  /*36df0*/  HMMA.16816.F32 R24, R28.reuse, R50, R24 ;  /* 0x000000321c18723c */ /* 0x044ff00000001818 */
[C---:B----4-:R-:W-:Y:S11]  /*36e00*/  HMMA.16816.F32 R16, R28.reuse, R46, R16 ;  /* 0x0000002e1c10723c */ /* 0x050ff60000001810 */
        /* <DEDUP_REMOVED lines=23> */
[----:B------:R-:W-:Y:S01]  /*36f80*/  STL.64 [R1+0x820], R28 ;  /* 0x0008201c01007387 */ /* 0x000fe20000100a00 */
[----:B------:R0:W-:Y:S03]  /*36f90*/  STL.64 [R1+0x828], R30 ;  /* 0x0008281e01007387 */ /* 0x0001e60000100a00 */
[----:B0-----:R-:W4:Y:S01]  /*36fa0*/  LDL.LU.64 R30, [R1+0x2f00] ;  /* 0x002f0000011e7983 */ /* 0x001f220000300a00 */
        /* <DEDUP_REMOVED lines=9> */
[C---:B----4-:R-:W-:Y:S08]  /*37040*/  HMMA.16816.F32 R24, R28.reuse, R38, R24 ;  /* 0x000000261c18723c */ /* 0x050ff00000001818 */
[----:B--2---:R-:W-:Y:S01]  /*37050*/  HMMA.16816.F32 R32, R28, R34, R4 ;  /* 0x000000221c20723c */ /* 0x004fe20000001804 */
[----:B------:R-:W2:Y:S01]  /*37060*/  LDL.LU.64 R6, [R1+0x2ed0] ;  /* 0x002ed00001067983 */ /* 0x000ea20000300a00 */
[----:B------:R-:W4:Y:S02]  /*37070*/  LDL.LU.64 R4, [R1+0x2ec8] ;  /* 0x002ec80001047983 */ /* 0x000f240000300a00 */
[----:B------:R-:W-:-:S02]  /*37080*/  IMAD.MOV.U32 R38, RZ, RZ, R56 ;  /* 0x000000ffff267224 */ /* 0x000fc400078e0038 */
[----:B------:R-:W-:Y:S11]  /*37090*/  IMAD.MOV.U32 R39, RZ, RZ, R57 ;  /* 0x000000ffff277224 */ /* 0x000ff600078e0039 */
[----:B------:R-:W-:Y:S06]  /*370a0*/  @!UPT UIADD3 URZ, URZ, URZ, URZ ;  /* 0x0000003f3f3ff290 */ /* 0x000fec000fffe03f */
[----:B------:R0:W-:Y:S01]  /*370b0*/  STL.64 [R1+0x170], R32 ;  /* 0x0001702001007387 */ /* 0x0001e20000100a00 */
[----:B------:R1:W-:Y:S03]  /*370c0*/  STL.64 [R1+0x178], R34 ;  /* 0x0001782201007387 */ /* 0x0003e60000100a00 */
[----:B0-----:R-:W2:Y:S01]  /*370d0*/  LDL.LU R32, [R1+0x870] ;  /* 0x0008700001207983 */ /* 0x001ea20000300800 */
[----:B------:R-:W-:Y:S02]  /*370e0*/  STL.64 [R1+0x40], R24 ;  /* 0x0000401801007387 */ /* 0x000fe40000100a00 */
[----:B------:R-:W-:Y:S02]  /*370f0*/  STL.64 [R1+0x48], R26 ;  /* 0x0000481a01007387 */ /* 0x000fe40000100a00 */
[----:B------:R-:W2:Y:S01]  /*37100*/  LDL.LU R33, [R1+0x874] ;  /* 0x0008740001217983 */ /* 0x000ea20000300800 */
[----:B-1----:R-:W2:Y:S01]  /*37110*/  LDL.LU R34, [R1+0x878] ;  /* 0x0008780001227983 */ /* 0x002ea20000300800 */
[----:B------:R-:W2:Y:S02]  /*37120*/  LDL.LU R35, [R1+0x87c] ;  /* 0x00087c0001237983 */ /* 0x000ea40000300800 */
[----:B------:R0:W-:Y:S02]  /*37130*/  STL.64 [R1+0x2e60], R36 ;  /* 0x002e602401007387 */ /* 0x0001e40000100a00 */
[----:B0-----:R-:W-:-:S02]  /*37140*/  IMAD.MOV.U32 R36, RZ, RZ, R3 ;  /* 0x000000ffff247224 */ /* 0x001fc400078e0003 */
[----:B------:R-:W-:Y:S01]  /*37150*/  IMAD.MOV.U32 R37, RZ, RZ, R0 ;  /* 0x000000ffff257224 */ /* 0x000fe200078e0000 */
[----:B------:R-:W2:Y:S01]  /*37160*/  LDL.LU R3, [R1+0x2ec4] ;  /* 0x002ec40001037983 */ /* 0x000ea20000300800 */
[----:B------:R-:W2:Y:S02]  /*37170*/  LDL.LU R0, [R1+0x2ec0] ;  /* 0x002ec00001007983 */ /* 0x000ea40000300800 */
[----:B------:R-:W2:Y:S02]  /*37180*/  LDL.LU R56, [R1+0x2ebc] ;  /* 0x002ebc0001387983 */ /* 0x000ea40000300800 */
[----:B------:R-:W4:Y:S01]  /*37190*/  LDL.LU R57, [R1+0x2eb8] ;  /* 0x002eb80001397983 */ /* 0x000f220000300800 */
[C---:B------:R-:W-:Y:S08]  /*371a0*/  HMMA.16816.F32 R12, R28.reuse, R42, R12 ;  /* 0x0000002a1c0c723c */ /* 0x040ff0000000180c */
[C---:B---3--:R-:W-:Y:S08]  /*371b0*/  HMMA.16816.F32 R8, R28.reuse, R46, R8 ;  /* 0x0000002e1c08723c */ /* 0x048ff00000001808 */
[C---:B------:R-:W-:Y:S08]  /*371c0*/  HMMA.16816.F32 R20, R28.reuse, R50, R20 ;  /* 0x000000321c14723c */ /* 0x040ff00000001814 */
[----:B------:R-:W-:Y:S01]  /*371d0*/  HMMA.16816.F32 R16, R28, R54, R16 ;  /* 0x000000361c10723c */ /* 0x000fe20000001810 */
[----:B------:R-:W3:Y:S01]  /*371e0*/  LDL.LU R24, [R1+0x860] ;  /* 0x0008600001187983 */ /* 0x000ee20000300800 */
[----:B------:R-:W3:Y:S02]  /*371f0*/  LDL.LU R25, [R1+0x864] ;  /* 0x0008640001197983 */ /* 0x000ee40000300800 */
[----:B------:R-:W-:Y:S01]  /*37200*/  IMAD.MOV.U32 R27, RZ, RZ, R2 ;  /* 0x000000ffff1b7224 */ /* 0x000fe200078e0002 */
[----:B------:R0:W-:Y:S01]  /*37210*/  STL.64 [R1+0x30], R12 ;  /* 0x0000300c01007387 */ /* 0x0001e20000100a00 */
[----:B------:R1:W-:Y:S10]  /*37220*/  STL.64 [R1+0x38], R14 ;  /* 0x0000380e01007387 */ /* 0x0003f40000100a00 */
[----:B------:R-:W-:Y:S01]  /*37230*/  IMAD.MOV.U32 R2, RZ, RZ, R23 ;  /* 0x000000ffff027224 */ /* 0x000fe200078e0017 */
[----:B0-----:R-:W3:Y:S01]  /*37240*/  LDL.LU.64 R12, [R1+0x2eb0] ;  /* 0x002eb000010c7983 */ /* 0x001ee20000300a00 */
[----:B------:R0:W-:Y:S02]  /*37250*/  STL.64 [R1+0x160], R8 ;  /* 0x0001600801007387 */ /* 0x0001e40000100a00 */
[----:B------:R0:W-:Y:S04]  /*37260*/  STL.64 [R1+0x168], R10 ;  /* 0x0001680a01007387 */ /* 0x0001e80000100a00 */
[----:B-1----:R-:W-:-:S02]  /*37270*/  IMAD.MOV.U32 R15, RZ, RZ, R19 ;  /* 0x000000ffff0f7224 */ /* 0x002fc400078e0013 */
[----:B------:R-:W-:Y:S01]  /*37280*/  IMAD.MOV.U32 R14, RZ, RZ, R16 ;  /* 0x000000ffff0e7224 */ /* 0x000fe200078e0010 */
[----:B0-----:R-:W3:Y:S01]  /*37290*/  LDL.LU.64 R8, [R1+0x2ea8] ;  /* 0x002ea80001087983 */ /* 0x001ee20000300a00 */
[----:B------:R0:W-:Y:S02]  /*372a0*/  STL.64 [R1+0x10], R20 ;  /* 0x0000101401007387 */ /* 0x0001e40000100a00 */
[----:B------:R-:W-:Y:S02]  /*372b0*/  IMAD.MOV.U32 R11, RZ, RZ, R18 ;  /* 0x000000ffff0b7224 */ /* 0x000fe400078e0012 */
[----:B------:R-:W-:Y:S01]  /*372c0*/  IMAD.MOV.U32 R10, RZ, RZ, R17 ;  /* 0x000000ffff0a7224 */ /* 0x000fe200078e0011 */
[----:B0-----:R-:W3:Y:S01]  /*372d0*/  LDL.LU R20, [R1+0x800] ;  /* 0x0008000001147983 */ /* 0x001ee20000300800 */
[----:B------:R-:W3:Y:S02]  /*372e0*/  LDL.LU R21, [R1+0x804] ;  /* 0x0008040001157983 */ /* 0x000ee40000300800 */
[----:B--2---:R-:W-:-:S02]  /*372f0*/  IMAD.MOV.U32 R55, RZ, RZ, R56 ;  /* 0x000000ffff377224 */ /* 0x004fc400078e0038 */
[----:B----4-:R-:W-:Y:S02]  /*37300*/  IMAD.MOV.U32 R54, RZ, RZ, R57 ;  /* 0x000000ffff367224 */ /* 0x010fe400078e0039 */
[----:B------:R-:W-:Y:S01]  /*37310*/  HMMA.16816.F32 R56, R28, R58, R32 ;  /* 0x0000003a1c38723c */ /* 0x000fe20000001820 */
[----:B------:R-:W-:Y:S02]  /*37320*/  IMAD.MOV.U32 R26, RZ, RZ, R3 ;  /* 0x000000ffff1a7224 */ /* 0x000fe400078e0003 */
[----:B------:R-:W-:Y:S02]  /*37330*/  IMAD.MOV.U32 R3, RZ, RZ, R22 ;  /* 0x000000ffff037224 */ /* 0x000fe400078e0016 */
[----:B------:R-:W2:Y:S01]  /*37340*/  LDL.LU R22, [R1+0x808] ;  /* 0x0008080001167983 */ /* 0x000ea20000300800 */
[----:B------:R-:W2:Y:S02]  /*37350*/  LDL.LU R23, [R1+0x80c] ;  /* 0x00080c0001177983 */ /* 0x000ea40000300800 */
[----:B------:R-:W-:Y:S02]  /*37360*/  STL [R1+0x2c88], R2 ;  /* 0x002c880201007387 */ /* 0x000fe40000100800 */
[----:B------:R-:W-:Y:S01]  /*37370*/  STL [R1+0x2ad0], R3 ;  /* 0x002ad00301007387 */ /* 0x000fe20000100800 */
[----:B------:R-:W4:Y:S01]  /*37380*/  LDL.LU.64 R18, [R1+0x2ea0] ;  /* 0x002ea00001127983 */ /* 0x000f220000300a00 */
[----:B------:R-:W2:Y:S02]  /*37390*/  LDL.LU.64 R16, [R1+0x2e98] ;  /* 0x002e980001107983 */ /* 0x000ea40000300a00 */
[----:B------:R0:W-:Y:S02]  /*373a0*/  STL.64 [R1+0x2e38], R52 ;  /* 0x002e383401007387 */ /* 0x0001e40000100a00 */
[----:B0-----:R-:W4:Y:S01]  /*373b0*/  LDL.LU R52, [R1+0x840] ;  /* 0x0008400001347983 */ /* 0x001f220000300800 */
[----:B------:R-:W4:Y:S02]  /*373c0*/  LDL.LU R53, [R1+0x844] ;  /* 0x0008440001357983 */ /* 0x000f240000300800 */
[----:B------:R-:W4:Y:S02]  /*373d0*/  LDL.LU.64 R32, [R1+0x2e90] ;  /* 0x002e900001207983 */ /* 0x000f240000300a00 */
[----:B------:R-:W4:Y:S02]  /*373e0*/  LDL.LU.64 R28, [R1+0x2e88] ;  /* 0x002e8800011c7983 */ /* 0x000f240000300a00 */
[----:B------:R0:W-:Y:S01]  /*373f0*/  STL [R1+0x2978], R56 ;  /* 0x0029783801007387 */ /* 0x0001e20000100800 */
[----:B------:R1:W-:Y:S02]  /*37400*/  STL [R1+0x2974], R57 ;  /* 0x0029743901007387 */ /* 0x0003e40000100800 */
[----:B------:R1:W-:Y:S02]  /*37410*/  STL [R1+0x2970], R58 ;  /* 0x0029703a01007387 */ /* 0x0003e40000100800 */
[----:B------:R1:W-:Y:S01]  /*37420*/  STL [R1+0x296c], R59 ;  /* 0x00296c3b01007387 */ /* 0x0003e20000100800 */
[----:B0-----:R-:W4:Y:S01]  /*37430*/  LDL.LU R56, [R1+0x850] ;  /* 0x0008500001387983 */ /* 0x001f220000300800 */
[----:B-1----:R-:W4:Y:S02]  /*37440*/  LDL.LU R57, [R1+0x854] ;  /* 0x0008540001397983 */ /* 0x002f240000300800 */
[----:B------:R-:W4:Y:S02]  /*37450*/  LDL.LU R58, [R1+0x858] ;  /* 0x00085800013a7983 */ /* 0x000f240000300800 */
[----:B------:R-:W4:Y:S01]  /*37460*/  LDL.LU R59, [R1+0x85c] ;  /* 0x00085c00013b7983 */ /* 0x000f220000300800 */
[C---:B---3--:R-:W-:Y:S11]  /*37470*/  HMMA.16816.F32 R24, R36.reuse, R4, R24 ;  /* 0x000000042418723c */ /* 0x048ff60000001818 */
[----:B------:R-:W-:Y:S11]  /*37480*/  @!UPT UIADD3 URZ, URZ, URZ, URZ ;  /* 0x0000003f3f3ff290 */ /* 0x000ff6000fffe03f */
[----:B------:R-:W-:Y:S01]  /*37490*/  @!UPT UIADD3 URZ, URZ, URZ, URZ ;  /* 0x0000003f3f3ff290 */ /* 0x000fe2000fffe03f */
[----:B------:R0:W-:Y:S01]  /*374a0*/  STL.64 [R1+0x150], R24 ;  /* 0x0001501801007387 */ /* 0x0001e20000100a00 */
[----:B------:R-:W-:Y:S03]  /*374b0*/  STL.64 [R1+0x158], R26 ;  /* 0x0001581a01007387 */ /* 0x000fe60000100a00 */
[----:B0-----:R-:W3:Y:S01]  /*374c0*/  LDL.LU.64 R24, [R1+0x2e80] ;  /* 0x002e800001187983 */ /* 0x001ee20000300a00 */
[----:B------:R-:W-:Y:S02]  /*374d0*/  STL.64 [R1+0x2e58], R10 ;  /* 0x002e580a01007387 */ /* 0x000fe40000100a00 */
[----:B------:R0:W-:Y:S01]  /*374e0*/  STL.64 [R1+0x2e50], R8 ;  /* 0x002e500801007387 */ /* 0x0001e20000100a00 */
[C---:B--2---:R-:W-:Y:S08]  /*374f0*/  HMMA.16816.F32 R20, R36.reuse, R16, R20 ;  /* 0x000000102414723c */ /* 0x044ff00000001814 */
[C---:B----4-:R-:W-:Y:S08]  /*37500*/  HMMA.16816.F32 R52, R36.reuse, R12, R52 ;  /* 0x0000000c2434723c */ /* 0x050ff00000001834 */
[----:B------:R-:W-:Y:S11]  /*37510*/  HMMA.16816.F32 R56, R36, R8, R56 ;  /* 0x000000082438723c */ /* 0x000ff60000001838 */
[----:B------:R-:W-:Y:S11]  /*37520*/  @!UPT UIADD3 URZ, URZ, URZ, URZ ;  /* 0x0000003f3f3ff290 */ /* 0x000ff6000fffe03f */
[----:B------:R-:W-:Y:S01]  /*37530*/  @!UPT UIADD3 URZ, URZ, URZ, URZ ;  /* 0x0000003f3f3ff290 */ /* 0x000fe2000fffe03f */
[----:B------:R1:W-:Y:S01]  /*37540*/  STL.64 [R1+0x140], R56 ;  /* 0x0001403801007387 */ /* 0x0003e20000100a00 */
[----:B------:R-:W-:Y:S02]  /*37550*/  STL.64 [R1+0x148], R58 ;  /* 0x0001483a01007387 */ /* 0x000fe40000100a00 */
[----:B0-----:R-:W3:Y:S02]  /*37560*/  LDL.LU R8, [R1+0x7e0] ;  /* 0x0007e00001087983 */ /* 0x001ee40000300800 */
[----:B------:R-:W3:Y:S01]  /*37570*/  LDL.LU R9, [R1+0x7e4] ;  /* 0x0007e40001097983 */ /* 0x000ee20000300800 */
[----:B------:R-:W3:Y:S01]  /*37580*/  LDL.LU R10, [R1+0x7e8] ;  /* 0x0007e800010a7983 */ /* 0x000ee20000300800 */
[----:B------:R-:W3:Y:S02]  /*37590*/  LDL.LU R11, [R1+0x7ec] ;  /* 0x0007ec00010b7983 */ /* 0x000ee40000300800 */
[----:B------:R0:W-:Y:S02]  /*375a0*/  STL.64 [R1+0x130], R52 ;  /* 0x0001303401007387 */ /* 0x0001e40000100a00 */
[----:B-1----:R-:W-:-:S02]  /*375b0*/  IMAD.MOV.U32 R56, RZ, RZ, R54 ;  /* 0x000000ffff387224 */ /* 0x002fc400078e0036 */
[----:B------:R-:W-:Y:S02]  /*375c0*/  IMAD.MOV.U32 R57, RZ, RZ, R55 ;  /* 0x000000ffff397224 */ /* 0x000fe400078e0037 */
[----:B0-----:R-:W-:Y:S02]  /*375d0*/  IMAD.MOV.U32 R52, RZ, RZ, R0 ;  /* 0x000000ffff347224 */ /* 0x001fe400078e0000 */
[----:B------:R-:W-:Y:S01]  /*375e0*/  IMAD.MOV.U32 R53, RZ, RZ, R60 ;  /* 0x000000ffff357224 */ /* 0x000fe200078e003c */
[----:B------:R-:W2:Y:S01]  /*375f0*/  LDL.LU R0, [R1+0x2e7c] ;  /* 0x002e7c0001007983 */ /* 0x000ea20000300800 */
[----:B------:R-:W4:Y:S02]  /*37600*/  LDL.LU R60, [R1+0x2e78] ;  /* 0x002e7800013c7983 */ /* 0x000f240000300800 */
[----:B------:R-:W4:Y:S02]  /*37610*/  LDL.LU R54, [R1+0x7d8] ;  /* 0x0007d80001367983 */ /* 0x000f240000300800 */
[----:B------:R-:W4:Y:S01]  /*37620*/  LDL.LU R55, [R1+0x7dc] ;  /* 0x0007dc0001377983 */ /* 0x000f220000300800 */
[----:B------:R-:W-:Y:S01]  /*37630*/  STL.64 [R1+0x2e48], R14 ;  /* 0x002e480e01007387 */ /* 0x000fe20000100a00 */
[----:B------:R0:W-:Y:S02]  /*37640*/  STL.64 [R1+0x2e40], R12 ;  /* 0x002e400c01007387 */ /* 0x0001e40000100a00 */
[----:B------:R-:W-:-:S02]  /*37650*/  IMAD.MOV.U32 R58, RZ, RZ, R20 ;  /* 0x000000ffff3a7224 */ /* 0x000fc400078e0014 */
[----:B------:R-:W-:Y:S01]  /*37660*/  IMAD.MOV.U32 R59, RZ, RZ, R21 ;  /* 0x000000ffff3b7224 */ /* 0x000fe200078e0015 */
[----:B0-----:R-:W4:Y:S01]  /*37670*/  LDL.LU R12, [R1+0x7f0] ;  /* 0x0007f000010c7983 */ /* 0x001f220000300800 */
[----:B------:R-:W4:Y:S02]  /*37680*/  LDL.LU R13, [R1+0x7f4] ;  /* 0x0007f400010d7983 */ /* 0x000f240000300800 */
[----:B------:R-:W4:Y:S02]  /*37690*/  LDL R2, [R1+0xcbc] ;  /* 0x000cbc0001027983 */ /* 0x000f240000100800 */
[----:B------:R-:W4:Y:S01]  /*376a0*/  LDL R3, [R1+0xcb0] ;  /* 0x000cb00001037983 */ /* 0x000f220000100800 */
[----:B------:R-:W4:Y:S01]  /*376b0*/  LDL.LU.64 R20, [R1+0x2e70] ;  /* 0x002e700001147983 */ /* 0x000f220000300a00 */
[----:B------:R0:W-:Y:S02]  /*376c0*/  STL.64 [R1+0x2e68], R16 ;  /* 0x002e681001007387 */ /* 0x0001e40000100a00 */
[----:B------:R-:W-:Y:S02]  /*376d0*/  STL.64 [R1+0x2988], R58 ;  /* 0x0029883a01007387 */ /* 0x000fe40000100a00 */
[----:B------:R1:W-:Y:S01]  /*376e0*/  STL.64 [R1+0x2980], R56 ;  /* 0x0029803801007387 */ /* 0x0003e20000100a00 */
[----:B0-----:R-:W4:Y:S01]  /*376f0*/  LDL.LU R16, [R1+0x290] ;  /* 0x0002900001107983 */ /* 0x001f220000300800 */
[----:B-1----:R-:W-:-:S02]  /*37700*/  IMAD.MOV.U32 R57, RZ, RZ, R18 ;  /* 0x000000ffff397224 */ /* 0x002fc400078e0012 */
[----:B------:R-:W-:Y:S01]  /*37710*/  IMAD.MOV.U32 R56, RZ, RZ, R19 ;  /* 0x000000ffff387224 */ /* 0x000fe200078e0013 */
[----:B---3--:R-:W-:Y:S01]  /*37720*/  HMMA.16816.F32 R8, R36, R24, R8 ;  /* 0x000000182408723c */ /* 0x008fe20000001808 */
[----:B--2---:R-:W-:Y:S02]  /*37730*/  IMAD.MOV.U32 R15, RZ, RZ, R0 ;  /* 0x000000ffff0f7224 */ /* 0x004fe400078e0000 */
[----:B----4-:R-:W-:-:S07]  /*37740*/  IMAD.MOV.U32 R14, RZ, RZ, R60 ;  /* 0x000000ffff0e7224 */ /* 0x010fce00078e003c */
[----:B------:R-:W-:Y:S11]  /*37750*/  HMMA.16816.F32 R12, R36, R20, R12 ;  /* 0x00000014240c723c */ /* 0x000ff6000000180c */
[----:B------:R-:W-:Y:S03]  /*37760*/  @!UPT UIADD3 URZ, URZ, URZ, URZ ;  /* 0x0000003f3f3ff290 */ /* 0x000fe6000fffe03f */
[----:B------:R-:W-:Y:S02]  /*37770*/  IMAD.MOV.U32 R26, RZ, RZ, R8 ;  /* 0x000000ffff1a7224 */ /* 0x000fe400078e0008 */
[----:B------:R-:W-:Y:S02]  /*37780*/  IMAD.MOV.U32 R27, RZ, RZ, R9 ;  /* 0x000000ffff1b7224 */ /* 0x000fe400078e0009 */
[----:B------:R-:W-:Y:S02]  /*37790*/  IMAD.MOV.U32 R30, RZ, RZ, R10 ;  /* 0x000000ffff1e7224 */ /* 0x000fe400078e000a */
[----:B------:R-:W-:-:S03]  /*377a0*/  IMAD.MOV.U32 R31, RZ, RZ, R11 ;  /* 0x000000ffff1f7224 */ /* 0x000fc600078e000b */
[----:B------:R-:W-:Y:S01]  /*377b0*/  STL.64 [R1+0x320], R12 ;  /* 0x0003200c01007387 */ /* 0x000fe20000100a00 */
[----:B------:R0:W-:Y:S02]  /*377c0*/  STL.64 [R1+0x328], R14 ;  /* 0x0003280e01007387 */ /* 0x0001e40000100a00 */
[----:B------:R-:W2:Y:S02]  /*377d0*/  LDL.LU R17, [R1+0x294] ;  /* 0x0002940001117983 */ /* 0x000ea40000300800 */
[----:B------:R-:W2:Y:S01]  /*377e0*/  LDL.LU R18, [R1+0x298] ;  /* 0x0002980001127983 */ /* 0x000ea20000300800 */
[----:B------:R-:W2:Y:S01]  /*377f0*/  LDL.LU R19, [R1+0x29c] ;  /* 0x00029c0001137983 */ /* 0x000ea20000300800 */
[----:B------:R-:W3:Y:S02]  /*37800*/  LDL.LU R8, [R1+0x270] ;  /* 0x0002700001087983 */ /* 0x000ee40000300800 */
[----:B------:R-:W3:Y:S02]  /*37810*/  LDL.LU R9, [R1+0x274] ;  /* 0x0002740001097983 */ /* 0x000ee40000300800 */
[----:B------:R-:W3:Y:S01]  /*37820*/  LDL.LU R10, [R1+0x278] ;  /* 0x00027800010a7983 */ /* 0x000ee20000300800 */
[----:B------:R-:W3:Y:S01]  /*37830*/  LDL.LU R11, [R1+0x27c] ;  /* 0x00027c00010b7983 */ /* 0x000ee20000300800 */
[----:B0-----:R-:W-:Y:S01]  /*37840*/  HMMA.16816.F32 R12, R36, R28, R52 ;  /* 0x0000001c240c723c */ /* 0x001fe20000001834 */
[----:B------:R-:W-:-:S02]  /*37850*/  IMAD.MOV.U32 R58, RZ, RZ, R7 ;  /* 0x000000ffff3a7224 */ /* 0x000fc400078e0007 */
[----:B------:R-:W-:Y:S01]  /*37860*/  IMAD.MOV.U32 R59, RZ, RZ, R6 ;  /* 0x000000ffff3b7224 */ /* 0x000fe200078e0006 */
[----:B------:R-:W-:Y:S01]  /*37870*/  STL [R1+0x2960], R26 ;  /* 0x0029601a01007387 */ /* 0x000fe20000100800 */
[----:B------:R-:W-:Y:S02]  /*37880*/  IMAD.MOV.U32 R0, RZ, RZ, R23 ;  /* 0x000000ffff007224 */ /* 0x000fe400078e0017 */
[----:B------:R-:W-:Y:S11]  /*37890*/  IMAD.MOV.U32 R60, RZ, RZ, R22 ;  /* 0x000000ffff3c7224 */ /* 0x000ff600078e0016 */
[----:B------:R-:W-:Y:S05]  /*378a0*/  @!UPT UIADD3 URZ, URZ, URZ, URZ ;  /* 0x0000003f3f3ff290 */ /* 0x000fea000fffe03f */
[----:B------:R0:W-:Y:S01]  /*378b0*/  STL [R1+0x6b0], R12 ;  /* 0x0006b00c01007387 */ /* 0x0001e20000100800 */
[----:B------:R1:W-:Y:S02]  /*378c0*/  STL [R1+0x6bc], R15 ;  /* 0x0006bc0f01007387 */ /* 0x0003e40000100800 */
[----:B------:R-:W-:Y:S02]  /*378d0*/  IMAD.MOV.U32 R6, RZ, RZ, R13 ;  /* 0x000000ffff067224 */ /* 0x000fe400078e000d */
[----:B------:R-:W-:Y:S01]  /*378e0*/  IMAD.MOV.U32 R7, RZ, RZ, R14 ;  /* 0x000000ffff077224 */ /* 0x000fe200078e000e */
[----:B0-----:R-:W4:Y:S01]  /*378f0*/  LDL.LU R12, [R1+0x260] ;  /* 0x00026000010c7983 */ /* 0x001f220000300800 */
[----:B------:R-:W4:Y:S02]  /*37900*/  LDL.LU R13, [R1+0x264] ;  /* 0x00026400010d7983 */ /* 0x000f240000300800 */
[----:B------:R-:W4:Y:S02]  /*37910*/  LDL.LU R14, [R1+0x268] ;  /* 0x00026800010e7983 */ /* 0x000f240000300800 */
[----:B-1----:R-:W4:Y:S01]  /*37920*/  LDL.LU R15, [R1+0x26c] ;  /* 0x00026c00010f7983 */ /* 0x002f220000300800 */
        /* <DEDUP_REMOVED lines=9> */
[----:B------:R-:W4:Y:S01]  /*379c0*/  LDL.LU R43, [R1+0x92c] ;  /* 0x00092c00012b7983 */ /* 0x000f220000300800 */
[----:B--2---:R-:W-:Y:S08]  /*379d0*/  HMMA.16816.F32 R36, R36, R32, R16 ;  /* 0x000000202424723c */ /* 0x004ff00000001810 */
[----:B---3--:R-:W-:Y:S01]  /*379e0*/  HMMA.16816.F32 R8, R56, R4, R8 ;  /* 0x000000043808723c */ /* 0x008fe20000001808 */
[----:B------:R-:W2:Y:S11]  /*379f0*/  LDL.LU.64 R16, [R1+0x2e68] ;  /* 0x002e680001107983 */ /* 0x000eb60000300a00 */
[----:B------:R-:W-:Y:S04]  /*37a00*/  @!UPT UIADD3 URZ, URZ, URZ, URZ ;  /* 0x0000003f3f3ff290 */ /* 0x000fe8000fffe03f */
[----:B------:R-:W-:Y:S02]  /*37a10*/  IMAD.MOV.U32 R34, RZ, RZ, R36 ;  /* 0x000000ffff227224 */ /* 0x000fe400078e0024 */
[----:B------:R-:W-:Y:S02]  /*37a20*/  IMAD.MOV.U32 R35, RZ, RZ, R37 ;  /* 0x000000ffff237224 */ /* 0x000fe400078e0025 */
[----:B------:R-:W-:Y:S02]  /*37a30*/  IMAD.MOV.U32 R23, RZ, RZ, R39 ;  /* 0x000000ffff177224 */ /* 0x000fe400078e0027 */
[----:B------:R-:W-:Y:S01]  /*37a40*/  IMAD.MOV.U32 R22, RZ, RZ, R38 ;  /* 0x000000ffff167224 */ /* 0x000fe200078e0026 */
[----:B------:R-:W3:Y:S01]  /*37a50*/  LDL.LU.64 R36, [R1+0x2e60] ;  /* 0x002e600001247983 */ /* 0x000ee20000300a00 */
[----:B------:R-:W-:Y:S02]  /*37a60*/  IMAD.MOV.U32 R39, RZ, RZ, R61 ;  /* 0x000000ffff277224 */ /* 0x000fe400078e003d */
[----:B------:R-:W3:Y:S02]  /*37a70*/  LDL.LU R38, [R1+0xad8] ;  /* 0x000ad80001267983 */ /* 0x000ee40000300800 */
[----:B------:R-:W-:-:S02]  /*37a80*/  IMAD.MOV.U32 R19, RZ, RZ, R10 ;  /* 0x000000ffff137224 */ /* 0x000fc400078e000a */
[----:B------:R-:W-:Y:S02]  /*37a90*/  IMAD.MOV.U32 R61, RZ, RZ, R11 ;  /* 0x000000ffff3d7224 */ /* 0x000fe400078e000b */
[----:B------:R-:W-:Y:S02]  /*37aa0*/  IMAD.MOV.U32 R26, RZ, RZ, R8 ;  /* 0x000000ffff1a7224 */ /* 0x000fe400078e0008 */
[----:B------:R-:W-:Y:S01]  /*37ab0*/  IMAD.MOV.U32 R18, RZ, RZ, R9 ;  /* 0x000000ffff127224 */ /* 0x000fe200078e0009 */
[----:B------:R-:W2:Y:S01]  /*37ac0*/  LDL.LU.64 R10, [R1+0x2e58] ;  /* 0x002e5800010a7983 */ /* 0x000ea20000300a00 */
[----:B------:R-:W4:Y:S02]  /*37ad0*/  LDL.LU.64 R8, [R1+0x2e50] ;  /* 0x002e500001087983 */ /* 0x000f240000300a00 */
[C---:B----4-:R-:W-:Y:S11]  /*37ae0*/  HMMA.16816.F32 R12, R56.reuse, R8, R12 ;  /* 0x00000008380c723c */ /* 0x050ff6000000180c */
[----:B------:R-:W-:Y:S11]  /*37af0*/  @!UPT UIADD3 URZ, URZ, URZ, URZ ;  /* 0x0000003f3f3ff290 */ /* 0x000ff6000fffe03f */
[----:B------:R-:W-:Y:S01]  /*37b00*/  @!UPT UIADD3 URZ, URZ, URZ, URZ ;  /* 0x0000003f3f3ff290 */ /* 0x000fe2000fffe03f */
[----:B------:R-:W-:Y:S01]  /*37b10*/  STL.64 [R1+0x7f0], R12 ;  /* 0x0007f00c01007387 */ /* 0x000fe20000100a00 */
[----:B------:R0:W-:Y:S03]  /*37b20*/  STL.64 [R1+0x7f8], R14 ;  /* 0x0007f80e01007387 */ /* 0x0001e60000100a00 */
[----:B0-----:R-:W4:Y:S01]  /*37b30*/  LDL.LU.64 R14, [R1+0x2e48] ;  /* 0x002e4800010e7983 */ /* 0x001f220000300a00 */
[----:B------:R-:W3:Y:S02]  /*37b40*/  LDL.LU.64 R12, [R1+0x2e40] ;  /* 0x002e4000010c7983 */ /* 0x000ee40000300a00 */
[----:B--2---:R-:W-:Y:S02]  /*37b50*/  STL.64 [R1+0x2e28], R10 ;  /* 0x002e280a01007387 */ /* 0x004fe40000100a00 */
[----:B------:R0:W-:Y:S02]  /*37b60*/  STL.64 [R1+0x2e20], R8 ;  /* 0x002e200801007387 */ /* 0x0001e40000100a00 */
[----:B0-----:R-:W2:Y:S01]  /*37b70*/  LDL.LU R8, [R1+0xac0] ;  /* 0x000ac00001087983 */ /* 0x001ea20000300800 */
[----:B------:R-:W2:Y:S02]  /*37b80*/  LDL.LU R9, [R1+0xac4] ;  /* 0x000ac40001097983 */ /* 0x000ea40000300800 */
[----:B------:R-:W2:Y:S02]  /*37b90*/  LDL.LU R10, [R1+0xac8] ;  /* 0x000ac800010a7983 */ /* 0x000ea40000300800 */
[----:B------:R-:W2:Y:S01]  /*37ba0*/  LDL.LU R11, [R1+0xacc] ;  /* 0x000acc00010b7983 */ /* 0x000ea20000300800 */
[C---:B---3--:R-:W-:Y:S11]  /*37bb0*/  HMMA.16816.F32 R52, R56.reuse, R12, R52 ;  /* 0x0000000c3834723c */ /* 0x048ff60000001834 */
[----:B------:R-:W-:Y:S11]  /*37bc0*/  @!UPT UIADD3 URZ, URZ, URZ, URZ ;  /* 0x0000003f3f3ff290 */ /* 0x000ff6000fffe03f */
[----:B------:R-:W-:Y:S01]  /*37bd0*/  @!UPT UIADD3 URZ, URZ, URZ, URZ ;  /* 0x0000003f3f3ff290 */ /* 0x000fe2000fffe03f */
[----:B------:R0:W-:Y:S01]  /*37be0*/  STL.64 [R1+0x7e0], R52 ;  /* 0x0007e03401007387 */ /* 0x0001e20000100a00 */
[----:B------:R-:W-:Y:S03]  /*37bf0*/  STL.64 [R1+0x7e8], R54 ;  /* 0x0007e83601007387 */ /* 0x000fe60000100a00 */
[----:B0-----:R-:W3:Y:S01]  /*37c00*/  LDL.LU.64 R52, [R1+0x2e38] ;  /* 0x002e380001347983 */ /* 0x001ee20000300a00 */
[----:B----4-:R-:W-:Y:S02]  /*37c10*/  STL.64 [R1+0x2e18], R14 ;  /* 0x002e180e01007387 */ /* 0x010fe40000100a00 */
[----:B------:R0:W-:Y:S02]  /*37c20*/  STL.64 [R1+0x2e10], R12 ;  /* 0x002e100c01007387 */ /* 0x0001e40000100a00 */
[C---:B0-----:R-:W-:Y:S01]  /*37c30*/  HMMA.16816.F32 R12, R56.reuse, R16, R48 ;  /* 0x00000010380c723c */ /* 0x041fe20000001830 */
[----:B------:R-:W-:Y:S01]  /*37c40*/  STL.64 [R1+0x2e08], R18 ;  /* 0x002e081201007387 */ /* 0x000fe20000100a00 */
[----:B------:R-:W-:Y:S06]  /*37c50*/  STL.64 [R1+0x2e00], R16 ;  /* 0x002e001001007387 */ /* 0x000fec0000100a00 */
[C---:B--2---:R-:W-:Y:S01]  /*37c60*/  HMMA.16816.F32 R8, R56.reuse, R32, R8 ;  /* 0x000000203808723c */ /* 0x044fe20000001808 */
[----:B------:R-:W-:Y:S11]  /*37c70*/  LDSM.16.MT88.4 R48, [R3+0x4100] ;  /* 0x004100000330783b */ /* 0x000ff60000004200 */
[----:B------:R-:W-:Y:S03]  /*37c80*/  @!UPT UIADD3 URZ, URZ, URZ, URZ ;  /* 0x0000003f3f3ff290 */ /* 0x000fe6000fffe03f */
[----:B------:R-:W-:Y:S01]  /*37c90*/  STL.64 [R1+0x7d0], R12 ;  /* 0x0007d00c01007387 */ /* 0x000fe20000100a00 */
        /* <DEDUP_REMOVED lines=9> */
[----:B------:R-:W1:Y:S04]  /*37d30*/  LDSM.16.MT88.4 R40, [R2+0x4000] ;  /* 0x004000000228783b */ /* 0x000e680000004200 */
[----:B0-----:R-:W-:Y:S01]  /*37d40*/  STL.64 [R1+0x2db8], R46 ;  /* 0x002db82e01007387 */ /* 0x001fe20000100a00 */
[----:B------:R-:W-:Y:S02]  /*37d50*/  STL.64 [R1+0x2db0], R44 ;  /* 0x002db02c01007387 */ /* 0x000fe40000100a00 */
[----:B------:R-:W-:Y:S02]  /*37d60*/  STL.64 [R1+0x2de8], R26 ;  /* 0x002de81a01007387 */ /* 0x000fe40000100a00 */
[----:B------:R-:W-:Y:S11]  /*37d70*/  STL.64 [R1+0x2de0], R24 ;  /* 0x002de01801007387 */ /* 0x000ff60000100a00 */
[----:B------:R-:W-:Y:S02]  /*37d80*/  @!UPT UIADD3 URZ, URZ, URZ, URZ ;  /* 0x0000003f3f3ff290 */ /* 0x000fe4000fffe03f */
[----:B------:R-:W-:Y:S01]  /*37d90*/  STL.64 [R1+0x7b0], R12 ;  /* 0x0007b00c01007387 */ /* 0x000fe20000100a00 */
[----:B------:R0:W-:Y:S02]  /*37da0*/  STL.64 [R1+0x7b8], R14 ;  /* 0x0007b80e01007387 */ /* 0x0001e40000100a00 */
[----:B0-----:R-:W-:Y:S01]  /*37db0*/  HMMA.16816.F32 R12, R56, R28, R36 ;  /* 0x0000001c380c723c */ /* 0x001fe20000001824 */
[----:B------:R-:W0:Y:S04]  /*37dc0*/  LDSM.16.MT88.4 R36, [R2+0x4080] ;  /* 0x004080000224783b */ /* 0x000e280000004200 */
[----:B-1----:R-:W-:Y:S01]  /*37dd0*/  STL.64 [R1+0x2d48], R42 ;  /* 0x002d482a01007387 */ /* 0x002fe20000100a00 */
[----:B------:R-:W-:Y:S02]  /*37de0*/  STL.64 [R1+0x2d40], R40 ;  /* 0x002d402801007387 */ /* 0x000fe40000100a00 */
[----:B------:R-:W-:Y:S02]  /*37df0*/  STL.64 [R1+0x2dd8], R30 ;  /* 0x002dd81e01007387 */ /* 0x000fe40000100a00 */
[----:B------:R-:W-:Y:S11]  /*37e00*/  STL.64 [R1+0x2dd0], R28 ;  /* 0x002dd01c01007387 */ /* 0x000ff60000100a00 */
[----:B------:R-:W-:Y:S02]  /*37e10*/  @!UPT UIADD3 URZ, URZ, URZ, URZ ;  /* 0x0000003f3f3ff290 */ /* 0x000fe4000fffe03f */
[----:B------:R-:W-:Y:S01]  /*37e20*/  STL.64 [R1+0x7a0], R12 ;  /* 0x0007a00c01007387 */ /* 0x000fe20000100a00 */
[----:B------:R-:W-:Y:S03]  /*37e30*/  STL.64 [R1+0x7a8], R14 ;  /* 0x0007a80e01007387 */ /* 0x000fe60000100a00 */
[----:B0-----:R-:W-:Y:S01]  /*37e40*/  STL.64 [R1+0x2d18], R38 ;  /* 0x002d182601007387 */ /* 0x001fe20000100a00 */
[----:B------:R0:W-:Y:S02]  /*37e50*/  STL.64 [R1+0x2d10], R36 ;  /* 0x002d102401007387 */ /* 0x0001e40000100a00 */
[----:B------:R-:W-:Y:S02]  /*37e60*/  STL.64 [R1+0x2dc8], R34 ;  /* 0x002dc82201007387 */ /* 0x000fe40000100a00 */
[----:B------:R-:W-:Y:S01]  /*37e70*/  STL.64 [R1+0x2dc0], R32 ;  /* 0x002dc02001007387 */ /* 0x000fe20000100a00 */
[----:B------:R-:W-:Y:S01]  /*37e80*/  STL.64 [R1+0x620], R8 ;  /* 0x0006200801007387 */ /* 0x000fe20000100a00 */
[----:B------:R-:W-:Y:S03]  /*37e90*/  STL.64 [R1+0x628], R10 ;  /* 0x0006280a01007387 */ /* 0x000fe60000100a00 */
[----:B0-----:R-:W2:Y:S01]  /*37ea0*/  LDL.LU R36, [R1+0x960] ;  /* 0x0009600001247983 */ /* 0x001ea20000300800 */
[----:B------:R-:W2:Y:S02]  /*37eb0*/  LDL.LU R37, [R1+0x964] ;  /* 0x0009640001257983 */ /* 0x000ea40000300800 */
[----:B------:R-:W4:Y:S02]  /*37ec0*/  LDL.LU R38, [R1+0x968] ;  /* 0x0009680001267983 */ /* 0x000f240000300800 */
[----:B---3--:R-:W-:-:S02]  /*37ed0*/  IMAD.MOV.U32 R39, RZ, RZ, R52 ;  /* 0x000000ffff277224 */ /* 0x008fc400078e0034 */
[----:B------:R-:W3:Y:S04]  /*37ee0*/  LDL.LU R52, [R1+0x2e34] ;  /* 0x002e340001347983 */ /* 0x000ee80000300800 */
[----:B----4-:R-:W-:Y:S01]  /*37ef0*/  STL.64 [R1+0x2d58], R38 ;  /* 0x002d582601007387 */ /* 0x010fe20000100a00 */
[----:B--2---:R0:W-:Y:S03]  /*37f00*/  STL.64 [R1+0x2d50], R36 ;  /* 0x002d502401007387 */ /* 0x0041e60000100a00 */
[----:B0-----:R-:W2:Y:S01]  /*37f10*/  LDL.LU R36, [R1+0x9c0] ;  /* 0x0009c00001247983 */ /* 0x001ea20000300800 */
[----:B------:R-:W2:Y:S02]  /*37f20*/  LDL.LU R37, [R1+0x9c4] ;  /* 0x0009c40001257983 */ /* 0x000ea40000300800 */
[----:B------:R-:W4:Y:S02]  /*37f30*/  LDL.LU R38, [R1+0x9c8] ;  /* 0x0009c80001267983 */ /* 0x000f240000300800 */
[----:B------:R-:W4:Y:S02]  /*37f40*/  LDL.LU R39, [R1+0x9cc] ;  /* 0x0009cc0001277983 */ /* 0x000f240000300800 */
        /* <DEDUP_REMOVED lines=54> */
[----:B------:R-:W4:Y:S02]  /*382b0*/  LDL.LU R38, [R1+0xa08] ;  /* 0x000a080001267983 */ /* 0x000f240000300800 */
[----:B------:R-:W4:Y:S02]  /*382c0*/  LDL.LU R39, [R1+0xa0c] ;  /* 0x000a0c0001277983 */ /* 0x000f240000300800 */
[----:B------:R-:W-:Y:S01]  /*382d0*/  IMAD.MOV.U32 R56, RZ, RZ, R53 ;  /* 0x000000ffff387224 */ /* 0x000fe200078e0035 */
[----:B----4-:R-:W-:Y:S01]  /*382e0*/  STL.64 [R1+0x2da8], R38 ;  /* 0x002da82601007387 */ /* 0x010fe20000100a00 */
[----:B--2---:R0:W-:Y:S03]  /*382f0*/  STL.64 [R1+0x2da0], R36 ;  /* 0x002da02401007387 */ /* 0x0041e60000100a00 */
[----:B0-----:R-:W2:Y:S01]  /*38300*/  LDL.LU R36, [R1+0xa10] ;  /* 0x000a100001247983 */ /* 0x001ea20000300800 */
[----:B------:R-:W2:Y:S02]  /*38310*/  LDL.LU R37, [R1+0xa14] ;  /* 0x000a140001257983 */ /* 0x000ea40000300800 */
[----:B------:R-:W2:Y:S02]  /*38320*/  LDL.LU R38, [R1+0xa18] ;  /* 0x000a180001267983 */ /* 0x000ea40000300800 */
[----:B------:R-:W2:Y:S01]  /*38330*/  LDL.LU R39, [R1+0xa1c] ;  /* 0x000a1c0001277983 */ /* 0x000ea20000300800 */
[----:B------:R-:W4:Y:S01]  /*38340*/  LDL.LU R53, [R1+0x2e30] ;  /* 0x002e300001357983 */ /* 0x000f220000300800 */
[----:B---3--:R-:W-:Y:S01]  /*38350*/  IMAD.MOV.U32 R43, RZ, RZ, R52 ;  /* 0x000000ffff2b7224 */ /* 0x008fe200078e0034 */
[----:B------:R-:W-:Y:S01]  /*38360*/  HMMA.16816.F32 R8, R48, R4, R8 ;  /* 0x000000043008723c */ /* 0x000fe20000001808 */
[----:B------:R-:W3:Y:S01]  /*38370*/  LDL.LU R57, [R1+0x954] ;  /* 0x0009540001397983 */ /* 0x000ee20000300800 */
[----:B------:R-:W3:Y:S01]  /*38380*/  LDL.LU R58, [R1+0x958] ;  /* 0x00095800013a7983 */ /* 0x000ee20000300800 */
[----:B------:R-:W3:Y:S02]  /*38390*/  LDL.LU R59, [R1+0x95c] ;  /* 0x00095c00013b7983 */ /* 0x000ee40000300800 */
[----:B------:R-:W2:Y:S02]  /*383a0*/  LDL.LU R40, [R1+0x9b0] ;  /* 0x0009b00001287983 */ /* 0x000ea40000300800 */
[----:B------:R-:W2:Y:S02]  /*383b0*/  LDL.LU R41, [R1+0x9b4] ;  /* 0x0009b40001297983 */ /* 0x000ea40000300800 */
[----:B----4-:R-:W-:-:S02]  /*383c0*/  IMAD.MOV.U32 R42, RZ, RZ, R53 ;  /* 0x000000ffff2a7224 */ /* 0x010fc400078e0035 */
[----:B------:R-:W0:Y:S04]  /*383d0*/  LDSM.16.MT88.4 R52, [R2+0x4100] ;  /* 0x004100000234783b */ /* 0x000e280000004200 */
[----:B0-----:R-:W-:Y:S01]  /*383e0*/  STL.64 [R1+0x2cb8], R54 ;  /* 0x002cb83601007387 */ /* 0x001fe20000100a00 */
[----:B------:R0:W-:Y:S03]  /*383f0*/  STL.64 [R1+0x2cb0], R52 ;  /* 0x002cb03401007387 */ /* 0x0001e60000100a00 */
[----:B0-----:R-:W4:Y:S01]  /*38400*/  LDL.LU R52, [R1+0x970] ;  /* 0x0009700001347983 */ /* 0x001f220000300800 */
[----:B------:R-:W4:Y:S02]  /*38410*/  LDL.LU R53, [R1+0x974] ;  /* 0x0009740001357983 */ /* 0x000f240000300800 */
[----:B------:R-:W4:Y:S02]  /*38420*/  LDL.LU R54, [R1+0x978] ;  /* 0x0009780001367983 */ /* 0x000f240000300800 */
[----:B------:R-:W4:Y:S01]  /*38430*/  LDL.LU R55, [R1+0x97c] ;  /* 0x00097c0001377983 */ /* 0x000f220000300800 */
        /* <DEDUP_REMOVED lines=52> */
[----:B0-----:R-:W3:Y:S01]  /*38780*/  LDL.LU R48, [R1+0x980] ;  /* 0x0009800001307983 */ /* 0x001ee20000300800 */
[----:B------:R-:W3:Y:S02]  /*38790*/  LDL.LU R49, [R1+0x984] ;  /* 0x0009840001317983 */ /* 0x000ee40000300800 */
[----:B-1----:R-:W3:Y:S02]  /*387a0*/  LDL.LU R50, [R1+0x988] ;  /* 0x0009880001327983 */ /* 0x002ee40000300800 */
        /* <DEDUP_REMOVED lines=50> */
[----:B------:R-:W-:Y:S01]  /*38ad0*/  STL.64 [R1+0x340], R40 ;  /* 0x0003402801007387 */ /* 0x000fe20000100a00 */
[----:B------:R0:W-:Y:S03]  /*38ae0*/  STL.64 [R1+0x348], R42 ;  /* 0x0003482a01007387 */ /* 0x0001e60000100a00 */
[----:B0-----:R-:W3:Y:S01]  /*38af0*/  LDL.LU.64 R42, [R1+0x2d48] ;  /* 0x002d4800012a7983 */ /* 0x001ee20000300a00 */
[----:B------:R-:W3:Y:S02]  /*38b00*/  LDL.LU.64 R40, [R1+0x2d40] ;  /* 0x002d400001287983 */ /* 0x000ee40000300a00 */
[----:B------:R-:W-:Y:S02]  /*38b10*/  STL.64 [R1+0x2d28], R30 ;  /* 0x002d281e01007387 */ /* 0x000fe40000100a00 */
[----:B------:R3:W-:Y:S01]  /*38b20*/  STL.64 [R1+0x2d20], R28 ;  /* 0x002d201c01007387 */ /* 0x0007e20000100a00 */
[----:B--2---:R-:W-:Y:S08]  /*38b30*/  HMMA.16816.F32 R44, R44, R32, R24 ;  /* 0x000000202c2c723c */ /* 0x004ff00000001818 */
[C---:B---3--:R-:W-:Y:S08]  /*38b40*/  HMMA.16816.F32 R28, R40.reuse, R4, R48 ;  /* 0x00000004281c723c */ /* 0x048ff00000001830 */
[C---:B----4-:R-:W-:Y:S07]  /*38b50*/  HMMA.16816.F32 R24, R40.reuse, R8, R52 ;  /* 0x000000082818723c */ /* 0x050fee0000001834 */
[----:B------:R-:W-:Y:S01]  /*38b60*/  STL.64 [R1+0x180], R44 ;  /* 0x0001802c01007387 */ /* 0x000fe20000100a00 */
[----:B------:R-:W-:Y:S02]  /*38b70*/  STL.64 [R1+0x188], R46 ;  /* 0x0001882e01007387 */ /* 0x000fe40000100a00 */
[----:B------:R-:W-:Y:S05]  /*38b80*/  STL.64 [R1+0x2d08], R10 ;  /* 0x002d080a01007387 */ /* 0x000fea0000100a00 */
[----:B------:R-:W-:Y:S01]  /*38b90*/  STL.64 [R1+0x310], R28 ;  /* 0x0003101c01007387 */ /* 0x000fe20000100a00 */
[----:B------:R-:W-:Y:S02]  /*38ba0*/  STL.64 [R1+0x318], R30 ;  /* 0x0003181e01007387 */ /* 0x000fe40000100a00 */
[----:B------:R0:W-:Y:S02]  /*38bb0*/  STL.64 [R1+0x2d00], R8 ;  /* 0x002d000801007387 */ /* 0x0001e40000100a00 */
[C---:B0-----:R-:W-:Y:S03]  /*38bc0*/  HMMA.16816.F32 R8, R40.reuse, R12, R36 ;  /* 0x0000000c2808723c */ /* 0x041fe60000001824 */
[----:B------:R-:W-:Y:S01]  /*38bd0*/  STL.64 [R1+0x300], R24 ;  /* 0x0003001801007387 */ /* 0x000fe20000100a00 */
[----:B------:R-:W-:Y:S02]  /*38be0*/  STL.64 [R1+0x308], R26 ;  /* 0x0003081a01007387 */ /* 0x000fe40000100a00 */
[----:B------:R-:W-:Y:S02]  /*38bf0*/  STL.64 [R1+0x2cf8], R14 ;  /* 0x002cf80e01007387 */ /* 0x000fe40000100a00 */
[----:B------:R-:W-:Y:S11]  /*38c00*/  STL.64 [R1+0x2cf0], R12 ;  /* 0x002cf00c01007387 */ /* 0x000ff60000100a00 */
[----:B------:R-:W-:Y:S04]  /*38c10*/  @!UPT UIADD3 URZ, URZ, URZ, URZ ;  /* 0x0000003f3f3ff290 */ /* 0x000fe8000fffe03f */
        /* <DEDUP_REMOVED lines=8> */
[----:B------:R-:W2:Y:S02]  /*38ca0*/  LDL.LU R56, [R1+0x90] ;  /* 0x0000900001387983 */ /* 0x000ea40000300800 */
[----:B------:R-:W2:Y:S01]  /*38cb0*/  LDL.LU R57, [R1+0x94] ;  /* 0x0000940001397983 */ /* 0x000ea20000300800 */
[----:B------:R-:W3:Y:S01]  /*38cc0*/  LDL.LU R58, [R1+0x98] ;  /* 0x00009800013a7983 */ /* 0x000ee20000300800 */
[----:B------:R-:W3:Y:S02]  /*38cd0*/  LDL.LU R59, [R1+0x9c] ;  /* 0x00009c00013b7983 */ /* 0x000ee40000300800 */
[----:B------:R-:W4:Y:S02]  /*38ce0*/  LDL.LU R52, [R1+0x1f0] ;  /* 0x0001f00001347983 */ /* 0x000f240000300800 */
[----:B------:R-:W4:Y:S01]  /*38cf0*/  LDL.LU R53, [R1+0x1f4] ;  /* 0x0001f40001357983 */ /* 0x000f220000300800 */
[----:B------:R-:W2:Y:S01]  /*38d00*/  LDL.LU R54, [R1+0x1f8] ;  /* 0x0001f80001367983 */ /* 0x000ea20000300800 */
[----:B------:R-:W2:Y:S03]  /*38d10*/  LDL.LU R55, [R1+0x1fc] ;  /* 0x0001fc0001377983 */ /* 0x000ea60000300800 */
[----:B--2---:R-:W-:Y:S01]  /*38d20*/  STL.64 [R1+0x2cc8], R54 ;  /* 0x002cc83601007387 */ /* 0x004fe20000100a00 */
[----:B----4-:R0:W-:Y:S03]  /*38d30*/  STL.64 [R1+0x2cc0], R52 ;  /* 0x002cc03401007387 */ /* 0x0101e60000100a00 */
        /* <DEDUP_REMOVED lines=42> */
[----:B---3--:R-:W-:Y:S01]  /*38fe0*/  STL.64 [R1+0x2c98], R58 ;  /* 0x002c983a01007387 */ /* 0x008fe20000100a00 */
[----:B------:R0:W-:Y:S03]  /*38ff0*/  STL.64 [R1+0x2c90], R56 ;  /* 0x002c903801007387 */ /* 0x0001e60000100a00 */
[----:B0-----:R-:W3:Y:S01]  /*39000*/  LDL.LU R56, [R1+0x1d0] ;  /* 0x0001d00001387983 */ /* 0x001ee20000300800 */
[----:B------:R-:W3:Y:S02]  /*39010*/  LDL.LU R57, [R1+0x1d4] ;  /* 0x0001d40001397983 */ /* 0x000ee40000300800 */
[----:B------:R-:W4:Y:S02]  /*39020*/  LDL.LU R58, [R1+0x1d8] ;  /* 0x0001d800013a7983 */ /* 0x000f240000300800 */
[----:B------:R-:W4:Y:S01]  /*39030*/  LDL.LU R59, [R1+0x1dc] ;  /* 0x0001dc00013b7983 */ /* 0x000f220000300800 */
[C---:B------:R-:W-:Y:S01]  /*39040*/  HMMA.16816.F32 R24, R40.reuse, R20, R24 ;  /* 0x000000142818723c */ /* 0x040fe20000001818 */
[----:B----4-:R-:W-:Y:S01]  /*39050*/  STL.64 [R1+0x2ca8], R58 ;  /* 0x002ca83a01007387 */ /* 0x010fe20000100a00 */
[----:B---3--:R0:W-:Y:S03]  /*39060*/  STL.64 [R1+0x2ca0], R56 ;  /* 0x002ca03801007387 */ /* 0x0081e60000100a00 */
[----:B0-----:R-:W3:Y:S01]  /*39070*/  LDL.LU R56, [R1+0x1e0] ;  /* 0x0001e00001387983 */ /* 0x001ee20000300800 */
[----:B------:R-:W3:Y:S02]  /*39080*/  LDL.LU R57, [R1+0x1e4] ;  /* 0x0001e40001397983 */ /* 0x000ee40000300800 */
[----:B------:R-:W3:Y:S02]  /*39090*/  LDL.LU R58, [R1+0x1e8] ;  /* 0x0001e800013a7983 */ /* 0x000ee40000300800 */
[----:B------:R-:W3:Y:S11]  /*390a0*/  LDL.LU R59, [R1+0x1ec] ;  /* 0x0001ec00013b7983 */ /* 0x000ef60000300800 */
[----:B------:R-:W-:Y:S02]  /*390b0*/  @!UPT UIADD3 URZ, URZ, URZ, URZ ;  /* 0x0000003f3f3ff290 */ /* 0x000fe4000fffe03f */
        /* <DEDUP_REMOVED lines=18> */
[----:B------:R-:W-:Y:S01]  /*391e0*/  HMMA.16816.F32 R48, R40, R32, R48 ;  /* 0x000000202830723c */ /* 0x000fe20000001830 */
[----:B------:R-:W3:Y:S11]  /*391f0*/  LDL.LU R40, [R1+0x440] ;  /* 0x0004400001287983 */ /* 0x000ef60000300800 */
[----:B------:R-:W-:Y:S11]  /*39200*/  @!UPT UIADD3 URZ, URZ, URZ, URZ ;  /* 0x0000003f3f3ff290 */ /* 0x000ff6000fffe03f */
[----:B------:R0:W-:Y:S01]  /*39210*/  STL.64 [R1+0x110], R48 ;  /* 0x0001103001007387 */ /* 0x0001e20000100a00 */
[----:B------:R1:W-:Y:S02]  /*39220*/  STL.64 [R1+0x118], R50 ;  /* 0x0001183201007387 */ /* 0x0003e40000100a00 */
[----:B------:R-:W3:Y:S02]  /*39230*/  LDL.LU R41, [R1+0x444] ;  /* 0x0004440001297983 */ /* 0x000ee40000300800 */
[----:B------:R-:W3:Y:S01]  /*39240*/  LDL.LU R42, [R1+0x448] ;  /* 0x00044800012a7983 */ /* 0x000ee20000300800 */
[----:B------:R-:W3:Y:S04]  /*39250*/  LDL.LU R43, [R1+0x44c] ;  /* 0x00044c00012b7983 */ /* 0x000ee80000300800 */
        /* <DEDUP_REMOVED lines=38> */
[----:B------:R-:W2:Y:S01]  /*394c0*/  LDL.LU.64 R52, [R1+0x2cd0] ;  /* 0x002cd00001347983 */ /* 0x000ea20000300a00 */
        /* <DEDUP_REMOVED lines=50> */
[----:B------:R0:W-:Y:S04]  /*397f0*/  STL.64 [R1+0x2c80], R14 ;  /* 0x002c800e01007387 */ /* 0x0001e80000100a00 */
[----:B0-----:R-:W2:Y:S01]  /*39800*/  LDL R15, [R1+0xcb8] ;  /* 0x000cb800010f7983 */ /* 0x001ea20000100800 */
[----:B------:R-:W-:Y:S02]  /*39810*/  STL.64 [R1+0x2c78], R12 ;  /* 0x002c780c01007387 */ /* 0x000fe40000100a00 */
[----:B------:R-:W-:Y:S02]  /*39820*/  STL.64 [R1+0x2c70], R18 ;  /* 0x002c701201007387 */ /* 0x000fe40000100a00 */
[----:B------:R0:W-:Y:S01]  /*39830*/  STL.64 [R1+0x2c68], R16 ;  /* 0x002c681001007387 */ /* 0x0001e20000100a00 */
[----:B------:R-:W-:Y:S01]  /*39840*/  STL.64 [R1+0x760], R48 ;  /* 0x0007603001007387 */ /* 0x000fe20000100a00 */
[----:B------:R-:W-:Y:S01]  /*39850*/  STL.64 [R1+0x768], R50 ;  /* 0x0007683201007387 */ /* 0x000fe20000100a00 */
[C---:B------:R-:W-:Y:S01]  /*39860*/  HMMA.16816.F32 R44, R52.reuse, R20, R44 ;  /* 0x00000014342c723c */ /* 0x040fe2000000182c */
[----:B------:R1:W-:Y:S01]  /*39870*/  LDSM.16.MT88.4 R48, [R2+0x4180] ;  /* 0x004180000230783b */ /* 0x0003e20000004200 */
[----:B0-----:R-:W4:Y:S03]  /*39880*/  LDL.LU R16, [R1+0xa20] ;  /* 0x000a200001107983 */ /* 0x001f260000300800 */
[----:B------:R-:W4:Y:S02]  /*39890*/  LDL.LU R17, [R1+0xa24] ;  /* 0x000a240001117983 */ /* 0x000f240000300800 */
[----:B------:R-:W4:Y:S02]  /*398a0*/  LDL.LU R18, [R1+0xa28] ;  /* 0x000a280001127983 */ /* 0x000f240000300800 */
[----:B------:R-:W4:Y:S01]  /*398b0*/  LDL.LU R19, [R1+0xa2c] ;  /* 0x000a2c0001137983 */ /* 0x000f220000300800 */
[----:B-1----:R-:W4:Y:S01]  /*398c0*/  LDL.LU R2, [R1+0x2c88] ;  /* 0x002c880001027983 */ /* 0x002f220000300800 */
[----:B------:R-:W-:Y:S02]  /*398d0*/  STL.64 [R1+0x2c60], R22 ;  /* 0x002c601601007387 */ /* 0x000fe40000100a00 */
[----:B------:R3:W-:Y:S10]  /*398e0*/  STL.64 [R1+0x2c58], R20 ;  /* 0x002c581401007387 */ /* 0x0007f40000100a00 */
[----:B------:R-:W-:Y:S01]  /*398f0*/  STL.64 [R1+0x750], R44 ;  /* 0x0007502c01007387 */ /* 0x000fe20000100a00 */
[----:B------:R-:W-:Y:S01]  /*39900*/  STL.64 [R1+0x758], R46 ;  /* 0x0007582e01007387 */ /* 0x000fe20000100a00 */
[C---:B---3--:R-:W-:Y:S02]  /*39910*/  HMMA.16816.F32 R20, R52.reuse, R24, R40 ;  /* 0x000000183414723c */ /* 0x048fe40000001828 */
[----:B--2---:R-:W0:Y:S04]  /*39920*/  LDSM.16.MT88.4 R44, [R15+0x4000] ;  /* 0x004000000f2c783b */ /* 0x004e280000004200 */
[----:B------:R-:W1:Y:S02]  /*39930*/  LDSM.16.MT88.4 R40, [R15+0x4080] ;  /* 0x004080000f28783b */ /* 0x000e640000004200 */
[C---:B----4-:R-:W-:Y:S02]  /*39940*/  HMMA.16816.F32 R16, R52.reuse, R32, R16 ;  /* 0x000000203410723c */ /* 0x050fe40000001810 */
[----:B0-----:R-:W-:Y:S01]  /*39950*/  STL.64 [R1+0x2c20], R46 ;  /* 0x002c202e01007387 */ /* 0x001fe20000100a00 */
[----:B------:R-:W-:Y:S02]  /*39960*/  STL.64 [R1+0x2c18], R44 ;  /* 0x002c182c01007387 */ /* 0x000fe40000100a00 */
[----:B------:R-:W-:Y:S02]  /*39970*/  STL.64 [R1+0x2c50], R26 ;  /* 0x002c501a01007387 */ /* 0x000fe40000100a00 */
[----:B------:R-:W-:Y:S08]  /*39980*/  STL.64 [R1+0x2c48], R24 ;  /* 0x002c481801007387 */ /* 0x000ff00000100a00 */
[----:B------:R-:W-:Y:S01]  /*39990*/  STL.64 [R1+0x740], R20 ;  /* 0x0007401401007387 */ /* 0x000fe20000100a00 */
[----:B------:R0:W-:Y:S02]  /*399a0*/  STL.64 [R1+0x748], R22 ;  /* 0x0007481601007387 */ /* 0x0001e40000100a00 */
[----:B0-----:R-:W-:Y:S01]  /*399b0*/  HMMA.16816.F32 R20, R52, R28, R36 ;  /* 0x0000001c3414723c */ /* 0x001fe20000001824 */
[----:B------:R-:W0:Y:S04]  /*399c0*/  LDSM.16.MT88.4 R36, [R15+0x4100] ;  /* 0x004100000f24783b */ /* 0x000e280000004200 */
[----:B------:R2:W3:Y:S03]  /*399d0*/  LDSM.16.MT88.4 R52, [R15+0x4180] ;  /* 0x004180000f34783b */ /* 0x0004e60000004200 */
[C---:B--2---:R-:W-:Y:S01]  /*399e0*/  HMMA.16816.F32 R12, R48.reuse, R4, R56 ;  /* 0x00000004300c723c */ /* 0x044fe20000001838 */
[----:B-1----:R-:W-:Y:S01]  /*399f0*/  STL.64 [R1+0x2ba0], R42 ;  /* 0x002ba02a01007387 */ /* 0x002fe20000100a00 */
[----:B------:R1:W-:Y:S02]  /*39a00*/  STL.64 [R1+0x2b98], R40 ;  /* 0x002b982801007387 */ /* 0x0003e40000100a00 */
[----:B------:R-:W-:Y:S02]  /*39a10*/  STL.64 [R1+0x2c40], R30 ;  /* 0x002c401e01007387 */ /* 0x000fe40000100a00 */
[----:B------:R-:W-:Y:S09]  /*39a20*/  STL.64 [R1+0x2c38], R28 ;  /* 0x002c381c01007387 */ /* 0x000ff20000100a00 */
[----:B------:R-:W-:Y:S01]  /*39a30*/  STL.64 [R1+0x730], R20 ;  /* 0x0007301401007387 */ /* 0x000fe20000100a00 */
[----:B------:R-:W-:Y:S03]  /*39a40*/  STL.64 [R1+0x738], R22 ;  /* 0x0007381601007387 */ /* 0x000fe60000100a00 */
[----:B0-----:R-:W-:Y:S01]  /*39a50*/  STL.64 [R1+0x2b80], R38 ;  /* 0x002b802601007387 */ /* 0x001fe20000100a00 */
[----:B------:R-:W-:Y:S02]  /*39a60*/  STL.64 [R1+0x2b78], R36 ;  /* 0x002b782401007387 */ /* 0x000fe40000100a00 */
[----:B------:R-:W-:Y:S02]  /*39a70*/  STL.64 [R1+0x2c30], R34 ;  /* 0x002c302201007387 */ /* 0x000fe40000100a00 */
[----:B------:R-:W-:Y:S01]  /*39a80*/  STL.64 [R1+0x2c28], R32 ;  /* 0x002c282001007387 */ /* 0x000fe20000100a00 */
[----:B------:R-:W-:Y:S01]  /*39a90*/  STL.64 [R1+0x580], R16 ;  /* 0x0005801001007387 */ /* 0x000fe20000100a00 */
[----:B------:R-:W-:Y:S02]  /*39aa0*/  STL.64 [R1+0x588], R18 ;  /* 0x0005881201007387 */ /* 0x000fe40000100a00 */
[----:B---3--:R-:W-:Y:S02]  /*39ab0*/  STL.64 [R1+0x2b10], R54 ;  /* 0x002b103601007387 */ /* 0x008fe40000100a00 */
[----:B------:R-:W-:Y:S01]  /*39ac0*/  STL.64 [R1+0x2b08], R52 ;  /* 0x002b083401007387 */ /* 0x000fe20000100a00 */
[----:B-1----:R-:W2:Y:S01]  /*39ad0*/  LDL.LU R40, [R1+0x2a0] ;  /* 0x0002a00001287983 */ /* 0x002ea20000300800 */
[----:B------:R-:W-:Y:S02]  /*39ae0*/  STL.64 [R1+0x550], R12 ;  /* 0x0005500c01007387 */ /* 0x000fe40000100a00 */
[----:B------:R-:W-:Y:S02]  /*39af0*/  STL.64 [R1+0x558], R14 ;  /* 0x0005580e01007387 */ /* 0x000fe40000100a00 */
        /* <DEDUP_REMOVED lines=65> */
[----:B------:R-:W3:Y:S02]  /*39f10*/  LDL.LU R42, [R1+0xb48] ;  /* 0x000b4800012a7983 */ /* 0x000ee40000300800 */
[----:B------:R-:W3:Y:S01]  /*39f20*/  LDL.LU R43, [R1+0xb4c] ;  /* 0x000b4c00012b7983 */ /* 0x000ee20000300800 */
[C---:B----4-:R-:W-:Y:S01]  /*39f30*/  HMMA.16816.F32 R12, R48.reuse, R8, R12 ;  /* 0x00000008300c723c */ /* 0x050fe2000000180c */
        /* <DEDUP_REMOVED lines=128> */
[----:B0-----:R-:W2:Y:S01]  /*3a740*/  LDL.LU R32, [R1+0x660] ;  /* 0x0006600001207983 */ /* 0x001ea20000300800 */
[----:B------:R-:W2:Y:S02]  /*3a750*/  LDL.LU R33, [R1+0x664] ;  /* 0x0006640001217983 */ /* 0x000ea40000300800 */
[----:B------:R-:W2:Y:S02]  /*3a760*/  LDL.LU R34, [R1+0x668] ;  /* 0x0006680001227983 */ /* 0x000ea40000300800 */
[----:B------:R-:W2:Y:S02]  /*3a770*/  LDL.LU R35, [R1+0x66c] ;  /* 0x00066c0001237983 */ /* 0x000ea40000300800 */
[C---:B--2---:R-:W-:Y:S11]  /*3a780*/  HMMA.16816.F32 R32, R40.reuse, R4, R32 ;  /* 0x000000042820723c */ /* 0x044ff60000001820 */
[----:B------:R-:W-:Y:S11]  /*3a790*/  @!UPT UIADD3 URZ, URZ, URZ, URZ ;  /* 0x0000003f3f3ff290 */ /* 0x000ff6000fffe03f */
[----:B------:R-:W-:Y:S01]  /*3a7a0*/  @!UPT UIADD3 URZ, URZ, URZ, URZ ;  /* 0x0000003f3f3ff290 */ /* 0x000fe2000fffe03f */
[----:B------:R-:W-:Y:S01]  /*3a7b0*/  STL.64 [R1+0x280], R32 ;  /* 0x0002802001007387 */ /* 0x000fe20000100a00 */
[----:B------:R0:W-:Y:S02]  /*3a7c0*/  STL.64 [R1+0x288], R34 ;  /* 0x0002882201007387 */ /* 0x0001e40000100a00 */
[----:B------:R-:W-:Y:S02]  /*3a7d0*/  STL.64 [R1+0x2b70], R10 ;  /* 0x002b700a01007387 */ /* 0x000fe40000100a00 */
[----:B------:R3:W-:Y:S01]  /*3a7e0*/  STL.64 [R1+0x2b68], R8 ;  /* 0x002b680801007387 */ /* 0x0007e20000100a00 */
[C---:B0-----:R-:W-:Y:S08]  /*3a7f0*/  HMMA.16816.F32 R32, R40.reuse, R8, R44 ;  /* 0x000000082820723c */ /* 0x041ff0000000182c */
[C---:B---3--:R-:W-:Y:S11]  /*3a800*/  HMMA.16816.F32 R8, R40.reuse, R12, R48 ;  /* 0x0000000c2808723c */ /* 0x048ff60000001830 */
[----:B------:R-:W-:Y:S04]  /*3a810*/  @!UPT UIADD3 URZ, URZ, URZ, URZ ;  /* 0x0000003f3f3ff290 */ /* 0x000fe8000fffe03f */
[----:B------:R-:W-:Y:S01]  /*3a820*/  STL.64 [R1+0x270], R32 ;  /* 0x0002702001007387 */ /* 0x000fe20000100a00 */
[----:B------:R-:W-:Y:S02]  /*3a830*/  STL.64 [R1+0x278], R34 ;  /* 0x0002782201007387 */ /* 0x000fe40000100a00 */
[----:B------:R-:W-:Y:S02]  /*3a840*/  STL.64 [R1+0x2b60], R14 ;  /* 0x002b600e01007387 */ /* 0x000fe40000100a00 */
[----:B------:R-:W-:Y:S03]  /*3a850*/  STL.64 [R1+0x2b58], R12 ;  /* 0x002b580c01007387 */ /* 0x000fe60000100a00 */
[----:B------:R-:W-:Y:S01]  /*3a860*/  STL.64 [R1+0x260], R8 ;  /* 0x0002600801007387 */ /* 0x000fe20000100a00 */
[----:B------:R0:W-:Y:S02]  /*3a870*/  STL.64 [R1+0x268], R10 ;  /* 0x0002680a01007387 */ /* 0x0001e40000100a00 */
[C---:B0-----:R-:W-:Y:S01]  /*3a880*/  HMMA.16816.F32 R8, R40.reuse, R16, R52 ;  /* 0x000000102808723c */ /* 0x041fe20000001834 */
[----:B------:R-:W-:Y:S01]  /*3a890*/  STL.64 [R1+0x2b50], R18 ;  /* 0x002b501201007387 */ /* 0x000fe20000100a00 */
[----:B------:R-:W-:Y:S11]  /*3a8a0*/  STL.64 [R1+0x2b48], R16 ;  /* 0x002b481001007387 */ /* 0x000ff60000100a00 */
[----:B------:R-:W-:Y:S10]  /*3a8b0*/  @!UPT UIADD3 URZ, URZ, URZ, URZ ;  /* 0x0000003f3f3ff290 */ /* 0x000ff4000fffe03f */
[----:B------:R-:W-:Y:S01]  /*3a8c0*/  STL.64 [R1+0x250], R8 ;  /* 0x0002500801007387 */ /* 0x000fe20000100a00 */
[----:B------:R4:W-:Y:S02]  /*3a8d0*/  STL.64 [R1+0x258], R10 ;  /* 0x0002580a01007387 */ /* 0x0009e40000100a00 */
[C---:B----4-:R-:W-:Y:S01]  /*3a8e0*/  HMMA.16816.F32 R8, R40.reuse, R20, R36 ;  /* 0x000000142808723c */ /* 0x050fe20000001824 */
[----:B------:R-:W-:Y:S01]  /*3a8f0*/  STL.64 [R1+0x2b40], R22 ;  /* 0x002b401601007387 */ /* 0x000fe20000100a00 */
[----:B------:R-:W-:Y:S11]  /*3a900*/  STL.64 [R1+0x2b38], R20 ;  /* 0x002b381401007387 */ /* 0x000ff60000100a00 */
[----:B------:R-:W-:Y:S10]  /*3a910*/  @!UPT UIADD3 URZ, URZ, URZ, URZ ;  /* 0x0000003f3f3ff290 */ /* 0x000ff4000fffe03f */
[----:B------:R-:W-:Y:S01]  /*3a920*/  STL.64 [R1+0x240], R8 ;  /* 0x0002400801007387 */ /* 0x000fe20000100a00 */
[----:B------:R0:W-:Y:S02]  /*3a930*/  STL.64 [R1+0x248], R10 ;  /* 0x0002480a01007387 */ /* 0x0001e40000100a00 */
[C---:B0-----:R-:W-:Y:S01]  /*3a940*/  HMMA.16816.F32 R8, R40.reuse, R24, R56 ;  /* 0x000000182808723c */ /* 0x041fe20000001838 */
[----:B------:R-:W-:Y:S01]  /*3a950*/  STL.64 [R1+0x2b30], R26 ;  /* 0x002b301a01007387 */ /* 0x000fe20000100a00 */
[----:B------:R0:W-:Y:S11]  /*3a960*/  STL.64 [R1+0x2b28], R24 ;  /* 0x002b281801007387 */ /* 0x0001f60000100a00 */
[----:B------:R-:W-:Y:S10]  /*3a970*/  @!UPT UIADD3 URZ, URZ, URZ, URZ ;  /* 0x0000003f3f3ff290 */ /* 0x000ff4000fffe03f */
[----:B------:R1:W-:Y:S01]  /*3a980*/  STL.64 [R1+0x230], R8 ;  /* 0x0002300801007387 */ /* 0x0003e20000100a00 */
[----:B------:R2:W-:Y:S02]  /*3a990*/  STL.64 [R1+0x238], R10 ;  /* 0x0002380a01007387 */ /* 0x0005e40000100a00 */
[----:B------:R-:W3:Y:S02]  /*3a9a0*/  LDL.LU R52, [R1+0x1c0] ;  /* 0x0001c00001347983 */ /* 0x000ee40000300800 */
[----:B------:R-:W3:Y:S01]  /*3a9b0*/  LDL.LU R53, [R1+0x1c4] ;  /* 0x0001c40001357983 */ /* 0x000ee20000300800 */
[----:B------:R-:W4:Y:S01]  /*3a9c0*/  LDL.LU R54, [R1+0x1c8] ;  /* 0x0001c80001367983 */ /* 0x000f220000300800 */
[----:B------:R-:W4:Y:S02]  /*3a9d0*/  LDL.LU R55, [R1+0x1cc] ;  /* 0x0001cc0001377983 */ /* 0x000f240000300800 */
[----:B0-----:R-:W3:Y:S02]  /*3a9e0*/  LDL.LU R24, [R1+0x200] ;  /* 0x0002000001187983 */ /* 0x001ee40000300800 */
        /* <DEDUP_REMOVED lines=23> */
[----:B-1----:R-:W3:Y:S02]  /*3ab60*/  LDL.LU R8, [R1+0x420] ;  /* 0x0004200001087983 */ /* 0x002ee40000300800 */
[----:B------:R-:W3:Y:S01]  /*3ab70*/  LDL.LU R9, [R1+0x424] ;  /* 0x0004240001097983 */ /* 0x000ee20000300800 */
[----:B--2---:R-:W2:Y:S01]  /*3ab80*/  LDL.LU R10, [R1+0x428] ;  /* 0x00042800010a7983 */ /* 0x004ea20000300800 */
[----:B------:R-:W2:Y:S03]  /*3ab90*/  LDL.LU R11, [R1+0x42c] ;  /* 0x00042c00010b7983 */ /* 0x000ea60000300800 */
[----:B----4-:R-:W-:Y:S01]  /*3aba0*/  STL.64 [R1+0x2b20], R54 ;  /* 0x002b203601007387 */ /* 0x010fe20000100a00 */
[----:B---3--:R0:W-:Y:S03]  /*3abb0*/  STL.64 [R1+0x2b18], R52 ;  /* 0x002b183401007387 */ /* 0x0081e60000100a00 */
[----:B0-----:R-:W3:Y:S01]  /*3abc0*/  LDL.LU R52, [R1+0x3d0] ;  /* 0x0003d00001347983 */ /* 0x001ee20000300800 */
[----:B------:R-:W3:Y:S02]  /*3abd0*/  LDL.LU R53, [R1+0x3d4] ;  /* 0x0003d40001357983 */ /* 0x000ee40000300800 */
[----:B------:R-:W3:Y:S02]  /*3abe0*/  LDL.LU R54, [R1+0x3d8] ;  /* 0x0003d80001367983 */ /* 0x000ee40000300800 */
[----:B------:R-:W3:Y:S01]  /*3abf0*/  LDL.LU R55, [R1+0x3dc] ;  /* 0x0003dc0001377983 */ /* 0x000ee20000300800 */
[----:B------:R-:W4:Y:S01]  /*3ac00*/  LDL.LU R44, [R1+0x190] ;  /* 0x00019000012c7983 */ /* 0x000f220000300800 */
[----:B------:R-:W4:Y:S02]  /*3ac10*/  LDL.LU R45, [R1+0x194] ;  /* 0x00019400012d7983 */ /* 0x000f240000300800 */
[----:B------:R-:W2:Y:S02]  /*3ac20*/  LDL.LU R46, [R1+0x198] ;  /* 0x00019800012e7983 */ /* 0x000ea40000300800 */
[----:B------:R-:W2:Y:S01]  /*3ac30*/  LDL.LU R47, [R1+0x19c] ;  /* 0x00019c00012f7983 */ /* 0x000ea20000300800 */
[C---:B------:R-:W-:Y:S01]  /*3ac40*/  HMMA.16816.F32 R32, R40.reuse, R28, R32 ;  /* 0x0000001c2820723c */ /* 0x040fe20000001820 */
        /* <DEDUP_REMOVED lines=76> */
[----:B------:R-:W3:Y:S02]  /*3b110*/  LDL.LU.64 R52, [R1+0x2b18] ;  /* 0x002b180001347983 */ /* 0x000ee40000300a00 */
[----:B---3--:R-:W-:Y:S01]  /*3b120*/  HMMA.16816.F32 R36, R36, R32, R52 ;  /* 0x000000202424723c */ /* 0x008fe20000001834 */
[----:B------:R-:W3:Y:S01]  /*3b130*/  LDL.LU.64 R54, [R1+0x2b10] ;  /* 0x002b100001367983 */ /* 0x000ee20000300a00 */
[----:B------:R-:W3:Y:S02]  /*3b140*/  LDL.LU.64 R52, [R1+0x2b08] ;  /* 0x002b080001347983 */ /* 0x000ee40000300a00 */
[----:B------:R-:W-:Y:S02]  /*3b150*/  STL.64 [R1+0x2af0], R34 ;  /* 0x002af02201007387 */ /* 0x000fe40000100a00 */
[----:B------:R0:W-:Y:S11]  /*3b160*/  STL.64 [R1+0x2ae8], R32 ;  /* 0x002ae82001007387 */ /* 0x0001f60000100a00 */
[----:B------:R-:W-:Y:S06]  /*3b170*/  @!UPT UIADD3 URZ, URZ, URZ, URZ ;  /* 0x0000003f3f3ff290 */ /* 0x000fec000fffe03f */
[----:B------:R-:W-:Y:S01]  /*3b180*/  STL.64 [R1+0x560], R36 ;  /* 0x0005602401007387 */ /* 0x000fe20000100a00 */
[----:B------:R1:W-:Y:S02]  /*3b190*/  STL.64 [R1+0x568], R38 ;  /* 0x0005682601007387 */ /* 0x0003e40000100a00 */
[----:B0-----:R-:W2:Y:S02]  /*3b1a0*/  LDL.LU R32, [R1+0x1a0] ;  /* 0x0001a00001207983 */ /* 0x001ea40000300800 */
[----:B------:R-:W2:Y:S01]  /*3b1b0*/  LDL.LU R33, [R1+0x1a4] ;  /* 0x0001a40001217983 */ /* 0x000ea20000300800 */
[----:B------:R-:W2:Y:S01]  /*3b1c0*/  LDL.LU R34, [R1+0x1a8] ;  /* 0x0001a80001227983 */ /* 0x000ea20000300800 */
[----:B------:R-:W2:Y:S03]  /*3b1d0*/  LDL.LU R35, [R1+0x1ac] ;  /* 0x0001ac0001237983 */ /* 0x000ea60000300800 */
[----:B-1----:R-:W2:Y:S01]  /*3b1e0*/  LDL R39, [R1+0xcb4] ;  /* 0x000cb40001277983 */ /* 0x002ea20000100800 */
[C---:B---3--:R-:W-:Y:S11]  /*3b1f0*/  HMMA.16816.F32 R44, R52.reuse, R4, R44 ;  /* 0x00000004342c723c */ /* 0x048ff6000000182c */
[----:B------:R-:W-:Y:S11]  /*3b200*/  @!UPT UIADD3 URZ, URZ, URZ, URZ ;  /* 0x0000003f3f3ff290 */ /* 0x000ff6000fffe03f */
[----:B------:R-:W-:Y:S01]  /*3b210*/  @!UPT UIADD3 URZ, URZ, URZ, URZ ;  /* 0x0000003f3f3ff290 */ /* 0x000fe2000fffe03f */
[----:B------:R-:W-:Y:S01]  /*3b220*/  STL.64 [R1+0x720], R44 ;  /* 0x0007202c01007387 */ /* 0x000fe20000100a00 */
[----:B------:R0:W-:Y:S03]  /*3b230*/  STL.64 [R1+0x728], R46 ;  /* 0x0007282e01007387 */ /* 0x0001e60000100a00 */
[----:B0-----:R-:W3:Y:S01]  /*3b240*/  LDL.LU.64 R46, [R1+0x2b00] ;  /* 0x002b0000012e7983 */ /* 0x001ee20000300a00 */
[----:B------:R-:W3:Y:S02]  /*3b250*/  LDL.LU.64 R44, [R1+0x2af8] ;  /* 0x002af800012c7983 */ /* 0x000ee40000300a00 */
[----:B------:R-:W-:Y:S02]  /*3b260*/  STL.64 [R1+0x2ae0], R6 ;  /* 0x002ae00601007387 */ /* 0x000fe40000100a00 */
[----:B------:R2:W-:Y:S02]  /*3b270*/  STL.64 [R1+0x2ad8], R4 ;  /* 0x002ad80401007387 */ /* 0x0005e40000100a00 */
[C---:B--2---:R-:W-:Y:S01]  /*3b280*/  HMMA.16816.F32 R4, R52.reuse, R8, R32 ;  /* 0x000000083404723c */ /* 0x044fe20000001820 */
[----:B------:R-:W-:Y:S01]  /*3b290*/  STL.64 [R1+0x2ac8], R10 ;  /* 0x002ac80a01007387 */ /* 0x000fe20000100a00 */
[----:B------:R-:W-:Y:S11]  /*3b2a0*/  STL.64 [R1+0x2ac0], R8 ;  /* 0x002ac00801007387 */ /* 0x000ff60000100a00 */
[----:B------:R-:W-:Y:S10]  /*3b2b0*/  @!UPT UIADD3 URZ, URZ, URZ, URZ ;  /* 0x0000003f3f3ff290 */ /* 0x000ff4000fffe03f */
[----:B------:R-:W-:Y:S01]  /*3b2c0*/  STL.64 [R1+0x710], R4 ;  /* 0x0007100401007387 */ /* 0x000fe20000100a00 */
[----:B------:R3:W-:Y:S02]  /*3b2d0*/  STL.64 [R1+0x718], R6 ;  /* 0x0007180601007387 */ /* 0x0007e40000100a00 */
[----:B------:R-:W-:Y:S02]  /*3b2e0*/  STL.64 [R1+0x2ab8], R14 ;  /* 0x002ab80e01007387 */ /* 0x000fe40000100a00 */
[----:B------:R-:W-:Y:S01]  /*3b2f0*/  STL.64 [R1+0x2ab0], R12 ;  /* 0x002ab00c01007387 */ /* 0x000fe20000100a00 */
[C---:B---3--:R-:W-:Y:S01]  /*3b300*/  HMMA.16816.F32 R4, R52.reuse, R12, R44 ;  /* 0x0000000c3404723c */ /* 0x048fe2000000182c */
[----:B------:R-:W0:Y:S11]  /*3b310*/  LDSM.16.MT88.4 R44, [R39+0x4080] ;  /* 0x00408000272c783b */ /* 0x000e360000004200 */
[----:B------:R-:W-:Y:S11]  /*3b320*/  @!UPT UIADD3 URZ, URZ, URZ, URZ ;  /* 0x0000003f3f3ff290 */ /* 0x000ff6000fffe03f */
[----:B------:R-:W-:Y:S01]  /*3b330*/  STL.64 [R1+0x700], R4 ;  /* 0x0007000401007387 */ /* 0x000fe20000100a00 */
[----:B------:R4:W-:Y:S02]  /*3b340*/  STL.64 [R1+0x708], R6 ;  /* 0x0007080601007387 */ /* 0x0009e40000100a00 */
[C---:B----4-:R-:W-:Y:S01]  /*3b350*/  HMMA.16816.F32 R4, R52.reuse, R16, R48 ;  /* 0x000000103404723c */ /* 0x050fe20000001830 */
[----:B------:R-:W-:Y:S01]  /*3b360*/  STL.64 [R1+0x2aa8], R18 ;  /* 0x002aa81201007387 */ /* 0x000fe20000100a00 */
[----:B------:R-:W-:Y:S03]  /*3b370*/  STL.64 [R1+0x2aa0], R16 ;  /* 0x002aa01001007387 */ /* 0x000fe60000100a00 */
[----:B------:R-:W-:Y:S11]  /*3b380*/  LDSM.16.MT88.4 R48, [R39+0x4000] ;  /* 0x004000002730783b */ /* 0x000ff60000004200 */
[----:B------:R-:W-:Y:S07]  /*3b390*/  @!UPT UIADD3 URZ, URZ, URZ, URZ ;  /* 0x0000003f3f3ff290 */ /* 0x000fee000fffe03f */
[----:B------:R-:W-:Y:S01]  /*3b3a0*/  STL.64 [R1+0x6f0], R4 ;  /* 0x0006f00401007387 */ /* 0x000fe20000100a00 */
[----:B------:R1:W-:Y:S02]  /*3b3b0*/  STL.64 [R1+0x6f8], R6 ;  /* 0x0006f80601007387 */ /* 0x0003e40000100a00 */
[C---:B-1----:R-:W-:Y:S01]  /*3b3c0*/  HMMA.16816.F32 R4, R52.reuse, R20, R56 ;  /* 0x000000143404723c */ /* 0x042fe20000001838 */
[----:B------:R-:W-:Y:S01]  /*3b3d0*/  STL.64 [R1+0x2a98], R22 ;  /* 0x002a981601007387 */ /* 0x000fe20000100a00 */
[----:B------:R-:W-:Y:S11]  /*3b3e0*/  STL.64 [R1+0x2a90], R20 ;  /* 0x002a901401007387 */ /* 0x000ff60000100a00 */
[----:B------:R-:W-:Y:S10]  /*3b3f0*/  @!UPT UIADD3 URZ, URZ, URZ, URZ ;  /* 0x0000003f3f3ff290 */ /* 0x000ff4000fffe03f */
[----:B------:R-:W-:Y:S01]  /*3b400*/  STL.64 [R1+0x6e0], R4 ;  /* 0x0006e00401007387 */ /* 0x000fe20000100a00 */
[----:B------:R1:W-:Y:S02]  /*3b410*/  STL.64 [R1+0x6e8], R6 ;  /* 0x0006e80601007387 */ /* 0x0003e40000100a00 */
[----:B------:R-:W2:Y:S02]  /*3b420*/  LDL.LU R56, [R1+0xa90] ;  /* 0x000a900001387983 */ /* 0x000ea40000300800 */
[----:B------:R-:W2:Y:S01]  /*3b430*/  LDL.LU R57, [R1+0xa94] ;  /* 0x000a940001397983 */ /* 0x000ea20000300800 */
[----:B------:R-:W3:Y:S01]  /*3b440*/  LDL.LU R58, [R1+0xa98] ;  /* 0x000a9800013a7983 */ /* 0x000ee20000300800 */
[----:B------:R-:W3:Y:S01]  /*3b450*/  LDL.LU R59, [R1+0xa9c] ;  /* 0x000a9c00013b7983 */ /* 0x000ee20000300800 */
[C---:B-1----:R-:W-:Y:S02]  /*3b460*/  HMMA.16816.F32 R4, R52.reuse, R24, R40 ;  /* 0x000000183404723c */ /* 0x042fe40000001828 */
[----:B------:R-:W1:Y:S02]  /*3b470*/  LDSM.16.MT88.4 R40, [R39+0x4100] ;  /* 0x004100002728783b */ /* 0x000e640000004200 */
[----:B------:R-:W4:Y:S02]  /*3b480*/  LDSM.16.MT88.4 R36, [R39+0x4180] ;  /* 0x004180002724783b */ /* 0x000f240000004200 */
[----:B---3--:R-:W-:Y:S02]  /*3b490*/  STL.64 [R1+0x2a78], R58 ;  /* 0x002a783a01007387 */ /* 0x008fe40000100a00 */
[----:B--2---:R-:W-:Y:S02]  /*3b4a0*/  STL.64 [R1+0x2a70], R56 ;  /* 0x002a703801007387 */ /* 0x004fe40000100a00 */
[----:B0-----:R-:W-:Y:S02]  /*3b4b0*/  STL.64 [R1+0x2a88], R46 ;  /* 0x002a882e01007387 */ /* 0x001fe40000100a00 */
[----:B------:R0:W-:Y:S02]  /*3b4c0*/  STL.64 [R1+0x2a80], R44 ;  /* 0x002a802c01007387 */ /* 0x0001e40000100a00 */
[----:B0-----:R-:W2:Y:S09]  /*3b4d0*/  LDL.LU R44, [R1+0xc60] ;  /* 0x000c6000012c7983 */ /* 0x001eb20000300800 */
[----:B------:R0:W-:Y:S02]  /*3b4e0*/  STL.64 [R1+0x6d0], R4 ;  /* 0x0006d00401007387 */ /* 0x0001e40000100a00 */
[----:B------:R3:W-:Y:S02]  /*3b4f0*/  STL.64 [R1+0x6d8], R6 ;  /* 0x0006d80601007387 */ /* 0x0007e40000100a00 */
[----:B------:R-:W2:Y:S01]  /*3b500*/  LDL.LU R45, [R1+0xc64] ;  /* 0x000c6400012d7983 */ /* 0x000ea20000300800 */
[----:B------:R-:W2:Y:S01]  /*3b510*/  LDL.LU R46, [R1+0xc68] ;  /* 0x000c6800012e7983 */ /* 0x000ea20000300800 */
[----:B------:R-:W2:Y:S02]  /*3b520*/  LDL.LU R47, [R1+0xc6c] ;  /* 0x000c6c00012f7983 */ /* 0x000ea40000300800 */
[----:B------:R-:W2:Y:S02]  /*3b530*/  LDL.LU R32, [R1+0x9a0] ;  /* 0x0009a00001207983 */ /* 0x000ea40000300800 */
[----:B------:R-:W2:Y:S01]  /*3b540*/  LDL.LU R33, [R1+0x9a4] ;  /* 0x0009a40001217983 */ /* 0x000ea20000300800 */
[----:B------:R-:W2:Y:S01]  /*3b550*/  LDL.LU R34, [R1+0x9a8] ;  /* 0x0009a80001227983 */ /* 0x000ea20000300800 */
[----:B------:R-:W2:Y:S02]  /*3b560*/  LDL.LU R35, [R1+0x9ac] ;  /* 0x0009ac0001237983 */ /* 0x000ea40000300800 */
[----:B------:R-:W4:Y:S02]  /*3b570*/  LDL.LU R16, [R1+0xc80] ;  /* 0x000c800001107983 */ /* 0x000f240000300800 */
[----:B------:R-:W4:Y:S01]  /*3b580*/  LDL.LU R17, [R1+0xc84] ;  /* 0x000c840001117983 */ /* 0x000f220000300800 */
[----:B------:R-:W4:Y:S01]  /*3b590*/  LDL.LU R18, [R1+0xc88] ;  /* 0x000c880001127983 */ /* 0x000f220000300800 */
[----:B------:R-:W4:Y:S02]  /*3b5a0*/  LDL.LU R19, [R1+0xc8c] ;  /* 0x000c8c0001137983 */ /* 0x000f240000300800 */
[----:B0-----:R-:W4:Y:S02]  /*3b5b0*/  LDL.LU R4, [R1+0x990] ;  /* 0x0009900001047983 */ /* 0x001f240000300800 */
[----:B------:R-:W4:Y:S01]  /*3b5c0*/  LDL.LU R5, [R1+0x994] ;  /* 0x0009940001057983 */ /* 0x000f220000300800 */
[----:B---3--:R-:W3:Y:S01]  /*3b5d0*/  LDL.LU R6, [R1+0x998] ;  /* 0x0009980001067983 */ /* 0x008ee20000300800 */
        /* <DEDUP_REMOVED lines=17> */
[----:B-1----:R-:W-:Y:S02]  /*3b6f0*/  STL.64 [R1+0x2a28], R42 ;  /* 0x002a282a01007387 */ /* 0x002fe40000100a00 */
[----:B------:R0:W-:Y:S02]  /*3b700*/  STL.64 [R1+0x2a20], R40 ;  /* 0x002a202801007387 */ /* 0x0001e40000100a00 */
[----:B0-----:R-:W3:Y:S01]  /*3b710*/  LDL.LU R40, [R1+0xaa0] ;  /* 0x000aa00001287983 */ /* 0x001ee20000300800 */
[----:B------:R-:W3:Y:S02]  /*3b720*/  LDL.LU R41, [R1+0xaa4] ;  /* 0x000aa40001297983 */ /* 0x000ee40000300800 */
[----:B------:R-:W3:Y:S02]  /*3b730*/  LDL.LU R42, [R1+0xaa8] ;  /* 0x000aa800012a7983 */ /* 0x000ee40000300800 */
[----:B------:R-:W3:Y:S01]  /*3b740*/  LDL.LU R43, [R1+0xaac] ;  /* 0x000aac00012b7983 */ /* 0x000ee20000300800 */
[C---:B--2---:R-:W-:Y:S11]  /*3b750*/  HMMA.16816.F32 R32, R52.reuse, R28, R32 ;  /* 0x0000001c3420723c */ /* 0x044ff60000001820 */
[----:B------:R-:W-:Y:S11]  /*3b760*/  @!UPT UIADD3 URZ, URZ, URZ, URZ ;  /* 0x0000003f3f3ff290 */ /* 0x000ff6000fffe03f */
[----:B------:R-:W-:Y:S01]  /*3b770*/  @!UPT UIADD3 URZ, URZ, URZ, URZ ;  /* 0x0000003f3f3ff290 */ /* 0x000fe2000fffe03f */
[----:B------:R-:W-:Y:S01]  /*3b780*/  STL.64 [R1+0x6c0], R32 ;  /* 0x0006c02001007387 */ /* 0x000fe20000100a00 */
[----:B------:R0:W-:Y:S03]  /*3b790*/  STL.64 [R1+0x6c8], R34 ;  /* 0x0006c82201007387 */ /* 0x0001e60000100a00 */
[----:B0-----:R-:W2:Y:S01]  /*3b7a0*/  LDL.LU.64 R34, [R1+0x2af0] ;  /* 0x002af00001227983 */ /* 0x001ea20000300a00 */
[----:B------:R-:W3:Y:S02]  /*3b7b0*/  LDL.LU.64 R32, [R1+0x2ae8] ;  /* 0x002ae80001207983 */ /* 0x000ee40000300a00 */
[----:B----4-:R-:W-:Y:S02]  /*3b7c0*/  STL.64 [R1+0x29c8], R38 ;  /* 0x0029c82601007387 */ /* 0x010fe40000100a00 */
[----:B------:R0:W-:Y:S02]  /*3b7d0*/  STL.64 [R1+0x29c0], R36 ;  /* 0x0029c02401007387 */ /* 0x0001e40000100a00 */
[----:B0-----:R-:W4:Y:S01]  /*3b7e0*/  LDL.LU R36, [R1+0xab0] ;  /* 0x000ab00001247983 */ /* 0x001f220000300800 */
[----:B------:R-:W4:Y:S02]  /*3b7f0*/  LDL.LU R37, [R1+0xab4] ;  /* 0x000ab40001257983 */ /* 0x000f240000300800 */
[----:B------:R-:W4:Y:S02]  /*3b800*/  LDL.LU R38, [R1+0xab8] ;  /* 0x000ab80001267983 */ /* 0x000f240000300800 */
[----:B------:R-:W4:Y:S01]  /*3b810*/  LDL.LU R39, [R1+0xabc] ;  /* 0x000abc0001277983 */ /* 0x000f220000300800 */
[----:B---3--:R-:W-:Y:S01]  /*3b820*/  HMMA.16816.F32 R52, R52, R32, R4 ;  /* 0x000000203434723c */ /* 0x008fe20000001804 */
[----:B------:R-:W3:Y:S01]  /*3b830*/  LDL.LU.64 R6, [R1+0x2ae0] ;  /* 0x002ae00001067983 */ /* 0x000ee20000300a00 */
[----:B------:R-:W2:Y:S11]  /*3b840*/  LDL.LU.64 R4, [R1+0x2ad8] ;  /* 0x002ad80001047983 */ /* 0x000eb60000300a00 */
[----:B------:R-:W-:Y:S10]  /*3b850*/  @!UPT UIADD3 URZ, URZ, URZ, URZ ;  /* 0x0000003f3f3ff290 */ /* 0x000ff4000fffe03f */
[----:B------:R-:W-:Y:S01]  /*3b860*/  STL.64 [R1+0x4e0], R52 ;  /* 0x0004e03401007387 */ /* 0x000fe20000100a00 */
[----:B------:R-:W-:Y:S02]  /*3b870*/  STL.64 [R1+0x4e8], R54 ;  /* 0x0004e83601007387 */ /* 0x000fe40000100a00 */
[----:B------:R0:W1:Y:S02]  /*3b880*/  LDSM.16.MT88.4 R52, [R3+0x6000] ;  /* 0x006000000334783b */ /* 0x0000640000004200 */
[----:B0-----:R-:W3:Y:S04]  /*3b890*/  LDL.LU R3, [R1+0x2ad0] ;  /* 0x002ad00001037983 */ /* 0x001ee80000300800 */
[----:B-1----:R-:W-:Y:S01]  /*3b8a0*/  STL.64 [R1+0x29a8], R54 ;  /* 0x0029a83601007387 */ /* 0x002fe20000100a00 */
[----:B------:R0:W-:Y:S03]  /*3b8b0*/  STL.64 [R1+0x29a0], R52 ;  /* 0x0029a03401007387 */ /* 0x0001e60000100a00 */
        /* <DEDUP_REMOVED lines=38> */
[----:B0-----:R-:W4:Y:S01]  /*3bb20*/  LDL.LU.64 R46, [R1+0x2a88] ;  /* 0x002a8800012e7983 */ /* 0x001f220000300a00 */
[----:B------:R-:W4:Y:S02]  /*3bb30*/  LDL.LU.64 R44, [R1+0x2a80] ;  /* 0x002a8000012c7983 */ /* 0x000f240000300a00 */
        /* <DEDUP_REMOVED lines=11> */
[----:B------:R-:W-:Y:S01]  /*3bbf0*/  STL.64 [R1+0x2a50], R24 ;  /* 0x002a501801007387 */ /* 0x000fe20000100a00 */
[----:B------:R-:W-:Y:S01]  /*3bc00*/  STL.64 [R1+0x2a48], R30 ;  /* 0x002a481e01007387 */ /* 0x000fe20000100a00 */
[----:B------:R4:W-:Y:S01]  /*3bc10*/  STL.64 [R1+0x2a40], R28 ;  /* 0x002a401c01007387 */ /* 0x0009e20000100a00 */
[----:B--2---:R-:W-:Y:S08]  /*3bc20*/  HMMA.16816.F32 R20, R48, R28, R20 ;  /* 0x0000001c3014723c */ /* 0x004ff00000001814 */
[----:B----4-:R-:W-:Y:S11]  /*3bc30*/  HMMA.16816.F32 R28, R44, R4, R36 ;  /* 0x000000042c1c723c */ /* 0x010ff60000001824 */
[----:B------:R-:W-:Y:S04]  /*3bc40*/  @!UPT UIADD3 URZ, URZ, URZ, URZ ;  /* 0x0000003f3f3ff290 */ /* 0x000fe8000fffe03f */
[----:B------:R-:W-:Y:S01]  /*3bc50*/  STL.64 [R1+0x630], R20 ;  /* 0x0006301401007387 */ /* 0x000fe20000100a00 */
[----:B------:R3:W-:Y:S02]  /*3bc60*/  STL.64 [R1+0x638], R22 ;  /* 0x0006381601007387 */ /* 0x0007e40000100a00 */
[----:B---3--:R-:W-:Y:S01]  /*3bc70*/  HMMA.16816.F32 R20, R48, R32, R52 ;  /* 0x000000203014723c */ /* 0x008fe20000001834 */
[----:B------:R-:W-:Y:S01]  /*3bc80*/  STL.64 [R1+0x2a38], R34 ;  /* 0x002a382201007387 */ /* 0x000fe20000100a00 */
[----:B------:R-:W-:Y:S06]  /*3bc90*/  STL.64 [R1+0x2a30], R32 ;  /* 0x002a302001007387 */ /* 0x000fec0000100a00 */
[C---:B------:R-:W-:Y:S11]  /*3bca0*/  HMMA.16816.F32 R24, R44.reuse, R8, R40 ;  /* 0x000000082c18723c */ /* 0x040ff60000001828 */
[----:B------:R-:W-:Y:S04]  /*3bcb0*/  @!UPT UIADD3 URZ, URZ, URZ, URZ ;  /* 0x0000003f3f3ff290 */ /* 0x000fe8000fffe03f */
[----:B------:R-:W-:Y:S01]  /*3bcc0*/  STL.64 [R1+0x450], R20 ;  /* 0x0004501401007387 */ /* 0x000fe20000100a00 */
[----:B------:R0:W-:Y:S02]  /*3bcd0*/  STL.64 [R1+0x458], R22 ;  /* 0x0004581601007387 */ /* 0x0001e40000100a00 */
[C---:B0-----:R-:W-:Y:S01]  /*3bce0*/  HMMA.16816.F32 R20, R44.reuse, R12, R56 ;  /* 0x0000000c2c14723c */ /* 0x041fe20000001838 */
[----:B------:R-:W-:Y:S01]  /*3bcf0*/  STL.64 [R1+0x430], R28 ;  /* 0x0004301c01007387 */ /* 0x000fe20000100a00 */
[----:B------:R-:W-:Y:S02]  /*3bd00*/  STL.64 [R1+0x438], R30 ;  /* 0x0004381e01007387 */ /* 0x000fe40000100a00 */
[----:B------:R-:W-:Y:S02]  /*3bd10*/  STL.64 [R1+0x2a18], R14 ;  /* 0x002a180e01007387 */ /* 0x000fe40000100a00 */
[----:B------:R-:W-:Y:S01]  /*3bd20*/  STL.64 [R1+0x420], R24 ;  /* 0x0004201801007387 */ /* 0x000fe20000100a00 */
[----:B------:R-:W-:Y:S01]  /*3bd30*/  STL.64 [R1+0x428], R26 ;  /* 0x0004281a01007387 */ /* 0x000fe20000100a00 */
[----:B------:R-:W-:Y:S11]  /*3bd40*/  STL.64 [R1+0x2a10], R12 ;  /* 0x002a100c01007387 */ /* 0x000ff60000100a00 */
[----:B------:R-:W-:Y:S04]  /*3bd50*/  @!UPT UIADD3 URZ, URZ, URZ, URZ ;  /* 0x0000003f3f3ff290 */ /* 0x000fe8000fffe03f */
[----:B------:R-:W-:Y:S01]  /*3bd60*/  STL.64 [R1+0x410], R20 ;  /* 0x0004101401007387 */ /* 0x000fe20000100a00 */
[----:B------:R-:W-:Y:S02]  /*3bd70*/  STL.64 [R1+0x418], R22 ;  /* 0x0004181601007387 */ /* 0x000fe40000100a00 */
        /* <DEDUP_REMOVED lines=64> */
[C---:B----4-:R-:W-:Y:S01]  /*3c180*/  HMMA.16816.F32 R20, R44.reuse, R16, R20 ;  /* 0x000000102c14723c */ /* 0x050fe20000001814 */
[----:B--2---:R-:W-:Y:S01]  /*3c190*/  STL.64 [R1+0x29b8], R54 ;  /* 0x0029b83601007387 */ /* 0x004fe20000100a00 */
[----:B------:R0:W-:Y:S03]  /*3c1a0*/  STL.64 [R1+0x29b0], R52 ;  /* 0x0029b03401007387 */ /* 0x0001e60000100a00 */
[----:B0-----:R-:W2:Y:S01]  /*3c1b0*/  LDL.LU R52, [R1+0x810] ;  /* 0x0008100001347983 */ /* 0x001ea20000300800 */
[----:B------:R-:W2:Y:S02]  /*3c1c0*/  LDL.LU R53, [R1+0x814] ;  /* 0x0008140001357983 */ /* 0x000ea40000300800 */
[----:B------:R-:W2:Y:S02]  /*3c1d0*/  LDL.LU R54, [R1+0x818] ;  /* 0x0008180001367983 */ /* 0x000ea40000300800 */
[----:B------:R-:W2:Y:S11]  /*3c1e0*/  LDL.LU R55, [R1+0x81c] ;  /* 0x00081c0001377983 */ /* 0x000eb60000300800 */
        /* <DEDUP_REMOVED lines=84> */
[----:B---3--:R-:W-:Y:S01]  /*3c730*/  HMMA.16816.F32 R48, R40, R32, R48 ;  /* 0x000000202830723c */ /* 0x008fe20000001830 */
[----:B------:R-:W3:Y:S11]  /*3c740*/  LDL.LU R40, [R1+0x160] ;  /* 0x0001600001287983 */ /* 0x000ef60000300800 */
[----:B------:R-:W-:Y:S11]  /*3c750*/  @!UPT UIADD3 URZ, URZ, URZ, URZ ;  /* 0x0000003f3f3ff290 */ /* 0x000ff6000fffe03f */
[----:B------:R0:W-:Y:S01]  /*3c760*/  STL.64 [R1+0x70], R48 ;  /* 0x0000703001007387 */ /* 0x0001e20000100a00 */
[----:B------:R-:W-:Y:S02]  /*3c770*/  STL.64 [R1+0x78], R50 ;  /* 0x0000783201007387 */ /* 0x000fe40000100a00 */
[----:B------:R-:W3:Y:S02]  /*3c780*/  LDL.LU R41, [R1+0x164] ;  /* 0x0001640001297983 */ /* 0x000ee40000300800 */
[----:B------:R-:W3:Y:S01]  /*3c790*/  LDL.LU R42, [R1+0x168] ;  /* 0x00016800012a7983 */ /* 0x000ee20000300800 */
[----:B------:R-:W3:Y:S04]  /*3c7a0*/  LDL.LU R43, [R1+0x16c] ;  /* 0x00016c00012b7983 */ /* 0x000ee80000300800 */
[----:B0-----:R-:W3:Y:S01]  /*3c7b0*/  LDL.LU R48, [R1+0x10] ;  /* 0x0000100001307983 */ /* 0x001ee20000300800 */
[----:B------:R-:W3:Y:S01]  /*3c7c0*/  LDL.LU R49, [R1+0x14] ;  /* 0x0000140001317983 */ /* 0x000ee20000300800 */
        /* <DEDUP_REMOVED lines=8> */
[----:B------:R-:W-:-:S07]  /*3c850*/  IMAD.MOV.U32 R50, RZ, RZ, R3 ;  /* 0x000000ffff327224 */ /* 0x000fce00078e0003 */
[C---:B------:R-:W-:Y:S01]  /*3c860*/  HMMA.16816.F32 R56, R36.reuse, R16, R56 ;  /* 0x000000102438723c */ /* 0x040fe20000001838 */
[----:B------:R-:W-:Y:S11]  /*3c870*/  IMAD.MOV.U32 R51, RZ, RZ, R2 ;  /* 0x000000ffff337224 */ /* 0x000ff600078e0002 */
[----:B------:R-:W-:Y:S04]  /*3c880*/  @!UPT UIADD3 URZ, URZ, URZ, URZ ;  /* 0x0000003f3f3ff290 */ /* 0x000fe8000fffe03f */
[----:B------:R-:W-:Y:S02]  /*3c890*/  IMAD.MOV.U32 R3, RZ, RZ, R46 ;  /* 0x000000ffff037224 */ /* 0x000fe400078e002e */
[----:B------:R-:W-:Y:S02]  /*3c8a0*/  IMAD.MOV.U32 R46, RZ, RZ, R11 ;  /* 0x000000ffff2e7224 */ /* 0x000fe400078e000b */
[----:B------:R-:W-:Y:S02]  /*3c8b0*/  IMAD.MOV.U32 R2, RZ, RZ, R47 ;  /* 0x000000ffff027224 */ /* 0x000fe400078e002f */
[----:B------:R-:W-:Y:S02]  /*3c8c0*/  IMAD.MOV.U32 R47, RZ, RZ, R15 ;  /* 0x000000ffff2f7224 */ /* 0x000fe400078e000f */
[----:B------:R-:W-:Y:S02]  /*3c8d0*/  IMAD.MOV.U32 R13, RZ, RZ, R58 ;  /* 0x000000ffff0d7224 */ /* 0x000fe400078e003a */
[----:B------:R-:W-:Y:S01]  /*3c8e0*/  IMAD.MOV.U32 R12, RZ, RZ, R59 ;  /* 0x000000ffff0c7224 */ /* 0x000fe200078e003b */
[----:B--2---:R-:W-:Y:S11]  /*3c8f0*/  HMMA.16816.F32 R52, R36, R8, R52 ;  /* 0x000000082434723c */ /* 0x004ff60000001834 */
[----:B------:R-:W-:Y:S11]  /*3c900*/  @!UPT UIADD3 URZ, URZ, URZ, URZ ;  /* 0x0000003f3f3ff290 */ /* 0x000ff6000fffe03f */
[----:B------:R-:W-:Y:S02]  /*3c910*/  @!UPT UIADD3 URZ, URZ, URZ, URZ ;  /* 0x0000003f3f3ff290 */ /* 0x000fe4000fffe03f */
[----:B------:R-:W-:Y:S02]  /*3c920*/  IMAD.MOV.U32 R8, RZ, RZ, R55 ;  /* 0x000000ffff087224 */ /* 0x000fe400078e0037 */
[----:B------:R-:W-:Y:S01]  /*3c930*/  IMAD.MOV.U32 R9, RZ, RZ, R54 ;  /* 0x000000ffff097224 */ /* 0x000fe200078e0036 */
[----:B------:R0:W-:Y:S01]  /*3c940*/  STL.64 [R1+0x50], R52 ;  /* 0x0000503401007387 */ /* 0x0001e20000100a00 */
[----:B------:R-:W2:Y:S03]  /*3c950*/  LDL.LU.64 R54, [R1+0x29a8] ;  /* 0x0029a80001367983 */ /* 0x000ea60000300a00 */
[----:B0-----:R-:W2:Y:S01]  /*3c960*/  LDL.LU.64 R52, [R1+0x29a0] ;  /* 0x0029a00001347983 */ /* 0x001ea20000300a00 */
[----:B------:R-:W-:Y:S02]  /*3c970*/  STL [R1+0x2574], R8 ;  /* 0x0025740801007387 */ /* 0x000fe40000100800 */
[----:B------:R-:W-:Y:S02]  /*3c980*/  STL [R1+0x2570], R9 ;  /* 0x0025700901007387 */ /* 0x000fe40000100800 */
[----:B------:R0:W-:Y:S02]  /*3c990*/  STL.64 [R1+0x40], R44 ;  /* 0x0000402c01007387 */ /* 0x0001e40000100a00 */
[----:B0-----:R-:W-:-:S02]  /*3c9a0*/  IMAD.MOV.U32 R44, RZ, RZ, R14 ;  /* 0x000000ffff2c7224 */ /* 0x001fc400078e000e */
[----:B------:R-:W-:Y:S01]  /*3c9b0*/  IMAD.MOV.U32 R45, RZ, RZ, R10 ;  /* 0x000000ffff2d7224 */ /* 0x000fe200078e000a */
[----:B------:R-:W2:Y:S01]  /*3c9c0*/  LDL.LU R14, [R1+0x299c] ;  /* 0x00299c00010e7983 */ /* 0x000ea20000300800 */
[----:B------:R-:W2:Y:S02]  /*3c9d0*/  LDL.LU R10, [R1+0x2998] ;  /* 0x00299800010a7983 */ /* 0x000ea40000300800 */
[----:B------:R-:W2:Y:S02]  /*3c9e0*/  LDL.LU R11, [R1+0x2994] ;  /* 0x00299400010b7983 */ /* 0x000ea40000300800 */
[----:B------:R-:W4:Y:S01]  /*3c9f0*/  LDL.LU R15, [R1+0x2990] ;  /* 0x00299000010f7983 */ /* 0x000f220000300800 */
[----:B------:R-:W-:Y:S01]  /*3ca00*/  STL [R1+0x254c], R2 ;  /* 0x00254c0201007387 */ /* 0x000fe20000100800 */
[----:B------:R-:W-:Y:S02]  /*3ca10*/  STL [R1+0x2548], R3 ;  /* 0x0025480301007387 */ /* 0x000fe40000100800 */
[----:B------:R-:W-:-:S02]  /*3ca20*/  IMAD.MOV.U32 R8, RZ, RZ, R56 ;  /* 0x000000ffff087224 */ /* 0x000fc400078e0038 */
[----:B------:R-:W-:Y:S01]  /*3ca30*/  IMAD.MOV.U32 R9, RZ, RZ, R57 ;  /* 0x000000ffff097224 */ /* 0x000fe200078e0039 */
[----:B------:R-:W4:Y:S01]  /*3ca40*/  LDL.LU.64 R58, [R1+0x2988] ;  /* 0x00298800013a7983 */ /* 0x000f220000300a00 */
[----:B------:R-:W4:Y:S01]  /*3ca50*/  LDL.LU.64 R56, [R1+0x2980] ;  /* 0x0029800001387983 */ /* 0x000f220000300a00 */
[C---:B---3--:R-:W-:Y:S02]  /*3ca60*/  HMMA.16816.F32 R40, R36.reuse, R20, R40 ;  /* 0x000000142428723c */ /* 0x048fe40000001828 */
[----:B--2---:R-:W-:Y:S01]  /*3ca70*/  STL.64 [R1+0x2950], R10 ;  /* 0x0029500a01007387 */ /* 0x004fe20000100a00 */
[----:B------:R0:W-:Y:S05]  /*3ca80*/  STL.64 [R1+0x2948], R8 ;  /* 0x0029480801007387 */ /* 0x0001ea0000100a00 */
[----:B0-----:R-:W-:Y:S01]  /*3ca90*/  HMMA.16816.F32 R8, R36, R24, R48 ;  /* 0x000000182408723c */ /* 0x001fe20000001830 */
[----:B----4-:R-:W-:Y:S01]  /*3caa0*/  STL.64 [R1+0x2940], R14 ;  /* 0x0029400e01007387 */ /* 0x010fe20000100a00 */
[----:B------:R0:W-:Y:S02]  /*3cab0*/  STL.64 [R1+0x2938], R12 ;  /* 0x0029380c01007387 */ /* 0x0001e40000100a00 */
[----:B------:R1:W-:Y:S01]  /*3cac0*/  STL.64 [R1+0x2930], R22 ;  /* 0x0029301601007387 */ /* 0x0003e20000100a00 */
[----:B0-----:R-:W2:Y:S11]  /*3cad0*/  LDL.LU R12, [R1+0x140] ;  /* 0x00014000010c7983 */ /* 0x001eb60000300800 */
[----:B------:R-:W-:Y:S07]  /*3cae0*/  @!UPT UIADD3 URZ, URZ, URZ, URZ ;  /* 0x0000003f3f3ff290 */ /* 0x000fee000fffe03f */
[----:B------:R0:W-:Y:S01]  /*3caf0*/  STL.64 [R1+0x10], R8 ;  /* 0x0000100801007387 */ /* 0x0001e20000100a00 */
[----:B------:R3:W-:Y:S02]  /*3cb00*/  STL.64 [R1+0x18], R10 ;  /* 0x0000180a01007387 */ /* 0x0007e40000100a00 */
[----:B------:R-:W2:Y:S02]  /*3cb10*/  LDL.LU R13, [R1+0x144] ;  /* 0x00014400010d7983 */ /* 0x000ea40000300800 */
[----:B------:R-:W2:Y:S01]  /*3cb20*/  LDL.LU R14, [R1+0x148] ;  /* 0x00014800010e7983 */ /* 0x000ea20000300800 */
[----:B------:R-:W2:Y:S01]  /*3cb30*/  LDL.LU R15, [R1+0x14c] ;  /* 0x00014c00010f7983 */ /* 0x000ea20000300800 */
[----:B-1----:R-:W-:Y:S02]  /*3cb40*/  IMAD.MOV.U32 R22, RZ, RZ, R56 ;  /* 0x000000ffff167224 */ /* 0x002fe400078e0038 */
[----:B------:R-:W-:Y:S01]  /*3cb50*/  IMAD.MOV.U32 R23, RZ, RZ, R57 ;  /* 0x000000ffff177224 */ /* 0x000fe200078e0039 */
[----:B0-----:R-:W4:Y:S01]  /*3cb60*/  LDL.LU R8, [R1+0x150] ;  /* 0x0001500001087983 */ /* 0x001f220000300800 */
[----:B------:R-:W4:Y:S02]  /*3cb70*/  LDL.LU R9, [R1+0x154] ;  /* 0x0001540001097983 */ /* 0x000f240000300800 */
[----:B---3--:R-:W4:Y:S02]  /*3cb80*/  LDL.LU R10, [R1+0x158] ;  /* 0x00015800010a7983 */ /* 0x008f240000300800 */
[----:B------:R-:W4:Y:S01]  /*3cb90*/  LDL.LU R11, [R1+0x15c] ;  /* 0x00015c00010b7983 */ /* 0x000f220000300800 */
[----:B------:R-:W3:Y:S01]  /*3cba0*/  LDL.LU R20, [R1+0x130] ;  /* 0x0001300001147983 */ /* 0x000ee20000300800 */
[----:B------:R-:W3:Y:S02]  /*3cbb0*/  LDL.LU R21, [R1+0x134] ;  /* 0x0001340001157983 */ /* 0x000ee40000300800 */
[----:B------:R-:W2:Y:S02]  /*3cbc0*/  LDL.LU R56, [R1+0x2978] ;  /* 0x0029780001387983 */ /* 0x000ea40000300800 */
[----:B------:R-:W2:Y:S02]  /*3cbd0*/  LDL.LU R57, [R1+0x2974] ;  /* 0x0029740001397983 */ /* 0x000ea40000300800 */
[----:B------:R-:W-:-:S02]  /*3cbe0*/  IMAD.MOV.U32 R48, RZ, RZ, R58 ;  /* 0x000000ffff307224 */ /* 0x000fc400078e003a */
[----:B------:R-:W-:Y:S01]  /*3cbf0*/  IMAD.MOV.U32 R49, RZ, RZ, R59 ;  /* 0x000000ffff317224 */ /* 0x000fe200078e003b */
[----:B------:R-:W2:Y:S01]  /*3cc00*/  LDL.LU R58, [R1+0x2970] ;  /* 0x00297000013a7983 */ /* 0x000ea20000300800 */
[----:B------:R-:W2:Y:S01]  /*3cc10*/  LDL.LU R59, [R1+0x296c] ;  /* 0x00296c00013b7983 */ /* 0x000ea20000300800 */
[C---:B------:R-:W-:Y:S01]  /*3cc20*/  HMMA.16816.F32 R44, R36.reuse, R28, R44 ;  /* 0x0000001c242c723c */ /* 0x040fe2000000182c */
[----:B------:R-:W-:Y:S02]  /*3cc30*/  IMAD.MOV.U32 R16, RZ, RZ, R43 ;  /* 0x000000ffff107224 */ /* 0x000fe400078e002b */
[----:B------:R-:W-:Y:S02]  /*3cc40*/  IMAD.MOV.U32 R51, RZ, RZ, R0 ;  /* 0x000000ffff337224 */ /* 0x000fe400078e0000 */
[----:B------:R-:W-:Y:S01]  /*3cc50*/  IMAD.MOV.U32 R50, RZ, RZ, R60 ;  /* 0x000000ffff327224 */ /* 0x000fe200078e003c */
[----:B------:R-:W3:Y:S11]  /*3cc60*/  LDL R43, [R1+0xcb0] ;  /* 0x000cb000012b7983 */ /* 0x000ef60000100800 */
[----:B------:R-:W-:Y:S07]  /*3cc70*/  @!UPT UIADD3 URZ, URZ, URZ, URZ ;  /* 0x0000003f3f3ff290 */ /* 0x000fee000fffe03f */
[----:B------:R-:W-:Y:S02]  /*3cc80*/  IMAD.MOV.U32 R0, RZ, RZ, R44 ;  /* 0x000000ffff007224 */ /* 0x000fe400078e002c */
[----:B------:R-:W-:Y:S01]  /*3cc90*/  IMAD.MOV.U32 R60, RZ, RZ, R45 ;  /* 0x000000ffff3c7224 */ /* 0x000fe200078e002d */
[----:B------:R-:W3:Y:S01]  /*3cca0*/  LDL.LU R44, [R1+0x320] ;  /* 0x00032000012c7983 */ /* 0x000ee20000300800 */
[----:B------:R-:W-:Y:S02]  /*3ccb0*/  IMAD.MOV.U32 R5, RZ, RZ, R46 ;  /* 0x000000ffff057224 */ /* 0x000fe400078e002e */
[----:B------:R-:W3:Y:S02]  /*3ccc0*/  LDL.LU R45, [R1+0x324] ;  /* 0x00032400012d7983 */ /* 0x000ee40000300800 */
[----:B------:R-:W-:Y:S01]  /*3ccd0*/  IMAD.MOV.U32 R4, RZ, RZ, R47 ;  /* 0x000000ffff047224 */ /* 0x000fe200078e002f */
[----:B------:R-:W3:Y:S01]  /*3cce0*/  LDL.LU R46, [R1+0x328] ;  /* 0x00032800012e7983 */ /* 0x000ee20000300800 */
[----:B------:R-:W3:Y:S02]  /*3ccf0*/  LDL.LU R47, [R1+0x32c] ;  /* 0x00032c00012f7983 */ /* 0x000ee40000300800 */
[----:B------:R-:W3:Y:S01]  /*3cd00*/  LDL R29, [R1+0xcbc] ;  /* 0x000cbc00011d7983 */ /* 0x000ee20000100800 */
[----:B--2---:R-:W-:Y:S01]  /*3cd10*/  HMMA.16816.F32 R56, R36, R32, R56 ;  /* 0x000000202438723c */ /* 0x004fe20000001838 */
[----:B------:R-:W2:Y:S06]  /*3cd20*/  LDL.LU R36, [R1+0x6b0] ;  /* 0x0006b00001247983 */ /* 0x000eac0000300800 */
[----:B------:R-:W-:-:S02]  /*3cd30*/  IMAD.MOV.U32 R37, RZ, RZ, R6 ;  /* 0x000000ffff257224 */ /* 0x000fc400078e0006 */
[----:B------:R-:W-:Y:S01]  /*3cd40*/  IMAD.MOV.U32 R38, RZ, RZ, R7 ;  /* 0x000000ffff267224 */ /* 0x000fe200078e0007 */
[----:B------:R-:W4:Y:S01]  /*3cd50*/  LDL.LU R6, [R1+0x2968] ;  /* 0x0029680001067983 */ /* 0x000f220000300800 */
[----:B------:R-:W4:Y:S02]  /*3cd60*/  LDL.LU R7, [R1+0x2964] ;  /* 0x0029640001077983 */ /* 0x000f240000300800 */
[----:B------:R-:W2:Y:S10]  /*3cd70*/  LDL.LU R39, [R1+0x6bc] ;  /* 0x0006bc0001277983 */ /* 0x000eb40000300800 */
[----:B------:R-:W-:Y:S01]  /*3cd80*/  STL.64 [R1+0x24b0], R58 ;  /* 0x0024b03a01007387 */ /* 0x000fe20000100a00 */
[----:B------:R0:W-:Y:S02]  /*3cd90*/  STL.64 [R1+0x24a8], R56 ;  /* 0x0024a83801007387 */ /* 0x0001e40000100a00 */
[----:B0-----:R-:W-:-:S02]  /*3cda0*/  IMAD.MOV.U32 R56, RZ, RZ, R26 ;  /* 0x000000ffff387224 */ /* 0x001fc400078e001a */
[----:B------:R-:W-:Y:S01]  /*3cdb0*/  IMAD.MOV.U32 R57, RZ, RZ, R18 ;  /* 0x000000ffff397224 */ /* 0x000fe200078e0012 */
[----:B------:R-:W2:Y:S01]  /*3cdc0*/  LDL.LU R26, [R1+0x2960] ;  /* 0x00296000011a7983 */ /* 0x000ea20000300800 */
[----:B------:R-:W2:Y:S02]  /*3cdd0*/  LDL.LU R18, [R1+0x295c] ;  /* 0x00295c0001127983 */ /* 0x000ea40000300800 */
[----:B------:R-:W-:Y:S02]  /*3cde0*/  IMAD.MOV.U32 R58, RZ, RZ, R19 ;  /* 0x000000ffff3a7224 */ /* 0x000fe400078e0013 */
[----:B------:R-:W2:Y:S01]  /*3cdf0*/  LDL.LU R19, [R1+0x2958] ;  /* 0x0029580001137983 */ /* 0x000ea20000300800 */
[C---:B----4-:R-:W-:Y:S11]  /*3ce00*/  HMMA.16816.F32 R8, R52.reuse, R6, R8 ;  /* 0x000000063408723c */ /* 0x050ff60000001808 */
[----:B------:R-:W-:Y:S11]  /*3ce10*/  @!UPT UIADD3 URZ, URZ, URZ, URZ ;  /* 0x0000003f3f3ff290 */ /* 0x000ff6000fffe03f */
[----:B------:R-:W-:Y:S01]  /*3ce20*/  @!UPT UIADD3 URZ, URZ, URZ, URZ ;  /* 0x0000003f3f3ff290 */ /* 0x000fe2000fffe03f */
[----:B------:R-:W-:Y:S01]  /*3ce30*/  STL.64 [R1+0xb30], R8 ;  /* 0x000b300801007387 */ /* 0x000fe20000100a00 */
[----:B------:R0:W-:Y:S03]  /*3ce40*/  STL.64 [R1+0xb38], R10 ;  /* 0x000b380a01007387 */ /* 0x0001e60000100a00 */
[----:B0-----:R-:W4:Y:S01]  /*3ce50*/  LDL.LU.64 R10, [R1+0x2950] ;  /* 0x00295000010a7983 */ /* 0x001f220000300a00 */
[----:B------:R-:W-:Y:S02]  /*3ce60*/  IMAD.MOV.U32 R59, RZ, RZ, R61 ;  /* 0x000000ffff3b7224 */ /* 0x000fe400078e003d */
[----:B------:R-:W-:Y:S02]  /*3ce70*/  IMAD.MOV.U32 R61, RZ, RZ, R8 ;  /* 0x000000ffff3d7224 */ /* 0x000fe400078e0008 */
[----:B------:R-:W2:Y:S03]  /*3ce80*/  LDL.LU.64 R8, [R1+0x2948] ;  /* 0x0029480001087983 */ /* 0x000ea60000300a00 */
[----:B------:R-:W-:Y:S01]  /*3ce90*/  STL [R1+0x2484], R61 ;  /* 0x0024843d01007387 */ /* 0x000fe20000100800 */
[C---:B----4-:R-:W-:Y:S11]  /*3cea0*/  HMMA.16816.F32 R12, R52.reuse, R10, R12 ;  /* 0x0000000a340c723c */ /* 0x050ff6000000180c */
[----:B------:R-:W-:Y:S11]  /*3ceb0*/  @!UPT UIADD3 URZ, URZ, URZ, URZ ;  /* 0x0000003f3f3ff290 */ /* 0x000ff6000fffe03f */
[----:B------:R-:W-:Y:S01]  /*3cec0*/  @!UPT UIADD3 URZ, URZ, URZ, URZ ;  /* 0x0000003f3f3ff290 */ /* 0x000fe2000fffe03f */
[----:B------:R-:W-:Y:S01]  /*3ced0*/  STL.64 [R1+0xb20], R12 ;  /* 0x000b200c01007387 */ /* 0x000fe20000100a00 */
[----:B------:R0:W-:Y:S03]  /*3cee0*/  STL.64 [R1+0xb28], R14 ;  /* 0x000b280e01007387 */ /* 0x0001e60000100a00 */
[----:B0-----:R-:W3:Y:S01]  /*3cef0*/  LDL.LU.64 R14, [R1+0x2940] ;  /* 0x00294000010e7983 */ /* 0x001ee20000300a00 */
[----:B------:R-:W4:Y:S01]  /*3cf00*/  LDL.LU.64 R12, [R1+0x2938] ;  /* 0x00293800010c7983 */ /* 0x000f220000300a00 */
[C---:B---3--:R-:W-:Y:S11]  /*3cf10*/  HMMA.16816.F32 R20, R52.reuse, R14, R20 ;  /* 0x0000000e3414723c */ /* 0x048ff60000001814 */
[----:B------:R-:W-:Y:S11]  /*3cf20*/  @!UPT UIADD3 URZ, URZ, URZ, URZ ;  /* 0x0000003f3f3ff290 */ /* 0x000ff6000fffe03f */
[----:B------:R-:W-:Y:S01]  /*3cf30*/  @!UPT UIADD3 URZ, URZ, URZ, URZ ;  /* 0x0000003f3f3ff290 */ /* 0x000fe2000fffe03f */
[----:B------:R-:W-:Y:S01]  /*3cf40*/  STL.64 [R1+0xb10], R20 ;  /* 0x000b101401007387 */ /* 0x000fe20000100a00 */
[----:B------:R0:W-:Y:S03]  /*3cf50*/  STL.64 [R1+0xb18], R22 ;  /* 0x000b181601007387 */ /* 0x0001e60000100a00 */
[----:B0-----:R-:W3:Y:S01]  /*3cf60*/  LDL.LU.64 R22, [R1+0x2930] ;  /* 0x0029300001167983 */ /* 0x001ee20000300a00 */
[----:B------:R-:W-:Y:S02]  /*3cf70*/  STL.64 [R1+0x2908], R14 ;  /* 0x0029080e01007387 */ /* 0x000fe40000100a00 */
[----:B----4-:R0:W-:Y:S02]  /*3cf80*/  STL.64 [R1+0x2900], R12 ;  /* 0x0029000c01007387 */ /* 0x0101e40000100a00 */
[----:B0-----:R-:W-:Y:S02]  /*3cf90*/  IMAD.MOV.U32 R12, RZ, RZ, R34 ;  /* 0x000000ffff0c7224 */ /* 0x001fe400078e0022 */
[----:B------:R-:W-:Y:S01]  /*3cfa0*/  IMAD.MOV.U32 R13, RZ, RZ, R35 ;  /* 0x000000ffff0d7224 */ /* 0x000fe200078e0023 */
[----:B------:R-:W4:Y:S01]  /*3cfb0*/  LDL.LU R34, [R1+0x292c] ;  /* 0x00292c0001227983 */ /* 0x000f220000300800 */
[----:B------:R-:W4:Y:S01]  /*3cfc0*/  LDL.LU R35, [R1+0x2928] ;  /* 0x0029280001237983 */ /* 0x000f220000300800 */
[----:B--2---:R-:W-:Y:S01]  /*3cfd0*/  HMMA.16816.F32 R48, R52, R18, R48 ;  /* 0x000000123430723c */ /* 0x004fe20000001830 */
[----:B------:R-:W-:-:S02]  /*3cfe0*/  IMAD.MOV.U32 R17, RZ, RZ, R42 ;  /* 0x000000ffff117224 */ /* 0x000fc400078e002a */
[----:B---3--:R-:W-:Y:S02]  /*3cff0*/  IMAD.MOV.U32 R14, RZ, RZ, R22 ;  /* 0x000000ffff0e7224 */ /* 0x008fe400078e0016 */
[----:B------:R-:W-:Y:S01]  /*3d000*/  IMAD.MOV.U32 R15, RZ, RZ, R23 ;  /* 0x000000ffff0f7224 */ /* 0x000fe200078e0017 */
[----:B------:R-:W2:Y:S01]  /*3d010*/  LDL.LU R22, [R1+0x2924] ;  /* 0x0029240001167983 */ /* 0x000ea20000300800 */
[----:B------:R-:W2:Y:S02]  /*3d020*/  LDL.LU R23, [R1+0x2920] ;  /* 0x0029200001177983 */ /* 0x000ea40000300800 */
[----:B------:R-:W-:Y:S02]  /*3d030*/  STL.64 [R1+0x28f8], R18 ;  /* 0x0028f81201007387 */ /* 0x000fe40000100a00 */
[----:B------:R0:W-:Y:S11]  /*3d040*/  STL.64 [R1+0x28f0], R16 ;  /* 0x0028f01001007387 */ /* 0x0001f60000100a00 */
[----:B------:R-:W-:Y:S01]  /*3d050*/  @!UPT UIADD3 URZ, URZ, URZ, URZ ;  /* 0x0000003f3f3ff290 */ /* 0x000fe2000fffe03f */
[----:B------:R-:W-:Y:S01]  /*3d060*/  STL.64 [R1+0xb00], R48 ;  /* 0x000b003001007387 */ /* 0x000fe20000100a00 */
[----:B------:R-:W-:Y:S02]  /*3d070*/  STL.64 [R1+0xb08], R50 ;  /* 0x000b083201007387 */ /* 0x000fe40000100a00 */
[----:B------:R-:W-:Y:S02]  /*3d080*/  IMAD.MOV.U32 R2, RZ, RZ, R40 ;  /* 0x000000ffff027224 */ /* 0x000fe400078e0028 */
[----:B------:R-:W-:Y:S01]  /*3d090*/  IMAD.MOV.U32 R3, RZ, RZ, R41 ;  /* 0x000000ffff037224 */ /* 0x000fe200078e0029 */
[----:B------:R-:W-:Y:S01]  /*3d0a0*/  LDSM.16.MT88.4 R48, [R43+0x6080] ;  /* 0x006080002b30783b */ /* 0x000fe20000004200 */
[----:B0-----:R-:W-:Y:S02]  /*3d0b0*/  IMAD.MOV.U32 R16, RZ, RZ, R26 ;  /* 0x000000ffff107224 */ /* 0x001fe400078e001a */
[----:B------:R-:W-:Y:S01]  /*3d0c0*/  IMAD.MOV.U32 R17, RZ, RZ, R27 ;  /* 0x000000ffff117224 */ /* 0x000fe200078e001b */
[----:B------:R-:W3:Y:S01]  /*3d0d0*/  LDL.LU R26, [R1+0x291c] ;  /* 0x00291c00011a7983 */ /* 0x000ee20000300800 */
[----:B------:R-:W3:Y:S02]  /*3d0e0*/  LDL.LU R27, [R1+0x2918] ;  /* 0x00291800011b7983 */ /* 0x000ee40000300800 */
[----:B------:R-:W-:-:S02]  /*3d0f0*/  IMAD.MOV.U32 R18, RZ, RZ, R30 ;  /* 0x000000ffff127224 */ /* 0x000fc400078e001e */
[----:B------:R-:W-:Y:S01]  /*3d100*/  IMAD.MOV.U32 R19, RZ, RZ, R31 ;  /* 0x000000ffff137224 */ /* 0x000fe200078e001f */
[----:B------:R-:W3:Y:S01]  /*3d110*/  LDL.LU R30, [R1+0x2914] ;  /* 0x00291400011e7983 */ /* 0x000ee20000300800 */
[----:B------:R-:W3:Y:S01]  /*3d120*/  LDL.LU R31, [R1+0x2910] ;  /* 0x00291000011f7983 */ /* 0x000ee20000300800 */
[C---:B----4-:R-:W-:Y:S08]  /*3d130*/  HMMA.16816.F32 R12, R52.reuse, R34, R12 ;  /* 0x00000022340c723c */ /* 0x050ff0000000180c */
[C---:B--2---:R-:W-:Y:S11]  /*3d140*/  HMMA.16816.F32 R44, R52.reuse, R22, R44 ;  /* 0x00000016342c723c */ /* 0x044ff6000000182c */
[----:B------:R-:W-:Y:S11]  /*3d150*/  @!UPT UIADD3 URZ, URZ, URZ, URZ ;  /* 0x0000003f3f3ff290 */ /* 0x000ff6000fffe03f */
[----:B------:R-:W-:Y:S01]  /*3d160*/  @!UPT UIADD3 URZ, URZ, URZ, URZ ;  /* 0x0000003f3f3ff290 */ /* 0x000fe2000fffe03f */
[----:B------:R-:W-:Y:S01]  /*3d170*/  STL.64 [R1+0x880], R44 ;  /* 0x0008802c01007387 */ /* 0x000fe20000100a00 */
[----:B------:R-:W-:Y:S02]  /*3d180*/  STL.64 [R1+0x888], R46 ;  /* 0x0008882e01007387 */ /* 0x000fe40000100a00 */
[----:B------:R-:W0:Y:S02]  /*3d190*/  LDSM.16.MT88.4 R44, [R43+0x6100] ;  /* 0x006100002b2c783b */ /* 0x000e240000004200 */
[----:B------:R-:W1:Y:S01]  /*3d1a0*/  LDSM.16.MT88.4 R40, [R43+0x6180] ;  /* 0x006180002b28783b */ /* 0x000e620000004200 */
[C---:B---3--:R-:W-:Y:S03]  /*3d1b0*/  HMMA.16816.F32 R16, R52.reuse, R26, R16 ;  /* 0x0000001a3410723c */ /* 0x048fe60000001810 */
[----:B0-----:R-:W-:Y:S01]  /*3d1c0*/  STL.64 [R1+0x28b0], R46 ;  /* 0x0028b02e01007387 */ /* 0x001fe20000100a00 */
[----:B------:R-:W-:Y:S02]  /*3d1d0*/  STL.64 [R1+0x28a8], R44 ;  /* 0x0028a82c01007387 */ /* 0x000fe40000100a00 */
[----:B-1----:R-:W-:Y:S11]  /*3d1e0*/  STL.64 [R1+0x2830], R42 ;  /* 0x0028302a01007387 */ /* 0x002ff60000100a00 */
[----:B------:R-:W-:Y:S06]  /*3d1f0*/  @!UPT UIADD3 URZ, URZ, URZ, URZ ;  /* 0x0000003f3f3ff290 */ /* 0x000fec000fffe03f */
[----:B------:R-:W-:Y:S01]  /*3d200*/  STL.64 [R1+0x870], R16 ;  /* 0x0008701001007387 */ /* 0x000fe20000100a00 */
[----:B------:R0:W-:Y:S02]  /*3d210*/  STL.64 [R1+0x878], R18 ;  /* 0x0008781201007387 */ /* 0x0001e40000100a00 */
[----:B0-----:R-:W-:Y:S02]  /*3d220*/  HMMA.16816.F32 R16, R52, R30, R36 ;  /* 0x0000001e3410723c */ /* 0x001fe40000001824 */
[----:B------:R-:W0:Y:S04]  /*3d230*/  LDSM.16.MT88.4 R36, [R29+0x6000] ;  /* 0x006000001d24783b */ /* 0x000e280000004200 */
[----:B------:R-:W1:Y:S04]  /*3d240*/  LDSM.16.MT88.4 R52, [R29+0x6080] ;  /* 0x006080001d34783b */ /* 0x000e680000004200 */
[----:B------:R-:W-:Y:S04]  /*3d250*/  STL.64 [R1+0x2828], R40 ;  /* 0x0028282801007387 */ /* 0x000fe80000100a00 */
[----:B0-----:R-:W-:Y:S09]  /*3d260*/  STL.64 [R1+0x2800], R38 ;  /* 0x0028002601007387 */ /* 0x001ff20000100a00 */
[----:B------:R-:W-:Y:S02]  /*3d270*/  STL.64 [R1+0x860], R16 ;  /* 0x0008601001007387 */ /* 0x000fe40000100a00 */
[----:B------:R-:W-:Y:S02]  /*3d280*/  STL.64 [R1+0x868], R18 ;  /* 0x0008681201007387 */ /* 0x000fe40000100a00 */
[----:B------:R-:W-:Y:S01]  /*3d290*/  STL.64 [R1+0x27f8], R36 ;  /* 0x0027f82401007387 */ /* 0x000fe20000100a00 */
[----:B------:R-:W-:Y:S01]  /*3d2a0*/  STL.64 [R1+0x28b8], R34 ;  /* 0x0028b82201007387 */ /* 0x000fe20000100a00 */
[----:B------:R-:W-:Y:S02]  /*3d2b0*/  STL.64 [R1+0x840], R12 ;  /* 0x0008400c01007387 */ /* 0x000fe40000100a00 */
[----:B------:R0:W-:Y:S02]  /*3d2c0*/  STL.64 [R1+0x848], R14 ;  /* 0x0008480e01007387 */ /* 0x0001e40000100a00 */
[----:B0-----:R-:W-:Y:S01]  /*3d2d0*/  HMMA.16816.F32 R12, R48, R6, R56 ;  /* 0x00000006300c723c */ /* 0x001fe20000001838 */
[----:B------:R-:W-:Y:S01]  /*3d2e0*/  STL.64 [R1+0x28c8], R30 ;  /* 0x0028c81e01007387 */ /* 0x000fe20000100a00 */
[----:B------:R-:W-:Y:S02]  /*3d2f0*/  STL [R1+0x28c0], R29 ;  /* 0x0028c01d01007387 */ /* 0x000fe40000100800 */
[----:B-1----:R-:W-:Y:S02]  /*3d300*/  STL.64 [R1+0x27a0], R54 ;  /* 0x0027a03601007387 */ /* 0x002fe40000100a00 */
[----:B------:R0:W-:Y:S11]  /*3d310*/  STL.64 [R1+0x2798], R52 ;  /* 0x0027983401007387 */ /* 0x0001f60000100a00 */
[----:B------:R-:W-:Y:S06]  /*3d320*/  @!UPT UIADD3 URZ, URZ, URZ, URZ ;  /* 0x0000003f3f3ff290 */ /* 0x000fec000fffe03f */
[----:B------:R-:W-:Y:S01]  /*3d330*/  STL.64 [R1+0xa40], R12 ;  /* 0x000a400c01007387 */ /* 0x000fe20000100a00 */
[----:B------:R-:W-:Y:S02]  /*3d340*/  STL.64 [R1+0xa48], R14 ;  /* 0x000a480e01007387 */ /* 0x000fe40000100a00 */
[----:B------:R-:W-:Y:S02]  /*3d350*/  STL.64 [R1+0x28d8], R6 ;  /* 0x0028d80601007387 */ /* 0x000fe40000100a00 */
[----:B------:R-:W-:Y:S01]  /*3d360*/  STL.64 [R1+0x28d0], R4 ;  /* 0x0028d00401007387 */ /* 0x000fe20000100a00 */
[----:B------:R-:W2:Y:S01]  /*3d370*/  LDL.LU R56, [R1+0x340] ;  /* 0x0003400001387983 */ /* 0x000ea20000300800 */
[----:B------:R-:W2:Y:S02]  /*3d380*/  LDL.LU R57, [R1+0x344] ;  /* 0x0003440001397983 */ /* 0x000ea40000300800 */
[----:B------:R-:W3:Y:S02]  /*3d390*/  LDL.LU R58, [R1+0x348] ;  /* 0x00034800013a7983 */ /* 0x000ee40000300800 */
        /* <DEDUP_REMOVED lines=11> */
[----:B------:R-:W3:Y:S01]  /*3d450*/  LDL.LU R54, [R1+0x368] ;  /* 0x0003680001367983 */ /* 0x000ee20000300800 */
[----:B------:R-:W3:Y:S03]  /*3d460*/  LDL.LU R55, [R1+0x36c] ;  /* 0x00036c0001377983 */ /* 0x000ee60000300800 */
        /* <DEDUP_REMOVED lines=8> */
[----:B0-----:R-:W2:Y:S02]  /*3d4f0*/  LDL.LU R52, [R1+0x590] ;  /* 0x0005900001347983 */ /* 0x001ea40000300800 */
[----:B------:R-:W2:Y:S01]  /*3d500*/  LDL.LU R53, [R1+0x594] ;  /* 0x0005940001357983 */ /* 0x000ea20000300800 */
[----:B------:R-:W3:Y:S01]  /*3d510*/  LDL.LU R54, [R1+0x598] ;  /* 0x0005980001367983 */ /* 0x000ee20000300800 */
[----:B------:R-:W3:Y:S03]  /*3d520*/  LDL.LU R55, [R1+0x59c] ;  /* 0x00059c0001377983 */ /* 0x000ee60000300800 */
[----:B---3--:R-:W-:Y:S01]  /*3d530*/  STL.64 [R1+0x2860], R54 ;  /* 0x0028603601007387 */ /* 0x008fe20000100a00 */
[----:B--2---:R-:W-:Y:S02]  /*3d540*/  STL.64 [R1+0x2858], R52 ;  /* 0x0028583401007387 */ /* 0x004fe40000100a00 */
[----:B-1----:R-:W2:Y:S02]  /*3d550*/  LDL.LU R40, [R1+0x5a0] ;  /* 0x0005a00001287983 */ /* 0x002ea40000300800 */
        /* <DEDUP_REMOVED lines=24> */
[----:B------:R-:W2:Y:S02]  /*3d6e0*/  LDL.LU R35, [R1+0x7ac] ;  /* 0x0007ac0001237983 */ /* 0x000ea40000300800 */
[----:B------:R-:W-:-:S02]  /*3d6f0*/  IMAD.MOV.U32 R24, RZ, RZ, R12 ;  /* 0x000000ffff187224 */ /* 0x000fc400078e000c */
[----:B------:R-:W-:Y:S01]  /*3d700*/  IMAD.MOV.U32 R20, RZ, RZ, R14 ;  /* 0x000000ffff147224 */ /* 0x000fe200078e000e */
[----:B--2---:R-:W-:Y:S01]  /*3d710*/  STL.64 [R1+0x28e8], R34 ;  /* 0x0028e82201007387 */ /* 0x004fe20000100a00 */
[----:B----4-:R0:W-:Y:S02]  /*3d720*/  STL.64 [R1+0x28e0], R32 ;  /* 0x0028e02001007387 */ /* 0x0101e40000100a00 */
        /* <DEDUP_REMOVED lines=18> */
[----:B------:R-:W4:Y:S01]  /*3d850*/  LDL.LU R34, [R1+0x7d8] ;  /* 0x0007d80001227983 */ /* 0x000f220000300800 */
[----:B------:R-:W4:Y:S02]  /*3d860*/  LDL.LU R35, [R1+0x7dc] ;  /* 0x0007dc0001237983 */ /* 0x000f240000300800 */
[----:B------:R-:W4:Y:S02]  /*3d870*/  LDL.LU R44, [R1+0x620] ;  /* 0x00062000012c7983 */ /* 0x000f240000300800 */
[----:B------:R-:W4:Y:S01]  /*3d880*/  LDL.LU R45, [R1+0x624] ;  /* 0x00062400012d7983 */ /* 0x000f220000300800 */
[----:B------:R-:W4:Y:S01]  /*3d890*/  LDL.LU R46, [R1+0x628] ;  /* 0x00062800012e7983 */ /* 0x000f220000300800 */
[----:B------:R-:W4:Y:S02]  /*3d8a0*/  LDL.LU R47, [R1+0x62c] ;  /* 0x00062c00012f7983 */ /* 0x000f240000300800 */
[----:B---3--:R-:W-:Y:S02]  /*3d8b0*/  STL.64 [R1+0x28a0], R42 ;  /* 0x0028a02a01007387 */ /* 0x008fe40000100a00 */
[----:B------:R0:W-:Y:S02]  /*3d8c0*/  STL.64 [R1+0x2898], R40 ;  /* 0x0028982801007387 */ /* 0x0001e40000100a00 */
        /* <DEDUP_REMOVED lines=16> */
[----:B------:R-:W-:Y:S01]  /*3d9d0*/  STL [R1+0x248c], R24 ;  /* 0x00248c1801007387 */ /* 0x000fe20000100800 */
[----:B------:R-:W-:Y:S01]  /*3d9e0*/  STL [R1+0x2488], R20 ;  /* 0x0024881401007387 */ /* 0x000fe20000100800 */
[C---:B--2---:R-:W-:Y:S11]  /*3d9f0*/  HMMA.16816.F32 R12, R48.reuse, R10, R12 ;  /* 0x0000000a300c723c */ /* 0x044ff6000000180c */
[----:B------:R-:W-:Y:S11]  /*3da00*/  @!UPT UIADD3 URZ, URZ, URZ, URZ ;  /* 0x0000003f3f3ff290 */ /* 0x000ff6000fffe03f */
[----:B------:R-:W-:Y:S01]  /*3da10*/  @!UPT UIADD3 URZ, URZ, URZ, URZ ;  /* 0x0000003f3f3ff290 */ /* 0x000fe2000fffe03f */
[----:B------:R-:W-:Y:S01]  /*3da20*/  STL.64 [R1+0xa30], R12 ;  /* 0x000a300c01007387 */ /* 0x000fe20000100a00 */
[----:B------:R-:W-:Y:S02]  /*3da30*/  IMAD.MOV.U32 R21, RZ, RZ, R14 ;  /* 0x000000ffff157224 */ /* 0x000fe400078e000e */
[----:B------:R0:W-:Y:S02]  /*3da40*/  STL.64 [R1+0xa38], R14 ;  /* 0x000a380e01007387 */ /* 0x0001e40000100a00 */
[----:B0-----:R-:W4:Y:S01]  /*3da50*/  LDL.LU.64 R14, [R1+0x2908] ;  /* 0x00290800010e7983 */ /* 0x001f220000300a00 */
[----:B------:R-:W-:Y:S02]  /*3da60*/  IMAD.MOV.U32 R25, RZ, RZ, R12 ;  /* 0x000000ffff197224 */ /* 0x000fe400078e000c */
[----:B------:R-:W2:Y:S03]  /*3da70*/  LDL.LU.64 R12, [R1+0x2900] ;  /* 0x00290000010c7983 */ /* 0x000ea60000300a00 */
[----:B------:R-:W-:Y:S01]  /*3da80*/  STL [R1+0x249c], R25 ;  /* 0x00249c1901007387 */ /* 0x000fe20000100800 */
[----:B------:R-:W-:Y:S01]  /*3da90*/  STL [R1+0x2498], R21 ;  /* 0x0024981501007387 */ /* 0x000fe20000100800 */
[C---:B----4-:R-:W-:Y:S11]  /*3daa0*/  HMMA.16816.F32 R16, R48.reuse, R14, R16 ;  /* 0x0000000e3010723c */ /* 0x050ff60000001810 */
[----:B------:R-:W-:Y:S11]  /*3dab0*/  @!UPT UIADD3 URZ, URZ, URZ, URZ ;  /* 0x0000003f3f3ff290 */ /* 0x000ff6000fffe03f */
[----:B------:R-:W-:Y:S01]  /*3dac0*/  @!UPT UIADD3 URZ, URZ, URZ, URZ ;  /* 0x0000003f3f3ff290 */ /* 0x000fe2000fffe03f */
[----:B------:R-:W-:Y:S01]  /*3dad0*/  STL.64 [R1+0xa20], R16 ;  /* 0x000a201001007387 */ /* 0x000fe20000100a00 */
[----:B------:R0:W-:Y:S03]  /*3dae0*/  STL.64 [R1+0xa28], R18 ;  /* 0x000a281201007387 */ /* 0x0001e60000100a00 */
[----:B0-----:R-:W4:Y:S01]  /*3daf0*/  LDL.LU.64 R18, [R1+0x28f8] ;  /* 0x0028f80001127983 */ /* 0x001f220000300a00 */
[C---:B------:R-:W-:Y:S08]  /*3db00*/  HMMA.16816.F32 R4, R48.reuse, R22, R4 ;  /* 0x000000163004723c */ /* 0x040ff00000001804 */
[C---:B------:R-:W-:Y:S01]  /*3db10*/  HMMA.16816.F32 R28, R48.reuse, R26, R28 ;  /* 0x0000001a301c723c */ /* 0x040fe2000000181c */
[----:B------:R-:W2:Y:S07]  /*3db20*/  LDL.LU.64 R16, [R1+0x28f0] ;  /* 0x0028f00001107983 */ /* 0x000eae0000300a00 */
[C---:B----4-:R-:W-:Y:S11]  /*3db30*/  HMMA.16816.F32 R32, R48.reuse, R18, R32 ;  /* 0x000000123020723c */ /* 0x050ff60000001820 */
        /* <DEDUP_REMOVED lines=8> */
[----:B0-----:R-:W3:Y:S01]  /*3dbc0*/  LDL.LU.64 R6, [R1+0x28d8] ;  /* 0x0028d80001067983 */ /* 0x001ee20000300a00 */
[----:B------:R-:W2:Y:S02]  /*3dbd0*/  LDL.LU.64 R4, [R1+0x28d0] ;  /* 0x0028d00001047983 */ /* 0x000ea40000300a00 */
[----:B------:R-:W-:Y:S02]  /*3dbe0*/  STL.64 [R1+0x800], R28 ;  /* 0x0008001c01007387 */ /* 0x000fe40000100a00 */
[----:B------:R0:W-:Y:S02]  /*3dbf0*/  STL.64 [R1+0x808], R30 ;  /* 0x0008081e01007387 */ /* 0x0001e40000100a00 */
[----:B0-----:R-:W4:Y:S01]  /*3dc00*/  LDL.LU.64 R30, [R1+0x28c8] ;  /* 0x0028c800011e7983 */ /* 0x001f220000300a00 */
[----:B------:R-:W2:Y:S01]  /*3dc10*/  LDL.LU R29, [R1+0x28c0] ;  /* 0x0028c000011d7983 */ /* 0x000ea20000300800 */
[C---:B----4-:R-:W-:Y:S11]  /*3dc20*/  HMMA.16816.F32 R32, R48.reuse, R30, R32 ;  /* 0x0000001e3020723c */ /* 0x050ff60000001820 */
[----:B------:R-:W-:Y:S11]  /*3dc30*/  @!UPT UIADD3 URZ, URZ, URZ, URZ ;  /* 0x0000003f3f3ff290 */ /* 0x000ff6000fffe03f */
[----:B------:R-:W-:Y:S01]  /*3dc40*/  @!UPT UIADD3 URZ, URZ, URZ, URZ ;  /* 0x0000003f3f3ff290 */ /* 0x000fe2000fffe03f */
[----:B------:R-:W-:Y:S01]  /*3dc50*/  STL.64 [R1+0x7a0], R32 ;  /* 0x0007a02001007387 */ /* 0x000fe20000100a00 */
[----:B------:R0:W-:Y:S03]  /*3dc60*/  STL.64 [R1+0x7a8], R34 ;  /* 0x0007a82201007387 */ /* 0x0001e60000100a00 */
[----:B0-----:R-:W4:Y:S02]  /*3dc70*/  LDL.LU.64 R34, [R1+0x28b8] ;  /* 0x0028b80001227983 */ /* 0x001f240000300a00 */
[----:B----4-:R-:W-:Y:S02]  /*3dc80*/  HMMA.16816.F32 R48, R48, R34, R44 ;  /* 0x000000223030723c */ /* 0x010fe4000000182c */
[----:B------:R-:W3:Y:S01]  /*3dc90*/  LDL.LU.64 R46, [R1+0x28b0] ;  /* 0x0028b000012e7983 */ /* 0x000ee20000300a00 */
[----:B------:R-:W3:Y:S11]  /*3dca0*/  LDL.LU.64 R44, [R1+0x28a8] ;  /* 0x0028a800012c7983 */ /* 0x000ef60000300a00 */
[----:B------:R-:W-:Y:S09]  /*3dcb0*/  @!UPT UIADD3 URZ, URZ, URZ, URZ ;  /* 0x0000003f3f3ff290 */ /* 0x000ff2000fffe03f */
[----:B------:R0:W-:Y:S01]  /*3dcc0*/  STL.64 [R1+0x320], R48 ;  /* 0x0003203001007387 */ /* 0x0001e20000100a00 */
[----:B------:R1:W-:Y:S03]  /*3dcd0*/  STL.64 [R1+0x328], R50 ;  /* 0x0003283201007387 */ /* 0x0003e60000100a00 */
[----:B0-----:R-:W4:Y:S01]  /*3dce0*/  LDL.LU R48, [R1+0x370] ;  /* 0x0003700001307983 */ /* 0x001f220000300800 */
[----:B------:R-:W4:Y:S02]  /*3dcf0*/  LDL.LU R49, [R1+0x374] ;  /* 0x0003740001317983 */ /* 0x000f240000300800 */
[----:B-1----:R-:W4:Y:S02]  /*3dd00*/  LDL.LU R50, [R1+0x378] ;  /* 0x0003780001327983 */ /* 0x002f240000300800 */
[----:B------:R-:W4:Y:S01]  /*3dd10*/  LDL.LU R51, [R1+0x37c] ;  /* 0x00037c0001337983 */ /* 0x000f220000300800 */
[C---:B---3--:R-:W-:Y:S11]  /*3dd20*/  HMMA.16816.F32 R40, R44.reuse, R6, R40 ;  /* 0x000000062c28723c */ /* 0x048ff60000001828 */
[----:B------:R-:W-:Y:S11]  /*3dd30*/  @!UPT UIADD3 URZ, URZ, URZ, URZ ;  /* 0x0000003f3f3ff290 */ /* 0x000ff6000fffe03f */
[----:B------:R-:W-:Y:S01]  /*3dd40*/  @!UPT UIADD3 URZ, URZ, URZ, URZ ;  /* 0x0000003f3f3ff290 */ /* 0x000fe2000fffe03f */
[----:B------:R-:W-:Y:S01]  /*3dd50*/  STL.64 [R1+0x950], R40 ;  /* 0x0009502801007387 */ /* 0x000fe20000100a00 */
[----:B------:R0:W-:Y:S03]  /*3dd60*/  STL.64 [R1+0x958], R42 ;  /* 0x0009582a01007387 */ /* 0x0001e60000100a00 */
[----:B0-----:R-:W3:Y:S01]  /*3dd70*/  LDL.LU.64 R42, [R1+0x28a0] ;  /* 0x0028a000012a7983 */ /* 0x001ee20000300a00 */
[----:B------:R-:W3:Y:S02]  /*3dd80*/  LDL.LU.64 R40, [R1+0x2898] ;  /* 0x0028980001287983 */ /* 0x000ee40000300a00 */
[C---:B---3--:R-:W-:Y:S11]  /*3dd90*/  HMMA.16816.F32 R40, R44.reuse, R10, R40 ;  /* 0x0000000a2c28723c */ /* 0x048ff60000001828 */
[----:B------:R-:W-:Y:S11]  /*3dda0*/  @!UPT UIADD3 URZ, URZ, URZ, URZ ;  /* 0x0000003f3f3ff290 */ /* 0x000ff6000fffe03f */
[----:B------:R-:W-:Y:S01]  /*3ddb0*/  @!UPT UIADD3 URZ, URZ, URZ, URZ ;  /* 0x0000003f3f3ff290 */ /* 0x000fe2000fffe03f */
[----:B------:R-:W-:Y:S01]  /*3ddc0*/  STL.64 [R1+0x5f0], R40 ;  /* 0x0005f02801007387 */ /* 0x000fe20000100a00 */
[----:B------:R0:W-:Y:S03]  /*3ddd0*/  STL.64 [R1+0x5f8], R42 ;  /* 0x0005f82a01007387 */ /* 0x0001e60000100a00 */
[----:B0-----:R-:W3:Y:S01]  /*3dde0*/  LDL.LU.64 R42, [R1+0x2890] ;  /* 0x00289000012a7983 */ /* 0x001ee20000300a00 */
[----:B------:R-:W3:Y:S02]  /*3ddf0*/  LDL.LU.64 R40, [R1+0x2888] ;  /* 0x0028880001287983 */ /* 0x000ee40000300a00 */
[----:B------:R-:W2:Y:S01]  /*3de00*/  LDL R28, [R1+0xcb8] ;  /* 0x000cb800011c7983 */ /* 0x000ea20000100800 */
        /* <DEDUP_REMOVED lines=13> */
[----:B------:R-:W3:Y:S01]  /*3dee0*/  LDL.LU.64 R40, [R1+0x2868] ;  /* 0x0028680001287983 */ /* 0x000ee20000300a00 */
[C---:B------:R-:W-:Y:S11]  /*3def0*/  HMMA.16816.F32 R52, R44.reuse, R22, R52 ;  /* 0x000000162c34723c */ /* 0x040ff60000001834 */
[----:B------:R-:W-:Y:S11]  /*3df00*/  @!UPT UIADD3 URZ, URZ, URZ, URZ ;  /* 0x0000003f3f3ff290 */ /* 0x000ff6000fffe03f */
[----:B------:R-:W-:Y:S01]  /*3df10*/  @!UPT UIADD3 URZ, URZ, URZ, URZ ;  /* 0x0000003f3f3ff290 */ /* 0x000fe2000fffe03f */
[----:B------:R-:W-:Y:S01]  /*3df20*/  STL.64 [R1+0x160], R52 ;  /* 0x0001603401007387 */ /* 0x000fe20000100a00 */
[----:B------:R0:W-:Y:S03]  /*3df30*/  STL.64 [R1+0x168], R54 ;  /* 0x0001683601007387 */ /* 0x0001e60000100a00 */
[----:B0-----:R-:W2:Y:S01]  /*3df40*/  LDL.LU.64 R54, [R1+0x2860] ;  /* 0x0028600001367983 */ /* 0x001ea20000300a00 */
[----:B------:R-:W2:Y:S01]  /*3df50*/  LDL.LU.64 R52, [R1+0x2858] ;  /* 0x0028580001347983 */ /* 0x000ea20000300a00 */
[C---:B---3--:R-:W-:Y:S11]  /*3df60*/  HMMA.16816.F32 R40, R44.reuse, R26, R40 ;  /* 0x0000001a2c28723c */ /* 0x048ff60000001828 */
[----:B------:R-:W-:Y:S11]  /*3df70*/  @!UPT UIADD3 URZ, URZ, URZ, URZ ;  /* 0x0000003f3f3ff290 */ /* 0x000ff6000fffe03f */
[----:B------:R-:W-:Y:S01]  /*3df80*/  @!UPT UIADD3 URZ, URZ, URZ, URZ ;  /* 0x0000003f3f3ff290 */ /* 0x000fe2000fffe03f */
[----:B------:R-:W-:Y:S01]  /*3df90*/  STL.64 [R1+0x150], R40 ;  /* 0x0001502801007387 */ /* 0x000fe20000100a00 */
[----:B------:R0:W-:Y:S03]  /*3dfa0*/  STL.64 [R1+0x158], R42 ;  /* 0x0001582a01007387 */ /* 0x0001e60000100a00 */
[----:B0-----:R-:W3:Y:S01]  /*3dfb0*/  LDL.LU.64 R42, [R1+0x2850] ;  /* 0x00285000012a7983 */ /* 0x001ee20000300a00 */
        /* <DEDUP_REMOVED lines=8> */
[----:B---3--:R-:W-:Y:S02]  /*3e040*/  HMMA.16816.F32 R44, R44, R34, R40 ;  /* 0x000000222c2c723c */ /* 0x008fe40000001828 */
[----:B------:R-:W3:Y:S01]  /*3e050*/  LDL.LU.64 R42, [R1+0x2830] ;  /* 0x00283000012a7983 */ /* 0x000ee20000300a00 */
[----:B------:R-:W3:Y:S11]  /*3e060*/  LDL.LU.64 R40, [R1+0x2828] ;  /* 0x0028280001287983 */ /* 0x000ef60000300a00 */
[----:B------:R-:W-:Y:S09]  /*3e070*/  @!UPT UIADD3 URZ, URZ, URZ, URZ ;  /* 0x0000003f3f3ff290 */ /* 0x000ff2000fffe03f */
[----:B------:R0:W-:Y:S01]  /*3e080*/  STL.64 [R1+0x120], R44 ;  /* 0x0001202c01007387 */ /* 0x0001e20000100a00 */
[----:B------:R1:W-:Y:S03]  /*3e090*/  STL.64 [R1+0x128], R46 ;  /* 0x0001282e01007387 */ /* 0x0003e60000100a00 */
[----:B0-----:R-:W2:Y:S01]  /*3e0a0*/  LDL.LU R44, [R1+0x380] ;  /* 0x00038000012c7983 */ /* 0x001ea20000300800 */
[----:B------:R-:W2:Y:S02]  /*3e0b0*/  LDL.LU R45, [R1+0x384] ;  /* 0x00038400012d7983 */ /* 0x000ea40000300800 */
[----:B-1----:R-:W2:Y:S02]  /*3e0c0*/  LDL.LU R46, [R1+0x388] ;  /* 0x00038800012e7983 */ /* 0x002ea40000300800 */
[----:B------:R-:W2:Y:S01]  /*3e0d0*/  LDL.LU R47, [R1+0x38c] ;  /* 0x00038c00012f7983 */ /* 0x000ea20000300800 */
[C---:B---3--:R-:W-:Y:S08]  /*3e0e0*/  HMMA.16816.F32 R36, R40.reuse, R6, R36 ;  /* 0x000000062824723c */ /* 0x048ff00000001824 */
[C---:B------:R-:W-:Y:S11]  /*3e0f0*/  HMMA.16816.F32 R56, R40.reuse, R10, R56 ;  /* 0x0000000a2838723c */ /* 0x040ff60000001838 */
[----:B------:R-:W-:Y:S04]  /*3e100*/  @!UPT UIADD3 URZ, URZ, URZ, URZ ;  /* 0x0000003f3f3ff290 */ /* 0x000fe8000fffe03f */
[----:B------:R-:W-:Y:S01]  /*3e110*/  STL.64 [R1+0x5c0], R36 ;  /* 0x0005c02401007387 */ /* 0x000fe20000100a00 */
[----:B------:R0:W-:Y:S03]  /*3e120*/  STL.64 [R1+0x5c8], R38 ;  /* 0x0005c82601007387 */ /* 0x0001e60000100a00 */
[----:B0-----:R-:W3:Y:S01]  /*3e130*/  LDL.LU.64 R38, [R1+0x2820] ;  /* 0x0028200001267983 */ /* 0x001ee20000300a00 */
[----:B------:R-:W3:Y:S03]  /*3e140*/  LDL.LU.64 R36, [R1+0x2818] ;  /* 0x0028180001247983 */ /* 0x000ee60000300a00 */
[----:B------:R-:W-:Y:S02]  /*3e150*/  STL.64 [R1+0x5b0], R56 ;  /* 0x0005b03801007387 */ /* 0x000fe40000100a00 */
[----:B------:R0:W-:Y:S02]  /*3e160*/  STL.64 [R1+0x5b8], R58 ;  /* 0x0005b83a01007387 */ /* 0x0001e40000100a00 */
[----:B0-----:R-:W3:Y:S01]  /*3e170*/  LDL.LU.64 R58, [R1+0x2810] ;  /* 0x00281000013a7983 */ /* 0x001ee20000300a00 */
[----:B------:R-:W3:Y:S01]  /*3e180*/  LDL.LU.64 R56, [R1+0x2808] ;  /* 0x0028080001387983 */ /* 0x000ee20000300a00 */
[C---:B--2---:R-:W-:Y:S01]  /*3e190*/  HMMA.16816.F32 R44, R40.reuse, R14, R44 ;  /* 0x0000000e282c723c */ /* 0x044fe2000000182c */
[----:B------:R-:W-:Y:S01]  /*3e1a0*/  STL.64 [R1+0x27f0], R14 ;  /* 0x0027f00e01007387 */ /* 0x000fe20000100a00 */
[----:B------:R4:W-:Y:S06]  /*3e1b0*/  STL.64 [R1+0x27e8], R12 ;  /* 0x0027e80c01007387 */ /* 0x0009ec0000100a00 */
[C---:B----4-:R-:W-:Y:S11]  /*3e1c0*/  HMMA.16816.F32 R12, R40.reuse, R18, R48 ;  /* 0x00000012280c723c */ /* 0x050ff60000001830 */
        /* <DEDUP_REMOVED lines=8> */
[----:B------:R-:W-:Y:S11]  /*3e250*/  STL.64 [R1+0x27d0], R22 ;  /* 0x0027d01601007387 */ /* 0x000ff60000100a00 */
[----:B------:R-:W-:Y:S11]  /*3e260*/  @!UPT UIADD3 URZ, URZ, URZ, URZ ;  /* 0x0000003f3f3ff290 */ /* 0x000ff6000fffe03f */
[----:B------:R-:W-:Y:S01]  /*3e270*/  STL.64 [R1+0x130], R12 ;  /* 0x0001300c01007387 */ /* 0x000fe20000100a00 */
[----:B------:R0:W-:Y:S02]  /*3e280*/  STL.64 [R1+0x138], R14 ;  /* 0x0001380e01007387 */ /* 0x0001e40000100a00 */
[----:B------:R-:W-:Y:S01]  /*3e290*/  STL.64 [R1+0x27c8], R26 ;  /* 0x0027c81a01007387 */ /* 0x000fe20000100a00 */
[C---:B---3--:R-:W-:Y:S08]  /*3e2a0*/  HMMA.16816.F32 R16, R40.reuse, R26, R36 ;  /* 0x0000001a2810723c */ /* 0x048ff00000001824 */
[C---:B0-----:R-:W-:Y:S11]  /*3e2b0*/  HMMA.16816.F32 R12, R40.reuse, R30, R56 ;  /* 0x0000001e280c723c */ /* 0x041ff60000001838 */
[----:B------:R-:W-:Y:S04]  /*3e2c0*/  @!UPT UIADD3 URZ, URZ, URZ, URZ ;  /* 0x0000003f3f3ff290 */ /* 0x000fe8000fffe03f */
[----:B------:R-:W-:Y:S01]  /*3e2d0*/  STL.64 [R1+0x170], R16 ;  /* 0x0001701001007387 */ /* 0x000fe20000100a00 */
[----:B------:R-:W-:Y:S02]  /*3e2e0*/  STL.64 [R1+0x178], R18 ;  /* 0x0001781201007387 */ /* 0x000fe40000100a00 */
[----:B------:R-:W-:Y:S02]  /*3e2f0*/  STL.64 [R1+0x27c0], R30 ;  /* 0x0027c01e01007387 */ /* 0x000fe40000100a00 */
[----:B------:R0:W-:Y:S03]  /*3e300*/  STL.64 [R1+0x27b8], R28 ;  /* 0x0027b81c01007387 */ /* 0x0001e60000100a00 */
[----:B------:R1:W-:Y:S01]  /*3e310*/  STL.64 [R1+0x350], R12 ;  /* 0x0003500c01007387 */ /* 0x0003e20000100a00 */
[----:B------:R2:W-:Y:S02]  /*3e320*/  STL.64 [R1+0x358], R14 ;  /* 0x0003580e01007387 */ /* 0x0005e40000100a00 */
[----:B------:R-:W3:Y:S02]  /*3e330*/  LDL.LU R52, [R1+0x110] ;  /* 0x0001100001347983 */ /* 0x000ee40000300800 */
[----:B------:R-:W3:Y:S01]  /*3e340*/  LDL.LU R53, [R1+0x114] ;  /* 0x0001140001357983 */ /* 0x000ee20000300800 */
[----:B------:R-:W4:Y:S01]  /*3e350*/  LDL.LU R54, [R1+0x118] ;  /* 0x0001180001367983 */ /* 0x000f220000300800 */
[----:B------:R-:W4:Y:S03]  /*3e360*/  LDL.LU R55, [R1+0x11c] ;  /* 0x00011c0001377983 */ /* 0x000f260000300800 */
[----:B0-----:R-:W3:Y:S01]  /*3e370*/  LDL.LU R28, [R1+0x2c0] ;  /* 0x0002c000011c7983 */ /* 0x001ee20000300800 */
[----:B------:R-:W3:Y:S03]  /*3e380*/  LDL.LU R29, [R1+0x2c4] ;  /* 0x0002c400011d7983 */ /* 0x000ee60000300800 */
        /* <DEDUP_REMOVED lines=36> */
[----:B------:R-:W-:Y:S01]  /*3e5d0*/  HMMA.16816.F32 R40, R40, R34, R36 ;  /* 0x000000222828723c */ /* 0x000fe20000001824 */
        /* <DEDUP_REMOVED lines=10> */
[----:B------:R-:W2:Y:S01]  /*3e680*/  LDL.LU.64 R38, [R1+0x2800] ;  /* 0x0028000001267983 */ /* 0x000ea20000300a00 */
[----:B------:R-:W2:Y:S05]  /*3e690*/  LDL.LU.64 R36, [R1+0x27f8] ;  /* 0x0027f80001247983 */ /* 0x000eaa0000300a00 */
[----:B------:R0:W-:Y:S02]  /*3e6a0*/  STL.64 [R1+0x340], R40 ;  /* 0x0003402801007387 */ /* 0x0001e40000100a00 */
[----:B------:R1:W-:Y:S01]  /*3e6b0*/  STL.64 [R1+0x348], R42 ;  /* 0x0003482a01007387 */ /* 0x0003e20000100a00 */
        /* <DEDUP_REMOVED lines=49> */
[----:B------:R-:W3:Y:S02]  /*3e9d0*/  LDL.LU.64 R52, [R1+0x27a8] ;  /* 0x0027a80001347983 */ /* 0x000ee40000300a00 */
[----:B---3--:R-:W-:Y:S01]  /*3e9e0*/  HMMA.16816.F32 R36, R36, R34, R52 ;  /* 0x000000222424723c */ /* 0x008fe20000001834 */
[----:B------:R-:W3:Y:S01]  /*3e9f0*/  LDL.LU.64 R54, [R1+0x27a0] ;  /* 0x0027a00001367983 */ /* 0x000ee20000300a00 */
[----:B------:R-:W3:Y:S11]  /*3ea00*/  LDL.LU.64 R52, [R1+0x2798] ;  /* 0x0027980001347983 */ /* 0x000ef60000300a00 */
[----:B------:R-:W-:Y:S10]  /*3ea10*/  @!UPT UIADD3 URZ, URZ, URZ, URZ ;  /* 0x0000003f3f3ff290 */ /* 0x000ff4000fffe03f */
[----:B------:R0:W-:Y:S01]  /*3ea20*/  STL.64 [R1+0x370], R36 ;  /* 0x0003702401007387 */ /* 0x0001e20000100a00 */
[----:B------:R1:W-:Y:S03]  /*3ea30*/  STL.64 [R1+0x378], R38 ;  /* 0x0003782601007387 */ /* 0x0003e60000100a00 */
[----:B0-----:R-:W2:Y:S01]  /*3ea40*/  LDL.LU R36, [R1+0xe0] ;  /* 0x0000e00001247983 */ /* 0x001ea20000300800 */
[----:B------:R-:W2:Y:S02]  /*3ea50*/  LDL.LU R37, [R1+0xe4] ;  /* 0x0000e40001257983 */ /* 0x000ea40000300800 */
[----:B-1----:R-:W2:Y:S02]  /*3ea60*/  LDL.LU R38, [R1+0xe8] ;  /* 0x0000e80001267983 */ /* 0x002ea40000300800 */
[----:B------:R-:W2:Y:S01]  /*3ea70*/  LDL.LU R39, [R1+0xec] ;  /* 0x0000ec0001277983 */ /* 0x000ea20000300800 */
        /* <DEDUP_REMOVED lines=9> */
[----:B0-----:R-:W2:Y:S01]  /*3eb10*/  LDL.LU R4, [R1+0xf0] ;  /* 0x0000f00001047983 */ /* 0x001ea20000300800 */
[----:B------:R-:W2:Y:S02]  /*3eb20*/  LDL.LU R5, [R1+0xf4] ;  /* 0x0000f40001057983 */ /* 0x000ea40000300800 */
[----:B------:R-:W2:Y:S02]  /*3eb30*/  LDL.LU R6, [R1+0xf8] ;  /* 0x0000f80001067983 */ /* 0x000ea40000300800 */
[----:B------:R-:W2:Y:S01]  /*3eb40*/  LDL.LU R7, [R1+0xfc] ;  /* 0x0000fc0001077983 */ /* 0x000ea20000300800 */
[----:B------:R-:W-:Y:S01]  /*3eb50*/  STL.64 [R1+0x2770], R10 ;  /* 0x0027700a01007387 */ /* 0x000fe20000100a00 */
[----:B------:R-:W-:Y:S01]  /*3eb60*/  STL.64 [R1+0x2768], R8 ;  /* 0x0027680801007387 */ /* 0x000fe20000100a00 */
[C---:B--2---:R-:W-:Y:S11]  /*3eb70*/  HMMA.16816.F32 R4, R52.reuse, R10, R4 ;  /* 0x0000000a3404723c */ /* 0x044ff60000001804 */
[----:B------:R-:W-:Y:S11]  /*3eb80*/  @!UPT UIADD3 URZ, URZ, URZ, URZ ;  /* 0x0000003f3f3ff290 */ /* 0x000ff6000fffe03f */
[----:B------:R-:W-:Y:S01]  /*3eb90*/  @!UPT UIADD3 URZ, URZ, URZ, URZ ;  /* 0x0000003f3f3ff290 */ /* 0x000fe2000fffe03f */
[----:B------:R-:W-:Y:S01]  /*3eba0*/  STL.64 [R1+0x9f0], R4 ;  /* 0x0009f00401007387 */ /* 0x000fe20000100a00 */
[----:B------:R0:W-:Y:S02]  /*3ebb0*/  STL.64 [R1+0x9f8], R6 ;  /* 0x0009f80601007387 */ /* 0x0001e40000100a00 */
[C---:B0-----:R-:W-:Y:S01]  /*3ebc0*/  HMMA.16816.F32 R4, R52.reuse, R14, R36 ;  /* 0x0000000e3404723c */ /* 0x041fe20000001824 */
[----:B------:R-:W-:Y:S01]  /*3ebd0*/  STL.64 [R1+0x2760], R14 ;  /* 0x0027600e01007387 */ /* 0x000fe20000100a00 */
[----:B------:R-:W-:Y:S03]  /*3ebe0*/  STL.64 [R1+0x2758], R12 ;  /* 0x0027580c01007387 */ /* 0x000fe60000100a00 */
[----:B------:R-:W-:Y:S11]  /*3ebf0*/  LDSM.16.MT88.4 R36, [R28+0x6080] ;  /* 0x006080001c24783b */ /* 0x000ff60000004200 */
[----:B------:R-:W-:Y:S07]  /*3ec00*/  @!UPT UIADD3 URZ, URZ, URZ, URZ ;  /* 0x0000003f3f3ff290 */ /* 0x000fee000fffe03f */
[----:B------:R-:W-:Y:S01]  /*3ec10*/  STL.64 [R1+0x9e0], R4 ;  /* 0x0009e00401007387 */ /* 0x000fe20000100a00 */
[----:B------:R3:W-:Y:S02]  /*3ec20*/  STL.64 [R1+0x9e8], R6 ;  /* 0x0009e80601007387 */ /* 0x0007e40000100a00 */
[C---:B---3--:R-:W-:Y:S01]  /*3ec30*/  HMMA.16816.F32 R4, R52.reuse, R18, R48 ;  /* 0x000000123404723c */ /* 0x048fe20000001830 */
[----:B------:R-:W-:Y:S01]  /*3ec40*/  STL.64 [R1+0x2750], R18 ;  /* 0x0027501201007387 */ /* 0x000fe20000100a00 */
[----:B------:R-:W-:Y:S03]  /*3ec50*/  STL.64 [R1+0x2748], R16 ;  /* 0x0027481001007387 */ /* 0x000fe60000100a00 */
[----:B------:R-:W-:Y:S11]  /*3ec60*/  LDSM.16.MT88.4 R48, [R29+0x6100] ;  /* 0x006100001d30783b */ /* 0x000ff60000004200 */
[----:B------:R-:W-:Y:S07]  /*3ec70*/  @!UPT UIADD3 URZ, URZ, URZ, URZ ;  /* 0x0000003f3f3ff290 */ /* 0x000fee000fffe03f */
[----:B------:R-:W-:Y:S01]  /*3ec80*/  STL.64 [R1+0x9d0], R4 ;  /* 0x0009d00401007387 */ /* 0x000fe20000100a00 */
[----:B------:R4:W-:Y:S02]  /*3ec90*/  STL.64 [R1+0x9d8], R6 ;  /* 0x0009d80601007387 */ /* 0x0009e40000100a00 */
[C---:B----4-:R-:W-:Y:S01]  /*3eca0*/  HMMA.16816.F32 R4, R52.reuse, R22, R44 ;  /* 0x000000163404723c */ /* 0x050fe2000000182c */
[----:B------:R-:W0:Y:S04]  /*3ecb0*/  LDSM.16.MT88.4 R44, [R29+0x6180] ;  /* 0x006180001d2c783b */ /* 0x000e280000004200 */
[----:B------:R-:W-:Y:S11]  /*3ecc0*/  STL.64 [R1+0x2740], R22 ;  /* 0x0027401601007387 */ /* 0x000ff60000100a00 */
[----:B------:R-:W-:Y:S07]  /*3ecd0*/  @!UPT UIADD3 URZ, URZ, URZ, URZ ;  /* 0x0000003f3f3ff290 */ /* 0x000fee000fffe03f */
[----:B------:R-:W-:Y:S01]  /*3ece0*/  STL.64 [R1+0x360], R4 ;  /* 0x0003600401007387 */ /* 0x000fe20000100a00 */
[----:B------:R1:W-:Y:S02]  /*3ecf0*/  STL.64 [R1+0x368], R6 ;  /* 0x0003680601007387 */ /* 0x0003e40000100a00 */
[C---:B-1----:R-:W-:Y:S01]  /*3ed00*/  HMMA.16816.F32 R4, R52.reuse, R26, R40 ;  /* 0x0000001a3404723c */ /* 0x042fe20000001828 */
[----:B------:R-:W1:Y:S04]  /*3ed10*/  LDSM.16.MT88.4 R40, [R28+0x6000] ;  /* 0x006000001c28783b */ /* 0x000e680000004200 */
[----:B0-----:R-:W-:Y:S01]  /*3ed20*/  STL.64 [R1+0x2710], R46 ;  /* 0x0027102e01007387 */ /* 0x001fe20000100a00 */
[----:B------:R-:W-:Y:S02]  /*3ed30*/  STL.64 [R1+0x2708], R44 ;  /* 0x0027082c01007387 */ /* 0x000fe40000100a00 */
[----:B------:R-:W-:Y:S11]  /*3ed40*/  STL.64 [R1+0x2738], R26 ;  /* 0x0027381a01007387 */ /* 0x000ff60000100a00 */
[----:B------:R-:W-:Y:S04]  /*3ed50*/  @!UPT UIADD3 URZ, URZ, URZ, URZ ;  /* 0x0000003f3f3ff290 */ /* 0x000fe8000fffe03f */
[----:B------:R-:W-:Y:S01]  /*3ed60*/  STL.64 [R1+0x620], R4 ;  /* 0x0006200401007387 */ /* 0x000fe20000100a00 */
[----:B------:R0:W-:Y:S02]  /*3ed70*/  STL.64 [R1+0x628], R6 ;  /* 0x0006280601007387 */ /* 0x0001e40000100a00 */
[C---:B0-----:R-:W-:Y:S01]  /*3ed80*/  HMMA.16816.F32 R4, R52.reuse, R30, R56 ;  /* 0x0000001e3404723c */ /* 0x041fe20000001838 */
[----:B-1----:R-:W-:Y:S01]  /*3ed90*/  STL.64 [R1+0x26c0], R42 ;  /* 0x0026c02a01007387 */ /* 0x002fe20000100a00 */
[----:B------:R-:W-:Y:S02]  /*3eda0*/  STL.64 [R1+0x26b8], R40 ;  /* 0x0026b82801007387 */ /* 0x000fe40000100a00 */
[----:B------:R-:W2:Y:S11]  /*3edb0*/  LDL.LU R56, [R1+0x4b0] ;  /* 0x0004b00001387983 */ /* 0x000eb60000300800 */
[----:B------:R-:W-:Y:S08]  /*3edc0*/  @!UPT UIADD3 URZ, URZ, URZ, URZ ;  /* 0x0000003f3f3ff290 */ /* 0x000ff0000fffe03f */
[----:B------:R-:W-:Y:S01]  /*3edd0*/  STL.64 [R1+0x4d0], R4 ;  /* 0x0004d00401007387 */ /* 0x000fe20000100a00 */
[----:B------:R-:W-:Y:S02]  /*3ede0*/  STL.64 [R1+0x4d8], R6 ;  /* 0x0004d80601007387 */ /* 0x000fe40000100a00 */
[----:B------:R-:W2:Y:S02]  /*3edf0*/  LDL.LU R57, [R1+0x4b4] ;  /* 0x0004b40001397983 */ /* 0x000ea40000300800 */
[----:B------:R-:W3:Y:S01]  /*3ee00*/  LDL.LU R58, [R1+0x4b8] ;  /* 0x0004b800013a7983 */ /* 0x000ee20000300800 */
[----:B------:R-:W3:Y:S04]  /*3ee10*/  LDL.LU R59, [R1+0x4bc] ;  /* 0x0004bc00013b7983 */ /* 0x000ee80000300800 */
        /* <DEDUP_REMOVED lines=62> */
[----:B------:R-:W3:Y:S02]  /*3f200*/  LDL.LU R58, [R1+0x558] ;  /* 0x00055800013a7983 */ /* 0x000ee40000300800 */
[----:B------:R-:W3:Y:S01]  /*3f210*/  LDL.LU R59, [R1+0x55c] ;  /* 0x00055c00013b7983 */ /* 0x000ee20000300800 */
[----:B------:R-:W-:Y:S01]  /*3f220*/  STL.64 [R1+0x2680], R38 ;  /* 0x0026802601007387 */ /* 0x000fe20000100a00 */
[----:B------:R0:W-:Y:S01]  /*3f230*/  STL.64 [R1+0x2678], R36 ;  /* 0x0026782401007387 */ /* 0x0001e20000100a00 */
[----:B------:R-:W-:Y:S02]  /*3f240*/  HMMA.16816.F32 R52, R52, R34, R4 ;  /* 0x000000223434723c */ /* 0x000fe40000001804 */
[----:B0-----:R-:W4:Y:S01]  /*3f250*/  LDL.LU R36, [R1+0x4c0] ;  /* 0x0004c00001247983 */ /* 0x001f220000300800 */
[----:B------:R-:W4:Y:S02]  /*3f260*/  LDL.LU R37, [R1+0x4c4] ;  /* 0x0004c40001257983 */ /* 0x000f240000300800 */
[----:B------:R-:W4:Y:S02]  /*3f270*/  LDL.LU R38, [R1+0x4c8] ;  /* 0x0004c80001267983 */ /* 0x000f240000300800 */
[----:B------:R-:W4:Y:S01]  /*3f280*/  LDL.LU R39, [R1+0x4cc] ;  /* 0x0004cc0001277983 */ /* 0x000f220000300800 */
[----:B------:R-:W2:Y:S01]  /*3f290*/  LDL.LU R40, [R1+0x510] ;  /* 0x0005100001287983 */ /* 0x000ea20000300800 */
[----:B------:R-:W2:Y:S02]  /*3f2a0*/  LDL.LU R41, [R1+0x514] ;  /* 0x0005140001297983 */ /* 0x000ea40000300800 */
[----:B------:R-:W2:Y:S02]  /*3f2b0*/  LDL.LU R42, [R1+0x518] ;  /* 0x00051800012a7983 */ /* 0x000ea40000300800 */
[----:B------:R-:W2:Y:S01]  /*3f2c0*/  LDL.LU R43, [R1+0x51c] ;  /* 0x00051c00012b7983 */ /* 0x000ea20000300800 */
[----:B------:R-:W2:Y:S01]  /*3f2d0*/  LDL.LU.64 R6, [R1+0x2780] ;  /* 0x0027800001067983 */ /* 0x000ea20000300a00 */
[----:B------:R-:W3:Y:S08]  /*3f2e0*/  LDL.LU.64 R4, [R1+0x2778] ;  /* 0x0027780001047983 */ /* 0x000ef00000300a00 */
[----:B------:R-:W-:Y:S01]  /*3f2f0*/  STL.64 [R1+0x310], R52 ;  /* 0x0003103401007387 */ /* 0x000fe20000100a00 */
[----:B------:R-:W-:Y:S02]  /*3f300*/  STL.64 [R1+0x318], R54 ;  /* 0x0003183601007387 */ /* 0x000fe40000100a00 */
[----:B------:R-:W0:Y:S02]  /*3f310*/  LDSM.16.MT88.4 R52, [R28+0x6100] ;  /* 0x006100001c34783b */ /* 0x000e240000004200 */
[----:B0-----:R-:W-:Y:S02]  /*3f320*/  STL.64 [R1+0x2620], R54 ;  /* 0x0026203601007387 */ /* 0x001fe40000100a00 */
        /* <DEDUP_REMOVED lines=83> */
[C---:B------:R-:W-:Y:S08]  /*3f860*/  HMMA.16816.F32 R40, R44.reuse, R22, R40 ;  /* 0x000000162c28723c */ /* 0x040ff00000001828 */
        /* <DEDUP_REMOVED lines=15> */
[----:B0-----:R-:W4:Y:S01]  /*3f960*/  LDL.LU.64 R42, [R1+0x26c0] ;  /* 0x0026c000012a7983 */ /* 0x001f220000300a00 */
[----:B------:R-:W4:Y:S02]  /*3f970*/  LDL.LU.64 R40, [R1+0x26b8] ;  /* 0x0026b80001287983 */ /* 0x000f240000300a00 */
[----:B------:R0:W-:Y:S01]  /*3f980*/  STL.64 [R1+0x26a0], R26 ;  /* 0x0026a01a01007387 */ /* 0x0001e20000100a00 */
[C---:B--2---:R-:W-:Y:S08]  /*3f990*/  HMMA.16816.F32 R16, R44.reuse, R26, R16 ;  /* 0x0000001a2c10723c */ /* 0x044ff00000001810 */
[C---:B0-----:R-:W-:Y:S11]  /*3f9a0*/  HMMA.16816.F32 R24, R44.reuse, R34, R52 ;  /* 0x000000222c18723c */ /* 0x041ff60000001834 */
[----:B------:R-:W-:Y:S04]  /*3f9b0*/  @!UPT UIADD3 URZ, URZ, URZ, URZ ;  /* 0x0000003f3f3ff290 */ /* 0x000fe8000fffe03f */
[----:B------:R-:W-:Y:S01]  /*3f9c0*/  STL.64 [R1+0xf0], R16 ;  /* 0x0000f01001007387 */ /* 0x000fe20000100a00 */
[----:B------:R0:W-:Y:S02]  /*3f9d0*/  STL.64 [R1+0xf8], R18 ;  /* 0x0000f81201007387 */ /* 0x0001e40000100a00 */
[----:B0-----:R-:W-:Y:S01]  /*3f9e0*/  HMMA.16816.F32 R16, R44, R30, R48 ;  /* 0x0000001e2c10723c */ /* 0x001fe20000001830 */
[----:B------:R-:W-:Y:S11]  /*3f9f0*/  STL.64 [R1+0x2688], R34 ;  /* 0x0026882201007387 */ /* 0x000ff60000100a00 */
[----:B------:R-:W-:Y:S11]  /*3fa00*/  @!UPT UIADD3 URZ, URZ, URZ, URZ ;  /* 0x0000003f3f3ff290 */ /* 0x000ff6000fffe03f */
[----:B------:R-:W-:Y:S01]  /*3fa10*/  STL.64 [R1+0xe0], R16 ;  /* 0x0000e01001007387 */ /* 0x000fe20000100a00 */
[----:B------:R4:W-:Y:S02]  /*3fa20*/  STL.64 [R1+0xe8], R18 ;  /* 0x0000e81201007387 */ /* 0x0009e40000100a00 */
[----:B------:R-:W-:Y:S02]  /*3fa30*/  STL.64 [R1+0xd0], R24 ;  /* 0x0000d01801007387 */ /* 0x000fe40000100a00 */
[----:B------:R-:W-:Y:S01]  /*3fa40*/  STL.64 [R1+0xd8], R26 ;  /* 0x0000d81a01007387 */ /* 0x000fe20000100a00 */
[----:B------:R-:W-:Y:S01]  /*3fa50*/  STL.64 [R1+0x2698], R6 ;  /* 0x0026980601007387 */ /* 0x000fe20000100a00 */
[----:B------:R3:W-:Y:S01]  /*3fa60*/  STL.64 [R1+0x2690], R4 ;  /* 0x0026900401007387 */ /* 0x0007e20000100a00 */
[C---:B----4-:R-:W-:Y:S08]  /*3fa70*/  HMMA.16816.F32 R16, R40.reuse, R6, R36 ;  /* 0x000000062810723c */ /* 0x050ff00000001824 */
[C---:B---3--:R-:W-:Y:S11]  /*3fa80*/  HMMA.16816.F32 R4, R40.reuse, R10, R56 ;  /* 0x0000000a2804723c */ /* 0x048ff60000001838 */
[----:B------:R-:W-:Y:S04]  /*3fa90*/  @!UPT UIADD3 URZ, URZ, URZ, URZ ;  /* 0x0000003f3f3ff290 */ /* 0x000fe8000fffe03f */
[----:B------:R-:W-:Y:S01]  /*3faa0*/  STL.64 [R1+0xab0], R16 ;  /* 0x000ab01001007387 */ /* 0x000fe20000100a00 */
[----:B------:R-:W-:Y:S02]  /*3fab0*/  STL.64 [R1+0xab8], R18 ;  /* 0x000ab81201007387 */ /* 0x000fe40000100a00 */
[----:B------:R-:W-:Y:S02]  /*3fac0*/  STL.64 [R1+0x2670], R10 ;  /* 0x0026700a01007387 */ /* 0x000fe40000100a00 */
[----:B------:R-:W-:Y:S03]  /*3fad0*/  STL.64 [R1+0x2668], R8 ;  /* 0x0026680801007387 */ /* 0x000fe60000100a00 */
        /* <DEDUP_REMOVED lines=65> */
[----:B------:R-:W2:Y:S02]  /*3fef0*/  LDL.LU R54, [R1+0x258] ;  /* 0x0002580001367983 */ /* 0x000ea40000300800 */
[----:B------:R-:W2:Y:S01]  /*3ff00*/  LDL.LU R55, [R1+0x25c] ;  /* 0x00025c0001377983 */ /* 0x000ea20000300800 */
[----:B------:R-:W3:Y:S01]  /*3ff10*/  LDL R29, [R1+0xcb4] ;  /* 0x000cb400011d7983 */ /* 0x000ee20000100800 */
[----:B------:R-:W-:Y:S02]  /*3ff20*/  STL.64 [R1+0xa90], R16 ;  /* 0x000a901001007387 */ /* 0x000fe40000100a00 */
[----:B------:R0:W-:Y:S02]  /*3ff30*/  STL.64 [R1+0xa98], R18 ;  /* 0x000a981201007387 */ /* 0x0001e40000100a00 */
[----:B0-----:R-:W4:Y:S01]  /*3ff40*/  LDL.LU.64 R18, [R1+0x26b0] ;  /* 0x0026b00001127983 */ /* 0x001f220000300a00 */
[C---:B------:R-:W-:Y:S01]  /*3ff50*/  HMMA.16816.F32 R24, R40.reuse, R22, R24 ;  /* 0x000000162818723c */ /* 0x040fe20000001818 */
[----:B------:R-:W2:Y:S07]  /*3ff60*/  LDL.LU.64 R16, [R1+0x26a8] ;  /* 0x0026a80001107983 */ /* 0x000eae0000300a00 */
[C---:B----4-:R-:W-:Y:S11]  /*3ff70*/  HMMA.16816.F32 R56, R40.reuse, R18, R56 ;  /* 0x000000122838723c */ /* 0x050ff60000001838 */
[----:B------:R-:W-:Y:S11]  /*3ff80*/  @!UPT UIADD3 URZ, URZ, URZ, URZ ;  /* 0x0000003f3f3ff290 */ /* 0x000ff6000fffe03f */
[----:B------:R-:W-:Y:S01]  /*3ff90*/  @!UPT UIADD3 URZ, URZ, URZ, URZ ;  /* 0x0000003f3f3ff290 */ /* 0x000fe2000fffe03f */
[----:B------:R0:W-:Y:S01]  /*3ffa0*/  STL.64 [R1+0x510], R56 ;  /* 0x0005103801007387 */ /* 0x0001e20000100a00 */
[----:B------:R1:W-:Y:S03]  /*3ffb0*/  STL.64 [R1+0x518], R58 ;  /* 0x0005183a01007387 */ /* 0x0003e60000100a00 */
[----:B0-----:R-:W4:Y:S01]  /*3ffc0*/  LDL.LU R56, [R1+0x90] ;  /* 0x0000900001387983 */ /* 0x001f220000300800 */
[----:B------:R-:W4:Y:S02]  /*3ffd0*/  LDL.LU R57, [R1+0x94] ;  /* 0x0000940001397983 */ /* 0x000f240000300800 */
[----:B-1----:R-:W4:Y:S02]  /*3ffe0*/  LDL.LU R58, [R1+0x98] ;  /* 0x00009800013a7983 */ /* 0x002f240000300800 */
[----:B------:R-:W4:Y:S01]  /*3fff0*/  LDL.LU R59, [R1+0x9c] ;  /* 0x00009c00013b7983 */ /* 0x000f220000300800 */
[----:B------:R-:W-:Y:S01]  /*40000*/  STL.64 [R1+0x4b0], R24 ;  /* 0x0004b01801007387 */ /* 0x000fe20000100a00 */
[----:B------:R0:W-:Y:S03]  /*40010*/  STL.64 [R1+0x4b8], R26 ;  /* 0x0004b81a01007387 */ /* 0x0001e60000100a00 */
        /* <DEDUP_REMOVED lines=11> */
[----:B0-----:R-:W2:Y:S02]  /*400d0*/  LDL.LU.64 R34, [R1+0x2688] ;  /* 0x0026880001227983 */ /* 0x001ea40000300a00 */
        /* <DEDUP_REMOVED lines=17> */
[C---:B------:R-:W-:Y:S08]  /*401f0*/  HMMA.16816.F32 R52, R36.reuse, R18, R52 ;  /* 0x000000122434723c */ /* 0x040ff00000001834 */
[C---:B--2---:R-:W-:Y:S11]  /*40200*/  HMMA.16816.F32 R44, R36.reuse, R10, R44 ;  /* 0x0000000a242c723c */ /* 0x044ff6000000182c */
[----:B------:R-:W-:Y:S11]  /*40210*/  @!UPT UIADD3 URZ, URZ, URZ, URZ ;  /* 0x0000003f3f3ff290 */ /* 0x000ff6000fffe03f */
[----:B------:R-:W-:Y:S01]  /*40220*/  @!UPT UIADD3 URZ, URZ, URZ, URZ ;  /* 0x0000003f3f3ff290 */ /* 0x000fe2000fffe03f */
[----:B------:R-:W-:Y:S01]  /*40230*/  STL.64 [R1+0x9c0], R44 ;  /* 0x0009c02c01007387 */ /* 0x000fe20000100a00 */
[----:B------:R0:W-:Y:S02]  /*40240*/  STL.64 [R1+0x9c8], R46 ;  /* 0x0009c82e01007387 */ /* 0x0001e40000100a00 */
[C---:B0-----:R-:W-:Y:S01]  /*40250*/  HMMA.16816.F32 R44, R36.reuse, R14, R48 ;  /* 0x0000000e242c723c */ /* 0x041fe20000001830 */
[----:B------:R-:W2:Y:S11]  /*40260*/  LDL.LU R48, [R1+0x80] ;  /* 0x0000800001307983 */ /* 0x000eb60000300800 */
[----:B------:R-:W-:Y:S11]  /*40270*/  @!UPT UIADD3 URZ, URZ, URZ, URZ ;  /* 0x0000003f3f3ff290 */ /* 0x000ff6000fffe03f */
[----:B------:R0:W-:Y:S01]  /*40280*/  STL.64 [R1+0x9b0], R44 ;  /* 0x0009b02c01007387 */ /* 0x0001e20000100a00 */
[----:B------:R1:W-:Y:S02]  /*40290*/  STL.64 [R1+0x9b8], R46 ;  /* 0x0009b82e01007387 */ /* 0x0003e40000100a00 */
[----:B------:R-:W2:Y:S02]  /*402a0*/  LDL.LU R49, [R1+0x84] ;  /* 0x0000840001317983 */ /* 0x000ea40000300800 */
[----:B------:R-:W2:Y:S01]  /*402b0*/  LDL.LU R50, [R1+0x88] ;  /* 0x0000880001327983 */ /* 0x000ea20000300800 */
[----:B------:R-:W2:Y:S04]  /*402c0*/  LDL.LU R51, [R1+0x8c] ;  /* 0x00008c0001337983 */ /* 0x000ea80000300800 */
        /* <DEDUP_REMOVED lines=49> */
[----:B------:R2:W-:Y:S02]  /*405e0*/  STL.64 [R1+0x2608], R4 ;  /* 0x0026080401007387 */ /* 0x0005e40000100a00 */
[C---:B--2---:R-:W-:Y:S01]  /*405f0*/  HMMA.16816.F32 R4, R52.reuse, R10, R36 ;  /* 0x0000000a3404723c */ /* 0x044fe20000001824 */
[----:B------:R-:W-:Y:S01]  /*40600*/  STL.64 [R1+0x2600], R10 ;  /* 0x0026000a01007387 */ /* 0x000fe20000100a00 */
[----:B------:R-:W-:Y:S11]  /*40610*/  STL.64 [R1+0x25f8], R8 ;  /* 0x0025f80801007387 */ /* 0x000ff60000100a00 */
[----:B------:R-:W-:Y:S10]  /*40620*/  @!UPT UIADD3 URZ, URZ, URZ, URZ ;  /* 0x0000003f3f3ff290 */ /* 0x000ff4000fffe03f */
[----:B------:R-:W-:Y:S01]  /*40630*/  STL.64 [R1+0x8f0], R4 ;  /* 0x0008f00401007387 */ /* 0x000fe20000100a00 */
[----:B------:R4:W-:Y:S02]  /*40640*/  STL.64 [R1+0x8f8], R6 ;  /* 0x0008f80601007387 */ /* 0x0009e40000100a00 */
[----:B------:R-:W2:Y:S01]  /*40650*/  LDL.LU R36, [R1+0x570] ;  /* 0x0005700001247983 */ /* 0x000ea20000300800 */
[C---:B----4-:R-:W-:Y:S11]  /*40660*/  HMMA.16816.F32 R4, R52.reuse, R14, R56 ;  /* 0x0000000e3404723c */ /* 0x050ff60000001838 */
[----:B------:R-:W-:Y:S11]  /*40670*/  @!UPT UIADD3 URZ, URZ, URZ, URZ ;  /* 0x0000003f3f3ff290 */ /* 0x000ff6000fffe03f */
[----:B------:R-:W-:Y:S01]  /*40680*/  @!UPT UIADD3 URZ, URZ, URZ, URZ ;  /* 0x0000003f3f3ff290 */ /* 0x000fe2000fffe03f */
[----:B------:R0:W-:Y:S01]  /*40690*/  STL.64 [R1+0x8e0], R4 ;  /* 0x0008e00401007387 */ /* 0x0001e20000100a00 */
[----:B------:R1:W-:Y:S02]  /*406a0*/  STL.64 [R1+0x8e8], R6 ;  /* 0x0008e80601007387 */ /* 0x0003e40000100a00 */
[----:B------:R-:W2:Y:S02]  /*406b0*/  LDL.LU R37, [R1+0x574] ;  /* 0x0005740001257983 */ /* 0x000ea40000300800 */
[----:B------:R-:W2:Y:S01]  /*406c0*/  LDL.LU R38, [R1+0x578] ;  /* 0x0005780001267983 */ /* 0x000ea20000300800 */
[----:B------:R-:W2:Y:S01]  /*406d0*/  LDL.LU R39, [R1+0x57c] ;  /* 0x00057c0001277983 */ /* 0x000ea20000300800 */
[----:B------:R-:W4:Y:S02]  /*406e0*/  LDL.LU R56, [R1+0x6d0] ;  /* 0x0006d00001387983 */ /* 0x000f240000300800 */
[----:B------:R-:W4:Y:S02]  /*406f0*/  LDL.LU R57, [R1+0x6d4] ;  /* 0x0006d40001397983 */ /* 0x000f240000300800 */
[----:B------:R-:W4:Y:S01]  /*40700*/  LDL.LU R58, [R1+0x6d8] ;  /* 0x0006d800013a7983 */ /* 0x000f220000300800 */
[----:B------:R-:W4:Y:S04]  /*40710*/  LDL.LU R59, [R1+0x6dc] ;  /* 0x0006dc00013b7983 */ /* 0x000f280000300800 */
[----:B0-----:R-:W4:Y:S01]  /*40720*/  LDL.LU R4, [R1+0x560] ;  /* 0x0005600001047983 */ /* 0x001f220000300800 */
[----:B------:R-:W4:Y:S02]  /*40730*/  LDL.LU R5, [R1+0x564] ;  /* 0x0005640001057983 */ /* 0x000f240000300800 */
[----:B-1----:R-:W4:Y:S02]  /*40740*/  LDL.LU R6, [R1+0x568] ;  /* 0x0005680001067983 */ /* 0x002f240000300800 */
[----:B------:R-:W4:Y:S01]  /*40750*/  LDL.LU R7, [R1+0x56c] ;  /* 0x00056c0001077983 */ /* 0x000f220000300800 */
[C---:B------:R-:W-:Y:S08]  /*40760*/  HMMA.16816.F32 R8, R52.reuse, R18, R48 ;  /* 0x000000123408723c */ /* 0x040ff00000001830 */
[C---:B------:R-:W-:Y:S01]  /*40770*/  HMMA.16816.F32 R44, R52.reuse, R22, R44 ;  /* 0x00000016342c723c */ /* 0x040fe2000000182c */
[----:B------:R-:W-:Y:S11]  /*40780*/  LDSM.16.MT88.4 R48, [R28+0x6180] ;  /* 0x006180001c30783b */ /* 0x000ff60000004200 */
[----:B------:R-:W-:Y:S03]  /*40790*/  @!UPT UIADD3 URZ, URZ, URZ, URZ ;  /* 0x0000003f3f3ff290 */ /* 0x000fe6000fffe03f */
[----:B------:R0:W-:Y:S01]  /*407a0*/  STL.64 [R1+0x790], R8 ;  /* 0x0007900801007387 */ /* 0x0001e20000100a00 */
[----:B------:R1:W-:Y:S03]  /*407b0*/  STL.64 [R1+0x798], R10 ;  /* 0x0007980a01007387 */ /* 0x0003e60000100a00 */
[----:B0-----:R-:W4:Y:S04]  /*407c0*/  LDL.LU R8, [R1+0x720] ;  /* 0x0007200001087983 */ /* 0x001f280000300800 */
[----:B------:R-:W-:Y:S02]  /*407d0*/  STL.64 [R1+0x2d0], R44 ;  /* 0x0002d02c01007387 */ /* 0x000fe40000100a00 */
[----:B------:R-:W-:Y:S02]  /*407e0*/  STL.64 [R1+0x2d8], R46 ;  /* 0x0002d82e01007387 */ /* 0x000fe40000100a00 */
[----:B------:R-:W0:Y:S04]  /*407f0*/  LDSM.16.MT88.4 R44, [R29+0x6000] ;  /* 0x006000001d2c783b */ /* 0x000e280000004200 */
[----:B------:R-:W4:Y:S01]  /*40800*/  LDL.LU R9, [R1+0x724] ;  /* 0x0007240001097983 */ /* 0x000f220000300800 */
[----:B-1----:R-:W4:Y:S02]  /*40810*/  LDL.LU R10, [R1+0x728] ;  /* 0x00072800010a7983 */ /* 0x002f240000300800 */
[----:B------:R-:W4:Y:S01]  /*40820*/  LDL.LU R11, [R1+0x72c] ;  /* 0x00072c00010b7983 */ /* 0x000f220000300800 */
[----:B0-----:R-:W-:Y:S01]  /*40830*/  STL.64 [R1+0x25f0], R46 ;  /* 0x0025f02e01007387 */ /* 0x001fe20000100a00 */
[----:B------:R0:W-:Y:S03]  /*40840*/  STL.64 [R1+0x25e8], R44 ;  /* 0x0025e82c01007387 */ /* 0x0001e60000100a00 */
[----:B0-----:R-:W4:Y:S01]  /*40850*/  LDL.LU R44, [R1+0x6e0] ;  /* 0x0006e000012c7983 */ /* 0x001f220000300800 */
[----:B------:R-:W4:Y:S02]  /*40860*/  LDL.LU R45, [R1+0x6e4] ;  /* 0x0006e400012d7983 */ /* 0x000f240000300800 */
[----:B------:R-:W4:Y:S02]  /*40870*/  LDL.LU R46, [R1+0x6e8] ;  /* 0x0006e800012e7983 */ /* 0x000f240000300800 */
[----:B------:R-:W4:Y:S01]  /*40880*/  LDL.LU R47, [R1+0x6ec] ;  /* 0x0006ec00012f7983 */ /* 0x000f220000300800 */
[C---:B---3--:R-:W-:Y:S11]  /*40890*/  HMMA.16816.F32 R40, R52.reuse, R26, R40 ;  /* 0x0000001a3428723c */ /* 0x048ff60000001828 */
[----:B------:R-:W-:Y:S11]  /*408a0*/  @!UPT UIADD3 URZ, URZ, URZ, URZ ;  /* 0x0000003f3f3ff290 */ /* 0x000ff6000fffe03f */
[----:B------:R-:W-:Y:S01]  /*408b0*/  @!UPT UIADD3 URZ, URZ, URZ, URZ ;  /* 0x0000003f3f3ff290 */ /* 0x000fe2000fffe03f */
[----:B------:R-:W-:Y:S01]  /*408c0*/  STL.64 [R1+0x6a0], R40 ;  /* 0x0006a02801007387 */ /* 0x000fe20000100a00 */
[----:B------:R-:W-:Y:S02]  /*408d0*/  STL.64 [R1+0x6a8], R42 ;  /* 0x0006a82a01007387 */ /* 0x000fe40000100a00 */
[----:B------:R-:W0:Y:S01]  /*408e0*/  LDSM.16.MT88.4 R40, [R29+0x6080] ;  /* 0x006080001d28783b */ /* 0x000e220000004200 */
[C---:B--2---:R-:W-:Y:S01]  /*408f0*/  HMMA.16816.F32 R36, R52.reuse, R30, R36 ;  /* 0x0000001e3424723c */ /* 0x044fe20000001824 */
[----:B0-----:R-:W-:Y:S02]  /*40900*/  STL.64 [R1+0x2580], R42 ;  /* 0x0025802a01007387 */ /* 0x001fe40000100a00 */
[----:B------:R0:W-:Y:S02]  /*40910*/  STL.64 [R1+0x2578], R40 ;  /* 0x0025782801007387 */ /* 0x0001e40000100a00 */
[----:B0-----:R-:W2:Y:S01]  /*40920*/  LDL.LU R40, [R1+0x6f0] ;  /* 0x0006f00001287983 */ /* 0x001ea20000300800 */
[----:B------:R-:W2:Y:S02]  /*40930*/  LDL.LU R41, [R1+0x6f4] ;  /* 0x0006f40001297983 */ /* 0x000ea40000300800 */
[----:B------:R-:W2:Y:S02]  /*40940*/  LDL.LU R42, [R1+0x6f8] ;  /* 0x0006f800012a7983 */ /* 0x000ea40000300800 */
[----:B------:R-:W2:Y:S11]  /*40950*/  LDL.LU R43, [R1+0x6fc] ;  /* 0x0006fc00012b7983 */ /* 0x000eb60000300800 */
[----:B------:R-:W-:Y:S02]  /*40960*/  @!UPT UIADD3 URZ, URZ, URZ, URZ ;  /* 0x0000003f3f3ff290 */ /* 0x000fe4000fffe03f */
[----:B------:R-:W-:Y:S01]  /*40970*/  STL.64 [R1+0x3c0], R36 ;  /* 0x0003c02401007387 */ /* 0x000fe20000100a00 */
[----:B------:R-:W-:Y:S02]  /*40980*/  STL.64 [R1+0x3c8], R38 ;  /* 0x0003c82601007387 */ /* 0x000fe40000100a00 */
[----:B------:R-:W0:Y:S01]  /*40990*/  LDSM.16.MT88.4 R36, [R29+0x6100] ;  /* 0x006100001d24783b */ /* 0x000e220000004200 */
[----:B----4-:R-:W-:Y:S01]  /*409a0*/  HMMA.16816.F32 R52, R52, R34, R4 ;  /* 0x000000223434723c */ /* 0x010fe20000001804 */
[----:B0-----:R-:W-:Y:S02]  /*409b0*/  STL.64 [R1+0x2558], R38 ;  /* 0x0025582601007387 */ /* 0x001fe40000100a00 */
[----:B------:R0:W-:Y:S02]  /*409c0*/  STL.64 [R1+0x2550], R36 ;  /* 0x0025502401007387 */ /* 0x0001e40000100a00 */
[----:B0-----:R-:W3:Y:S01]  /*409d0*/  LDL.LU R36, [R1+0x700] ;  /* 0x0007000001247983 */ /* 0x001ee20000300800 */
[----:B------:R-:W3:Y:S02]  /*409e0*/  LDL.LU R37, [R1+0x704] ;  /* 0x0007040001257983 */ /* 0x000ee40000300800 */
[----:B------:R-:W3:Y:S02]  /*409f0*/  LDL.LU R38, [R1+0x708] ;  /* 0x0007080001267983 */ /* 0x000ee40000300800 */
[----:B------:R-:W3:Y:S01]  /*40a00*/  LDL.LU R39, [R1+0x70c] ;  /* 0x00070c0001277983 */ /* 0x000ee20000300800 */
[----:B------:R-:W4:Y:S01]  /*40a10*/  LDL.LU.64 R6, [R1+0x2610] ;  /* 0x0026100001067983 */ /* 0x000f220000300a00 */
[----:B------:R-:W2:Y:S11]  /*40a20*/  LDL.LU.64 R4, [R1+0x2608] ;  /* 0x0026080001047983 */ /* 0x000eb60000300a00 */
[----:B------:R-:W-:Y:S01]  /*40a30*/  STL.64 [R1+0x3b0], R52 ;  /* 0x0003b03401007387 */ /* 0x000fe20000100a00 */
[----:B------:R-:W-:Y:S03]  /*40a40*/  STL.64 [R1+0x3b8], R54 ;  /* 0x0003b83601007387 */ /* 0x000fe60000100a00 */
[----:B------:R-:W0:Y:S04]  /*40a50*/  LDSM.16.MT88.4 R52, [R29+0x6180] ;  /* 0x006180001d34783b */ /* 0x000e280000004200 */
[----:B0-----:R-:W-:Y:S01]  /*40a60*/  STL.64 [R1+0x24e8], R54 ;  /* 0x0024e83601007387 */ /* 0x001fe20000100a00 */
[----:B------:R0:W-:Y:S03]  /*40a70*/  STL.64 [R1+0x24e0], R52 ;  /* 0x0024e03401007387 */ /* 0x0001e60000100a00 */
[----:B0-----:R-:W2:Y:S01]  /*40a80*/  LDL.LU R52, [R1+0x710] ;  /* 0x0007100001347983 */ /* 0x001ea20000300800 */
[----:B------:R-:W2:Y:S02]  /*40a90*/  LDL.LU R53, [R1+0x714] ;  /* 0x0007140001357983 */ /* 0x000ea40000300800 */
[----:B------:R-:W2:Y:S02]  /*40aa0*/  LDL.LU R54, [R1+0x718] ;  /* 0x0007180001367983 */ /* 0x000ea40000300800 */
[----:B------:R-:W2:Y:S01]  /*40ab0*/  LDL.LU R55, [R1+0x71c] ;  /* 0x00071c0001377983 */ /* 0x000ea20000300800 */
[C---:B----4-:R-:W-:Y:S11]  /*40ac0*/  HMMA.16816.F32 R8, R48.reuse, R6, R8 ;  /* 0x000000063008723c */ /* 0x050ff60000001808 */
[----:B------:R-:W-:Y:S11]  /*40ad0*/  @!UPT UIADD3 URZ, URZ, URZ, URZ ;  /* 0x0000003f3f3ff290 */ /* 0x000ff6000fffe03f */
[----:B------:R-:W-:Y:S01]  /*40ae0*/  @!UPT UIADD3 URZ, URZ, URZ, URZ ;  /* 0x0000003f3f3ff290 */ /* 0x000fe2000fffe03f */
[----:B------:R-:W-:Y:S01]  /*40af0*/  STL.64 [R1+0x760], R8 ;  /* 0x0007600801007387 */ /* 0x000fe20000100a00 */
[----:B------:R0:W-:Y:S03]  /*40b00*/  STL.64 [R1+0x768], R10 ;  /* 0x0007680a01007387 */ /* 0x0001e60000100a00 */
[----:B0-----:R-:W2:Y:S01]  /*40b10*/  LDL.LU.64 R10, [R1+0x2600] ;  /* 0x00260000010a7983 */ /* 0x001ea20000300a00 */
[----:B------:R-:W4:Y:S01]  /*40b20*/  LDL.LU.64 R8, [R1+0x25f8] ;  /* 0x0025f80001087983 */ /* 0x000f220000300a00 */
[C---:B--2---:R-:W-:Y:S02]  /*40b30*/  HMMA.16816.F32 R52, R48.reuse, R10, R52 ;  /* 0x0000000a3034723c */ /* 0x044fe40000001834 */
[----:B------:R-:W-:Y:S01]  /*40b40*/  STL.64 [R1+0x25e0], R10 ;  /* 0x0025e00a01007387 */ /* 0x000fe20000100a00 */
[----:B----4-:R3:W-:Y:S05]  /*40b50*/  STL.64 [R1+0x25d8], R8 ;  /* 0x0025d80801007387 */ /* 0x0107ea0000100a00 */
        /* <DEDUP_REMOVED lines=9> */
[----:B------:R-:W-:Y:S07]  /*40bf0*/  STL.64 [R1+0x25c0], R18 ;  /* 0x0025c01201007387 */ /* 0x000fee0000100a00 */
[C---:B------:R-:W-:Y:S01]  /*40c00*/  HMMA.16816.F32 R12, R48.reuse, R22, R44 ;  /* 0x00000016300c723c */ /* 0x040fe2000000182c */
[----:B------:R-:W-:Y:S11]  /*40c10*/  STL.64 [R1+0x25b8], R16 ;  /* 0x0025b81001007387 */ /* 0x000ff60000100a00 */
[----:B------:R-:W-:Y:S03]  /*40c20*/  @!UPT UIADD3 URZ, URZ, URZ, URZ ;  /* 0x0000003f3f3ff290 */ /* 0x000fe6000fffe03f */
[----:B------:R-:W-:Y:S01]  /*40c30*/  STL.64 [R1+0x720], R8 ;  /* 0x0007200801007387 */ /* 0x000fe20000100a00 */
[----:B------:R0:W-:Y:S02]  /*40c40*/  STL.64 [R1+0x728], R10 ;  /* 0x0007280a01007387 */ /* 0x0001e40000100a00 */
[C---:B0-----:R-:W-:Y:S01]  /*40c50*/  HMMA.16816.F32 R8, R48.reuse, R26, R56 ;  /* 0x0000001a3008723c */ /* 0x041fe20000001838 */
[----:B------:R-:W-:Y:S04]  /*40c60*/  STL.64 [R1+0x25b0], R22 ;  /* 0x0025b01601007387 */ /* 0x000fe80000100a00 */
[----:B------:R-:W-:Y:S02]  /*40c70*/  STL.64 [R1+0x280], R12 ;  /* 0x0002800c01007387 */ /* 0x000fe40000100a00 */
[----:B------:R-:W-:Y:S02]  /*40c80*/  STL.64 [R1+0x288], R14 ;  /* 0x0002880e01007387 */ /* 0x000fe40000100a00 */
[----:B------:R-:W-:Y:S01]  /*40c90*/  STL.64 [R1+0x25a8], R26 ;  /* 0x0025a81a01007387 */ /* 0x000fe20000100a00 */
[----:B------:R-:W2:Y:S11]  /*40ca0*/  LDL.LU R52, [R1+0x410] ;  /* 0x0004100001347983 */ /* 0x000eb60000300800 */
[----:B------:R-:W-:Y:S02]  /*40cb0*/  @!UPT UIADD3 URZ, URZ, URZ, URZ ;  /* 0x0000003f3f3ff290 */ /* 0x000fe4000fffe03f */
        /* <DEDUP_REMOVED lines=39> */
[C---:B----4-:R-:W-:Y:S01]  /*40f30*/  HMMA.16816.F32 R36, R48.reuse, R30, R56 ;  /* 0x0000001e3024723c */ /* 0x050fe20000001838 */
[----:B---3--:R-:W-:Y:S01]  /*40f40*/  STL.64 [R1+0x25a0], R54 ;  /* 0x0025a03601007387 */ /* 0x008fe20000100a00 */
[----:B--2---:R0:W-:Y:S03]  /*40f50*/  STL.64 [R1+0x2598], R52 ;  /* 0x0025983401007387 */ /* 0x0041e60000100a00 */
[----:B0-----:R-:W2:Y:S01]  /*40f60*/  LDL.LU R52, [R1+0x640] ;  /* 0x0006400001347983 */ /* 0x001ea20000300800 */
[----:B------:R-:W2:Y:S02]  /*40f70*/  LDL.LU R53, [R1+0x644] ;  /* 0x0006440001357983 */ /* 0x000ea40000300800 */
[----:B------:R-:W2:Y:S02]  /*40f80*/  LDL.LU R54, [R1+0x648] ;  /* 0x0006480001367983 */ /* 0x000ea40000300800 */
[----:B------:R-:W2:Y:S01]  /*40f90*/  LDL.LU R55, [R1+0x64c] ;  /* 0x00064c0001377983 */ /* 0x000ea20000300800 */
[----:B------:R-:W3:Y:S11]  /*40fa0*/  LDL.LU R40, [R1+0x450] ;  /* 0x0004500001287983 */ /* 0x000ef60000300800 */
[----:B------:R-:W-:Y:S01]  /*40fb0*/  @!UPT UIADD3 URZ, URZ, URZ, URZ ;  /* 0x0000003f3f3ff290 */ /* 0x000fe2000fffe03f */
[----:B------:R0:W-:Y:S01]  /*40fc0*/  STL.64 [R1+0xb0], R36 ;  /* 0x0000b02401007387 */ /* 0x0001e20000100a00 */
[----:B------:R1:W-:Y:S02]  /*40fd0*/  STL.64 [R1+0xb8], R38 ;  /* 0x0000b82601007387 */ /* 0x0003e40000100a00 */
[----:B------:R-:W3:Y:S02]  /*40fe0*/  LDL.LU R41, [R1+0x454] ;  /* 0x0004540001297983 */ /* 0x000ee40000300800 */
[----:B------:R-:W3:Y:S01]  /*40ff0*/  LDL.LU R42, [R1+0x458] ;  /* 0x00045800012a7983 */ /* 0x000ee20000300800 */
[----:B------:R-:W3:Y:S01]  /*41000*/  LDL.LU R43, [R1+0x45c] ;  /* 0x00045c00012b7983 */ /* 0x000ee20000300800 */
[----:B------:R-:W-:Y:S03]  /*41010*/  HMMA.16816.F32 R48, R48, R34, R44 ;  /* 0x000000223030723c */ /* 0x000fe6000000182c */
[----:B0-----:R-:W4:Y:S01]  /*41020*/  LDL.LU R36, [R1+0x400] ;  /* 0x0004000001247983 */ /* 0x001f220000300800 */
[----:B------:R-:W4:Y:S02]  /*41030*/  LDL.LU R37, [R1+0x404] ;  /* 0x0004040001257983 */ /* 0x000f240000300800 */
[----:B-1----:R-:W4:Y:S02]  /*41040*/  LDL.LU R38, [R1+0x408] ;  /* 0x0004080001267983 */ /* 0x002f240000300800 */
[----:B------:R-:W4:Y:S01]  /*41050*/  LDL.LU R39, [R1+0x40c] ;  /* 0x00040c0001277983 */ /* 0x000f220000300800 */
[----:B------:R-:W2:Y:S01]  /*41060*/  LDL.LU R56, [R1+0x3f0] ;  /* 0x0003f00001387983 */ /* 0x000ea20000300800 */
[----:B------:R-:W2:Y:S02]  /*41070*/  LDL.LU R57, [R1+0x3f4] ;  /* 0x0003f40001397983 */ /* 0x000ea40000300800 */
[----:B------:R-:W2:Y:S02]  /*41080*/  LDL.LU R58, [R1+0x3f8] ;  /* 0x0003f800013a7983 */ /* 0x000ea40000300800 */
[----:B------:R-:W2:Y:S01]  /*41090*/  LDL.LU R59, [R1+0x3fc] ;  /* 0x0003fc00013b7983 */ /* 0x000ea20000300800 */
[----:B------:R-:W2:Y:S01]  /*410a0*/  LDL.LU.64 R46, [R1+0x25f0] ;  /* 0x0025f000012e7983 */ /* 0x000ea20000300a00 */
[----:B------:R-:W2:Y:S07]  /*410b0*/  LDL.LU.64 R44, [R1+0x25e8] ;  /* 0x0025e800012c7983 */ /* 0x000eae0000300a00 */
        /* <DEDUP_REMOVED lines=10> */
[----:B------:R-:W-:Y:S02]  /*41160*/  IMAD.MOV.U32 R28, RZ, RZ, R10 ;  /* 0x000000ffff1c7224 */ /* 0x000fe400078e000a */
[----:B------:R0:W-:Y:S02]  /*41170*/  STL.64 [R1+0xa88], R10 ;  /* 0x000a880a01007387 */ /* 0x0001e40000100a00 */
[----:B0-----:R-:W2:Y:S01]  /*41180*/  LDL.LU.64 R10, [R1+0x25e0] ;  /* 0x0025e000010a7983 */ /* 0x001ea20000300a00 */
[----:B------:R-:W-:Y:S02]  /*41190*/  IMAD.MOV.U32 R32, RZ, RZ, R8 ;  /* 0x000000ffff207224 */ /* 0x000fe400078e0008 */
[----:B------:R-:W3:Y:S02]  /*411a0*/  LDL.LU.64 R8, [R1+0x25d8] ;  /* 0x0025d80001087983 */ /* 0x000ee40000300a00 */
[----:B------:R-:W-:Y:S01]  /*411b0*/  STL [R1+0x24a0], R28 ;  /* 0x0024a01c01007387 */ /* 0x000fe20000100800 */
        /* <DEDUP_REMOVED lines=36> */
[----:B---3--:R-:W-:Y:S11]  /*41400*/  HMMA.16816.F32 R44, R44, R34, R40 ;  /* 0x000000222c2c723c */ /* 0x008ff60000001828 */
[----:B------:R-:W-:Y:S04]  /*41410*/  @!UPT UIADD3 URZ, URZ, URZ, URZ ;  /* 0x0000003f3f3ff290 */ /* 0x000fe8000fffe03f */
[----:B------:R-:W-:Y:S01]  /*41420*/  STL.64 [R1+0x6f0], R52 ;  /* 0x0006f03401007387 */ /* 0x000fe20000100a00 */
[----:B------:R0:W-:Y:S03]  /*41430*/  STL.64 [R1+0x6f8], R54 ;  /* 0x0006f83601007387 */ /* 0x0001e60000100a00 */
[----:B0-----:R-:W2:Y:S01]  /*41440*/  LDL.LU.64 R54, [R1+0x2590] ;  /* 0x0025900001367983 */ /* 0x001ea20000300a00 */
[----:B------:R-:W2:Y:S02]  /*41450*/  LDL.LU.64 R52, [R1+0x2588] ;  /* 0x0025880001347983 */ /* 0x000ea40000300a00 */
[----:B------:R-:W-:Y:S02]  /*41460*/  STL.64 [R1+0x2568], R30 ;  /* 0x0025681e01007387 */ /* 0x000fe40000100a00 */
[----:B------:R0:W-:Y:S01]  /*41470*/  STL [R1+0x2560], R29 ;  /* 0x0025601d01007387 */ /* 0x0001e20000100800 */
[----:B------:R-:W3:Y:S04]  /*41480*/  LDL.LU R28, [R1+0x420] ;  /* 0x00042000011c7983 */ /* 0x000ee80000300800 */
[----:B0-----:R-:W3:Y:S01]  /*41490*/  LDL.LU R29, [R1+0x424] ;  /* 0x00042400011d7983 */ /* 0x001ee20000300800 */
[----:B------:R-:W3:Y:S02]  /*414a0*/  LDL.LU R30, [R1+0x428] ;  /* 0x00042800011e7983 */ /* 0x000ee40000300800 */
[----:B------:R-:W3:Y:S02]  /*414b0*/  LDL.LU R31, [R1+0x42c] ;  /* 0x00042c00011f7983 */ /* 0x000ee40000300800 */
[----:B------:R-:W2:Y:S01]  /*414c0*/  LDL.LU.64 R42, [R1+0x2580] ;  /* 0x00258000012a7983 */ /* 0x000ea20000300a00 */
[----:B------:R-:W2:Y:S01]  /*414d0*/  LDL.LU.64 R40, [R1+0x2578] ;  /* 0x0025780001287983 */ /* 0x000ea20000300a00 */
[----:B------:R-:W-:Y:S02]  /*414e0*/  STL.64 [R1+0x6e0], R44 ;  /* 0x0006e02c01007387 */ /* 0x000fe40000100a00 */
[----:B------:R2:W-:Y:S02]  /*414f0*/  STL.64 [R1+0x6e8], R46 ;  /* 0x0006e82e01007387 */ /* 0x0005e40000100a00 */
[C---:B--2---:R-:W-:Y:S11]  /*41500*/  HMMA.16816.F32 R44, R40.reuse, R6, R48 ;  /* 0x00000006282c723c */ /* 0x044ff60000001830 */
[----:B------:R-:W-:Y:S11]  /*41510*/  @!UPT UIADD3 URZ, URZ, URZ, URZ ;  /* 0x0000003f3f3ff290 */ /* 0x000ff6000fffe03f */
[----:B------:R-:W-:Y:S01]  /*41520*/  @!UPT UIADD3 URZ, URZ, URZ, URZ ;  /* 0x0000003f3f3ff290 */ /* 0x000fe2000fffe03f */
[----:B------:R-:W-:Y:S01]  /*41530*/  STL.64 [R1+0x990], R44 ;  /* 0x0009902c01007387 */ /* 0x000fe20000100a00 */
[----:B------:R-:W-:Y:S02]  /*41540*/  IMAD.MOV.U32 R49, RZ, RZ, R45 ;  /* 0x000000ffff317224 */ /* 0x000fe400078e002d */
[----:B------:R3:W-:Y:S02]  /*41550*/  STL.64 [R1+0x998], R46 ;  /* 0x0009982e01007387 */ /* 0x0007e40000100a00 */
[----:B------:R-:W-:Y:S02]  /*41560*/  IMAD.MOV.U32 R48, RZ, RZ, R44 ;  /* 0x000000ffff307224 */ /* 0x000fe400078e002c */
[C---:B---3--:R-:W-:Y:S08]  /*41570*/  HMMA.16816.F32 R44, R40.reuse, R10, R28 ;  /* 0x0000000a282c723c */ /* 0x048ff0000000181c */
[C---:B------:R-:W-:Y:S01]  /*41580*/  HMMA.16816.F32 R28, R40.reuse, R14, R52 ;  /* 0x0000000e281c723c */ /* 0x040fe20000001834 */
[----:B------:R-:W-:Y:S01]  /*41590*/  STL.64 [R1+0x2538], R48 ;  /* 0x0025383001007387 */ /* 0x000fe20000100a00 */
[----:B------:R-:W-:Y:S11]  /*415a0*/  STL.64 [R1+0x2540], R14 ;  /* 0x0025400e01007387 */ /* 0x000ff60000100a00 */
[----:B------:R-:W-:Y:S02]  /*415b0*/  @!UPT UIADD3 URZ, URZ, URZ, URZ ;  /* 0x0000003f3f3ff290 */ /* 0x000fe4000fffe03f */
[----:B------:R-:W-:Y:S01]  /*415c0*/  STL.64 [R1+0x980], R44 ;  /* 0x0009802c01007387 */ /* 0x000fe20000100a00 */
[----:B------:R0:W-:Y:S07]  /*415d0*/  STL.64 [R1+0x988], R46 ;  /* 0x0009882e01007387 */ /* 0x0001ee0000100a00 */
[----:B------:R-:W-:Y:S02]  /*415e0*/  STL.64 [R1+0x970], R28 ;  /* 0x0009701c01007387 */ /* 0x000fe40000100a00 */
[----:B------:R4:W-:Y:S02]  /*415f0*/  STL.64 [R1+0x978], R30 ;  /* 0x0009781e01007387 */ /* 0x0009e40000100a00 */
[----:B0-----:R-:W-:Y:S01]  /*41600*/  IMAD.MOV.U32 R46, RZ, RZ, R13 ;  /* 0x000000ffff2e7224 */ /* 0x001fe200078e000d */
[----:B----4-:R-:W-:Y:S01]  /*41610*/  HMMA.16816.F32 R28, R40, R18, R36 ;  /* 0x00000012281c723c */ /* 0x010fe20000001824 */
[----:B------:R-:W-:-:S07]  /*41620*/  IMAD.MOV.U32 R47, RZ, RZ, R12 ;  /* 0x000000ffff2f7224 */ /* 0x000fce00078e000c */
[C---:B------:R-:W-:Y:S01]  /*41630*/  HMMA.16816.F32 R12, R40.reuse, R22, R56 ;  /* 0x00000016280c723c */ /* 0x040fe20000001838 */
[----:B------:R-:W-:Y:S02]  /*41640*/  IMAD.MOV.U32 R44, RZ, RZ, R8 ;  /* 0x000000ffff2c7224 */ /* 0x000fe400078e0008 */
[----:B------:R-:W-:Y:S01]  /*41650*/  IMAD.MOV.U32 R45, RZ, RZ, R9 ;  /* 0x000000ffff2d7224 */ /* 0x000fe200078e0009 */
[----:B------:R-:W2:Y:S01]  /*41660*/  LDL.LU R8, [R1+0x2574] ;  /* 0x0025740001087983 */ /* 0x000ea20000300800 */
[----:B------:R-:W3:Y:S02]  /*41670*/  LDL.LU R9, [R1+0x2570] ;  /* 0x0025700001097983 */ /* 0x000ee40000300800 */
[----:B------:R-:W-:Y:S01]  /*41680*/  STL.64 [R1+0x24c8], R46 ;  /* 0x0024c82e01007387 */ /* 0x000fe20000100a00 */
[----:B------:R-:W-:Y:S01]  /*41690*/  STL.64 [R1+0x24c0], R44 ;  /* 0x0024c02c01007387 */ /* 0x000fe20000100a00 */
[----:B------:R-:W-:Y:S06]  /*416a0*/  STL.64 [R1+0x2520], R22 ;  /* 0x0025201601007387 */ /* 0x000fec0000100a00 */
[----:B------:R-:W-:Y:S01]  /*416b0*/  STL.64 [R1+0x960], R28 ;  /* 0x0009601c01007387 */ /* 0x000fe20000100a00 */
[----:B------:R-:W-:Y:S02]  /*416c0*/  STL.64 [R1+0x968], R30 ;  /* 0x0009681e01007387 */ /* 0x000fe40000100a00 */
[----:B------:R-:W4:Y:S05]  /*416d0*/  LDL.LU R52, [R1+0x70] ;  /* 0x0000700001347983 */ /* 0x000f2a0000300800 */
[----:B------:R-:W-:Y:S01]  /*416e0*/  STL.64 [R1+0x670], R12 ;  /* 0x0006700c01007387 */ /* 0x000fe20000100a00 */
[----:B------:R-:W-:Y:S01]  /*416f0*/  STL.64 [R1+0x678], R14 ;  /* 0x0006780e01007387 */ /* 0x000fe20000100a00 */
        /* <DEDUP_REMOVED lines=16> */
[----:B------:R-:W2:Y:S02]  /*41800*/  LDL.LU R21, [R1+0x1c4] ;  /* 0x0001c40001157983 */ /* 0x000ea40000300800 */
        /* <DEDUP_REMOVED lines=22> */
[----:B--2---:R-:W-:Y:S01]  /*41970*/  STL.64 [R1+0x2530], R22 ;  /* 0x0025301601007387 */ /* 0x004fe20000100a00 */
[----:B------:R0:W-:Y:S03]  /*41980*/  STL.64 [R1+0x2528], R20 ;  /* 0x0025281401007387 */ /* 0x0001e60000100a00 */
[----:B0-----:R-:W2:Y:S01]  /*41990*/  LDL.LU R20, [R1+0x1d0] ;  /* 0x0001d00001147983 */ /* 0x001ea20000300800 */
[----:B------:R-:W2:Y:S02]  /*419a0*/  LDL.LU R21, [R1+0x1d4] ;  /* 0x0001d40001157983 */ /* 0x000ea40000300800 */
[----:B------:R-:W2:Y:S02]  /*419b0*/  LDL.LU R22, [R1+0x1d8] ;  /* 0x0001d80001167983 */ /* 0x000ea40000300800 */
[----:B------:R-:W2:Y:S01]  /*419c0*/  LDL.LU R23, [R1+0x1dc] ;  /* 0x0001dc0001177983 */ /* 0x000ea20000300800 */
[----:B----4-:R-:W-:Y:S01]  /*419d0*/  STL.64 [R1+0x2518], R54 ;  /* 0x0025183601007387 */ /* 0x010fe20000100a00 */
[----:B------:R0:W-:Y:S03]  /*419e0*/  STL.64 [R1+0x2510], R52 ;  /* 0x0025103401007387 */ /* 0x0001e60000100a00 */
[----:B0-----:R-:W4:Y:S01]  /*419f0*/  LDL.LU R52, [R1+0x1b0] ;  /* 0x0001b00001347983 */ /* 0x001f220000300800 */
[----:B------:R-:W4:Y:S02]  /*41a00*/  LDL.LU R53, [R1+0x1b4] ;  /* 0x0001b40001357983 */ /* 0x000f240000300800 */
[----:B------:R-:W4:Y:S02]  /*41a10*/  LDL.LU R54, [R1+0x1b8] ;  /* 0x0001b80001367983 */ /* 0x000f240000300800 */
[----:B------:R-:W4:Y:S01]  /*41a20*/  LDL.LU R55, [R1+0x1bc] ;  /* 0x0001bc0001377983 */ /* 0x000f220000300800 */
[----:B------:R-:W2:Y:S01]  /*41a30*/  LDL.LU R44, [R1+0x50] ;  /* 0x00005000012c7983 */ /* 0x000ea20000300800 */
[----:B------:R-:W2:Y:S01]  /*41a40*/  LDL.LU R45, [R1+0x54] ;  /* 0x00005400012d7983 */ /* 0x000ea20000300800 */
[----:B---3--:R-:W-:Y:S01]  /*41a50*/  HMMA.16816.F32 R28, R40, R26, R28 ;  /* 0x0000001a281c723c */ /* 0x008fe2000000181c */
[----:B------:R-:W-:-:S02]  /*41a60*/  IMAD.MOV.U32 R46, RZ, RZ, R9 ;  /* 0x000000ffff2e7224 */ /* 0x000fc400078e0009 */
[----:B------:R-:W-:-:S05]  /*41a70*/  IMAD.MOV.U32 R47, RZ, RZ, R8 ;  /* 0x000000ffff2f7224 */ /* 0x000fca00078e0008 */
[----:B------:R-:W-:Y:S04]  /*41a80*/  STL.64 [R1+0x24d8], R46 ;  /* 0x0024d82e01007387 */ /* 0x000fe80000100a00 */
[----:B--2---:R0:W-:Y:S04]  /*41a90*/  STL.64 [R1+0x24d0], R44 ;  /* 0x0024d02c01007387 */ /* 0x0041e80000100a00 */
[----:B0-----:R-:W2:Y:S01]  /*41aa0*/  LDL.LU R44, [R1+0x60] ;  /* 0x00006000012c7983 */ /* 0x001ea20000300800 */
[----:B------:R-:W2:Y:S02]  /*41ab0*/  LDL.LU R45, [R1+0x64] ;  /* 0x00006400012d7983 */ /* 0x000ea40000300800 */
[----:B------:R-:W2:Y:S02]  /*41ac0*/  LDL.LU R46, [R1+0x68] ;  /* 0x00006800012e7983 */ /* 0x000ea40000300800 */
[----:B------:R-:W2:Y:S02]  /*41ad0*/  LDL.LU R47, [R1+0x6c] ;  /* 0x00006c00012f7983 */ /* 0x000ea40000300800 */
[----:B------:R-:W-:Y:S01]  /*41ae0*/  STL.64 [R1+0x680], R28 ;  /* 0x0006801c01007387 */ /* 0x000fe20000100a00 */
[----:B------:R0:W-:Y:S03]  /*41af0*/  STL.64 [R1+0x688], R30 ;  /* 0x0006881e01007387 */ /* 0x0001e60000100a00 */
[----:B0-----:R-:W3:Y:S01]  /*41b00*/  LDL.LU.64 R30, [R1+0x2568] ;  /* 0x00256800011e7983 */ /* 0x001ee20000300a00 */
[----:B------:R0:W5:Y:S02]  /*41b10*/  LDL.LU R29, [R1+0x2560] ;  /* 0x00256000011d7983 */ /* 0x0001640000300800 */
[----:B------:R-:W2:Y:S01]  /*41b20*/  LDL.LU.64 R8, [R1+0xcf8] ;  /* 0x000cf80001087983 */ /* 0x000ea20000300a00 */
[C---:B---3--:R-:W-:Y:S08]  /*41b30*/  HMMA.16816.F32 R56, R40.reuse, R30, R56 ;  /* 0x0000001e2838723c */ /* 0x048ff00000001838 */
[----:B------:R-:W-:Y:S11]  /*41b40*/  HMMA.16816.F32 R40, R40, R34, R36 ;  /* 0x000000222828723c */ /* 0x000ff60000001824 */
[----:B------:R-:W-:Y:S04]  /*41b50*/  @!UPT UIADD3 URZ, URZ, URZ, URZ ;  /* 0x0000003f3f3ff290 */ /* 0x000fe8000fffe03f */
[----:B------:R1:W-:Y:S01]  /*41b60*/  STL.64 [R1+0x6c0], R56 ;  /* 0x0006c03801007387 */ /* 0x0003e20000100a00 */
[----:B------:R3:W-:Y:S03]  /*41b70*/  STL.64 [R1+0x6c8], R58 ;  /* 0x0006c83a01007387 */ /* 0x0007e60000100a00 */
[----:B-1----:R-:W2:Y:S01]  /*41b80*/  LDL.LU R56, [R1+0x10] ;  /* 0x0000100001387983 */ /* 0x002ea20000300800 */
[----:B------:R-:W2:Y:S02]  /*41b90*/  LDL.LU R57, [R1+0x14] ;  /* 0x0000140001397983 */ /* 0x000ea40000300800 */
[----:B---3--:R-:W3:Y:S02]  /*41ba0*/  LDL.LU R58, [R1+0x18] ;  /* 0x00001800013a7983 */ /* 0x008ee40000300800 */
[----:B------:R-:W3:Y:S01]  /*41bb0*/  LDL.LU R59, [R1+0x1c] ;  /* 0x00001c00013b7983 */ /* 0x000ee20000300800 */
[----:B------:R-:W2:Y:S01]  /*41bc0*/  LDL.LU.64 R38, [R1+0x2558] ;  /* 0x0025580001267983 */ /* 0x000ea20000300a00 */
[----:B------:R-:W2:Y:S02]  /*41bd0*/  LDL.LU.64 R36, [R1+0x2550] ;  /* 0x0025500001247983 */ /* 0x000ea40000300a00 */
[----:B------:R1:W-:Y:S02]  /*41be0*/  STL.64 [R1+0x6b0], R40 ;  /* 0x0006b02801007387 */ /* 0x0003e40000100a00 */
[----:B------:R-:W-:Y:S02]  /*41bf0*/  STL.64 [R1+0x6b8], R42 ;  /* 0x0006b82a01007387 */ /* 0x000fe40000100a00 */
[----:B-1----:R-:W-:-:S02]  /*41c00*/  IMAD.MOV.U32 R40, RZ, RZ, R2 ;  /* 0x000000ffff287224 */ /* 0x002fc400078e0002 */
[----:B------:R-:W-:Y:S01]  /*41c10*/  IMAD.MOV.U32 R41, RZ, RZ, R3 ;  /* 0x000000ffff297224 */ /* 0x000fe200078e0003 */
[----:B------:R-:W3:Y:S01]  /*41c20*/  LDL.LU R2, [R1+0x254c] ;  /* 0x00254c0001027983 */ /* 0x000ee20000300800 */
[----:B------:R-:W3:Y:S01]  /*41c30*/  LDL.LU R3, [R1+0x2548] ;  /* 0x0025480001037983 */ /* 0x000ee20000300800 */
[C---:B--2---:R-:W-:Y:S11]  /*41c40*/  HMMA.16816.F32 R12, R36.reuse, R6, R12 ;  /* 0x00000006240c723c */ /* 0x044ff6000000180c */
[----:B------:R-:W-:Y:S11]  /*41c50*/  @!UPT UIADD3 URZ, URZ, URZ, URZ ;  /* 0x0000003f3f3ff290 */ /* 0x000ff6000fffe03f */
[----:B------:R-:W-:Y:S01]  /*41c60*/  @!UPT UIADD3 URZ, URZ, URZ, URZ ;  /* 0x0000003f3f3ff290 */ /* 0x000fe2000fffe03f */
[----:B------:R-:W-:Y:S01]  /*41c70*/  STL.64 [R1+0x8d0], R12 ;  /* 0x0008d00c01007387 */ /* 0x000fe20000100a00 */
[----:B------:R1:W-:Y:S03]  /*41c80*/  STL.64 [R1+0x8d8], R14 ;  /* 0x0008d80e01007387 */ /* 0x0003e60000100a00 */
[----:B-1----:R-:W2:Y:S01]  /*41c90*/  LDL.LU.64 R14, [R1+0x2540] ;  /* 0x00254000010e7983 */ /* 0x002ea20000300a00 */
[C---:B------:R-:W-:Y:S01]  /*41ca0*/  HMMA.16816.F32 R48, R36.reuse, R10, R48 ;  /* 0x0000000a2430723c */ /* 0x040fe20000001830 */
[----:B------:R-:W-:Y:S02]  /*41cb0*/  IMAD.MOV.U32 R42, RZ, RZ, R17 ;  /* 0x000000ffff2a7224 */ /* 0x000fe400078e0011 */
[----:B------:R-:W-:Y:S11]  /*41cc0*/  IMAD.MOV.U32 R43, RZ, RZ, R16 ;  /* 0x000000ffff2b7224 */ /* 0x000ff600078e0010 */
[----:B------:R-:W-:Y:S09]  /*41cd0*/  @!UPT UIADD3 URZ, URZ, URZ, URZ ;  /* 0x0000003f3f3ff290 */ /* 0x000ff2000fffe03f */
[----:B------:R1:W-:Y:S01]  /*41ce0*/  STL.64 [R1+0x8c0], R48 ;  /* 0x0008c03001007387 */ /* 0x0003e20000100a00 */
[----:B------:R0:W-:Y:S03]  /*41cf0*/  STL.64 [R1+0x8c8], R50 ;  /* 0x0008c83201007387 */ /* 0x0001e60000100a00 */
[----:B-1----:R1:W5:Y:S01]  /*41d00*/  LDL.LU.64 R48, [R1+0x2538] ;  /* 0x0025380001307983 */ /* 0x0023620000300a00 */
[----:B0-----:R-:W3:Y:S02]  /*41d10*/  LDL.LU.64 R50, [R1+0xcf0] ;  /* 0x000cf00001327983 */ /* 0x001ee40000300a00 */
[----:B------:R-:W3:Y:S02]  /*41d20*/  LDL.LU.64 R24, [R1+0xce8] ;  /* 0x000ce80001187983 */ /* 0x000ee40000300a00 */
[----:B------:R-:W3:Y:S01]  /*41d30*/  LDL.LU.64 R16, [R1+0xcd8] ;  /* 0x000cd80001107983 */ /* 0x000ee20000300a00 */
[C---:B--2---:R-:W-:Y:S11]  /*41d40*/  HMMA.16816.F32 R20, R36.reuse, R14, R20 ;  /* 0x0000000e2414723c */ /* 0x044ff60000001814 */
[----:B------:R-:W-:Y:S11]  /*41d50*/  @!UPT UIADD3 URZ, URZ, URZ, URZ ;  /* 0x0000003f3f3ff290 */ /* 0x000ff6000fffe03f */
[----:B------:R-:W-:Y:S01]  /*41d60*/  @!UPT UIADD3 URZ, URZ, URZ, URZ ;  /* 0x0000003f3f3ff290 */ /* 0x000fe2000fffe03f */
[----:B------:R-:W-:Y:S01]  /*41d70*/  STL.64 [R1+0x8b0], R20 ;  /* 0x0008b01401007387 */ /* 0x000fe20000100a00 */
[----:B------:R0:W-:Y:S03]  /*41d80*/  STL.64 [R1+0x8b8], R22 ;  /* 0x0008b81601007387 */ /* 0x0001e60000100a00 */
[----:B0-----:R-:W2:Y:S01]  /*41d90*/  LDL.LU.64 R22, [R1+0x2530] ;  /* 0x0025300001167983 */ /* 0x001ea20000300a00 */
[----:B------:R-:W2:Y:S02]  /*41da0*/  LDL.LU.64 R20, [R1+0x2528] ;  /* 0x0025280001147983 */ /* 0x000ea40000300a00 */
[----:B------:R-:W3:Y:S01]  /*41db0*/  LDL.LU.64 R12, [R1+0xce0] ;  /* 0x000ce000010c7983 */ /* 0x000ee20000300a00 */
[C---:B--2---:R-:W-:Y:S11]  /*41dc0*/  HMMA.16816.F32 R20, R36.reuse, R18, R20 ;  /* 0x000000122414723c */ /* 0x044ff60000001814 */
[----:B------:R-:W-:Y:S11]  /*41dd0*/  @!UPT UIADD3 URZ, URZ, URZ, URZ ;  /* 0x0000003f3f3ff290 */ /* 0x000ff6000fffe03f */
[----:B------:R-:W-:Y:S01]  /*41de0*/  @!UPT UIADD3 URZ, URZ, URZ, URZ ;  /* 0x0000003f3f3ff290 */ /* 0x000fe2000fffe03f */
        /* <DEDUP_REMOVED lines=30> */
[----:B0-----:R-:W4:Y:S01]  /*41fd0*/  LDL.LU R36, [R1+0x40] ;  /* 0x0000400001247983 */ /* 0x001f220000300800 */
[----:B------:R-:W4:Y:S02]  /*41fe0*/  LDL.LU R37, [R1+0x44] ;  /* 0x0000440001257983 */ /* 0x000f240000300800 */
[----:B---3--:R-:W-:Y:S02]  /*41ff0*/  IMAD.MOV.U32 R38, RZ, RZ, R3 ;  /* 0x000000ffff267224 */ /* 0x008fe400078e0003 */
        /* <DEDUP_REMOVED lines=16> */
[C---:B----4-:R-:W-:Y:S08]  /*42100*/  HMMA.16816.F32 R36, R52.reuse, R14, R36 ;  /* 0x0000000e3424723c */ /* 0x050ff00000001824 */
[C---:B------:R-:W-:Y:S11]  /*42110*/  HMMA.16816.F32 R20, R52.reuse, R22, R40 ;  /* 0x000000163414723c */ /* 0x040ff60000001828 */
[----:B------:R-:W-:Y:S04]  /*42120*/  @!UPT UIADD3 URZ, URZ, URZ, URZ ;  /* 0x0000003f3f3ff290 */ /* 0x000fe8000fffe03f */
[----:B------:R-:W-:Y:S01]  /*42130*/  STL.64 [R1+0x830], R36 ;  /* 0x0008302401007387 */ /* 0x000fe20000100a00 */
[----:B------:R2:W-:Y:S08]  /*42140*/  STL.64 [R1+0x838], R38 ;  /* 0x0008382601007387 */ /* 0x0005f00000100a00 */
[----:B------:R-:W-:Y:S01]  /*42150*/  IMAD.MOV.U32 R40, RZ, RZ, R20 ;  /* 0x000000ffff287224 */ /* 0x000fe200078e0014 */
[----:B--2---:R-:W-:Y:S01]  /*42160*/  HMMA.16816.F32 R36, R52, R18, R44 ;  /* 0x000000123424723c */ /* 0x004fe2000000182c */
[----:B------:R-:W2:Y:S01]  /*42170*/  LDL.LU.64 R18, [R1+0xcc8] ;  /* 0x000cc80001127983 */ /* 0x000ea20000300a00 */
[----:B------:R-:W4:Y:S11]  /*42180*/  LDL.LU.64 R44, [R1+0xcc0] ;  /* 0x000cc000012c7983 */ /* 0x000f360000300a00 */
[----:B------:R-:W-:Y:S10]  /*42190*/  @!UPT UIADD3 URZ, URZ, URZ, URZ ;  /* 0x0000003f3f3ff290 */ /* 0x000ff4000fffe03f */
[----:B------:R-:W-:Y:S01]  /*421a0*/  STL.64 [R1+0x820], R36 ;  /* 0x0008202401007387 */ /* 0x000fe20000100a00 */
[----:B------:R-:W-:Y:S02]  /*421b0*/  STL.64 [R1+0x828], R38 ;  /* 0x0008282601007387 */ /* 0x000fe40000100a00 */
[----:B------:R0:W-:Y:S02]  /*421c0*/  STL.64 [R1+0x7b0], R20 ;  /* 0x0007b01401007387 */ /* 0x0001e40000100a00 */
[----:B------:R1:W-:Y:S02]  /*421d0*/  STL.64 [R1+0x7b8], R22 ;  /* 0x0007b81601007387 */ /* 0x0003e40000100a00 */
[----:B0-----:R-:W-:Y:S02]  /*421e0*/  IMAD.MOV.U32 R20, RZ, RZ, R0 ;  /* 0x000000ffff147224 */ /* 0x001fe400078e0000 */
[----:B------:R-:W2:Y:S01]  /*421f0*/  LDL.LU R0, [R1+0x24b8] ;  /* 0x0024b80001007983 */ /* 0x000ea20000300800 */
[----:B------:R-:W-:-:S02]  /*42200*/  IMAD.MOV.U32 R41, RZ, RZ, R21 ;  /* 0x000000ffff297224 */ /* 0x000fc400078e0015 */
[----:B------:R-:W-:Y:S02]  /*42210*/  IMAD.MOV.U32 R39, RZ, RZ, R22 ;  /* 0x000000ffff277224 */ /* 0x000fe400078e0016 */
[----:B------:R-:W-:Y:S02]  /*42220*/  IMAD.MOV.U32 R38, RZ, RZ, R23 ;  /* 0x000000ffff267224 */ /* 0x000fe400078e0017 */
[----:B------:R-:W-:Y:S02]  /*42230*/  IMAD.MOV.U32 R21, RZ, RZ, R60 ;  /* 0x000000ffff157224 */ /* 0x000fe400078e003c */
[----:B-1----:R-:W-:Y:S02]  /*42240*/  IMAD.MOV.U32 R22, RZ, RZ, R5 ;  /* 0x000000ffff167224 */ /* 0x002fe400078e0005 */
[----:B------:R-:W-:Y:S01]  /*42250*/  IMAD.MOV.U32 R23, RZ, RZ, R4 ;  /* 0x000000ffff177224 */ /* 0x000fe200078e0004 */
[C---:B------:R-:W-:Y:S08]  /*42260*/  HMMA.16816.F32 R56, R52.reuse, R26, R56 ;  /* 0x0000001a3438723c */ /* 0x040ff00000001838 */
[----:B------:R-:W-:Y:S01]  /*42270*/  HMMA.16816.F32 R20, R52, R30, R20 ;  /* 0x0000001e3414723c */ /* 0x000fe20000001814 */
[----:B------:R-:W-:-:S04]  /*42280*/  IMAD.MOV.U32 R60, RZ, RZ, c[0x0][0x188] ;  /* 0x00006200ff3c7624 */ /* 0x000fc800078e00ff */
[----:B------:R-:W-:-:S04]  /*42290*/  IMAD.SHL.U32 R60, R60, 0x40, RZ ;  /* 0x000000403c3c7824 */ /* 0x000fc800078e00ff */
[----:B------:R-:W-:-:S05]  /*422a0*/  IMAD.SHL.U32 R60, R60, 0x2, RZ ;  /* 0x000000023c3c7824 */ /* 0x000fca00078e00ff */
[-C--:B------:R-:W-:Y:S02]  /*422b0*/  IADD3 R4, P0, R8, R60.reuse, RZ ;  /* 0x0000003c08047210 */ /* 0x080fe40007f1e0ff */
[-C--:B------:R-:W-:Y:S02]  /*422c0*/  IADD3 R5, P1, R50, R60.reuse, RZ ;  /* 0x0000003c32057210 */ /* 0x080fe40007f3e0ff */
[----:B------:R-:W-:Y:S01]  /*422d0*/  IADD3 R6, P2, R24, R60, RZ ;  /* 0x0000003c18067210 */ /* 0x000fe20007f5e0ff */
[----:B------:R-:W-:Y:S01]  /*422e0*/  STL.64 [R1+0x7c0], R56 ;  /* 0x0007c03801007387 */ /* 0x000fe20000100a00 */
[----:B------:R-:W-:Y:S02]  /*422f0*/  IMAD.MOV.U32 R37, RZ, RZ, R58 ;  /* 0x000000ffff257224 */ /* 0x000fe400078e003a */
[----:B------:R0:W-:Y:S02]  /*42300*/  STL.64 [R1+0x7c8], R58 ;  /* 0x0007c83a01007387 */ /* 0x0001e40000100a00 */
[----:B------:R-:W-:-:S02]  /*42310*/  IMAD.MOV.U32 R36, RZ, RZ, R59 ;  /* 0x000000ffff247224 */ /* 0x000fc400078e003b */
[----:B------:R-:W-:Y:S02]  /*42320*/  IMAD.MOV.U32 R43, RZ, RZ, R57 ;  /* 0x000000ffff2b7224 */ /* 0x000fe400078e0039 */
[----:B------:R-:W-:Y:S01]  /*42330*/  IMAD.MOV.U32 R42, RZ, RZ, R56 ;  /* 0x000000ffff2a7224 */ /* 0x000fe200078e0038 */
[----:B0-----:R-:W4:Y:S01]  /*42340*/  LDL.LU.64 R58, [R1+0x24b0] ;  /* 0x0024b000013a7983 */ /* 0x001f220000300a00 */
[----:B------:R-:W4:Y:S02]  /*42350*/  LDL.LU.64 R56, [R1+0x24a8] ;  /* 0x0024a80001387983 */ /* 0x000f240000300a00 */
[----:B------:R0:W-:Y:S02]  /*42360*/  STL.64 [R1+0x7e0], R20 ;  /* 0x0007e01401007387 */ /* 0x0001e40000100a00 */
[----:B------:R1:W-:Y:S01]  /*42370*/  STL.64 [R1+0x7e8], R22 ;  /* 0x0007e81601007387 */ /* 0x0003e20000100a00 */
[----:B------:R-:W4:Y:S01]  /*42380*/  LDL.LU R47, [R1+0x1e40] ;  /* 0x001e4000012f7983 */ /* 0x000f220000300800 */
[----:B------:R-:W4:Y:S02]  /*42390*/  LDL.LU R28, [R1+0x1e64] ;  /* 0x001e6400011c7983 */ /* 0x000f240000300800 */
[----:B------:R-:W-:-:S02]  /*423a0*/  IMAD.MOV.U32 R30, RZ, RZ, R20 ;  /* 0x000000ffff1e7224 */ /* 0x000fc400078e0014 */
[--C-:B--2---:R-:W-:Y:S02]  /*423b0*/  IMAD.X R7, R9, 0x1, R0.reuse, P0 ;  /* 0x0000000109077824 */ /* 0x104fe400000e0600 */
[--C-:B------:R-:W-:Y:S01]  /*423c0*/  IMAD.X R9, R51, 0x1, R0.reuse, P1 ;  /* 0x0000000133097824 */ /* 0x100fe200008e0600 */
[-C--:B------:R-:W-:Y:S02]  /*423d0*/  IADD3 R8, P0, R12, R60.reuse, RZ ;  /* 0x0000003c0c087210 */ /* 0x080fe40007f1e0ff */
[----:B------:R-:W-:Y:S01]  /*423e0*/  IADD3 R11, P1, R16, R60, RZ ;  /* 0x0000003c100b7210 */ /* 0x000fe20007f3e0ff */
[--C-:B------:R-:W-:Y:S02]  /*423f0*/  IMAD.X R10, R25, 0x1, R0.reuse, P2 ;  /* 0x00000001190a7824 */ /* 0x100fe400010e0600 */
[----:B------:R-:W2:Y:S01]  /*42400*/  LDL.LU R25, [R1+0x1e38] ;  /* 0x001e380001197983 */ /* 0x000ea20000300800 */
[----:B------:R-:W2:Y:S02]  /*42410*/  LDL.LU R50, [R1+0x1e5c] ;  /* 0x001e5c0001327983 */ /* 0x000ea40000300800 */
[----:B------:R-:W2:Y:S02]  /*42420*/  LDL.LU R51, [R1+0x1e30] ;  /* 0x001e300001337983 */ /* 0x000ea40000300800 */
[----:B------:R-:W-:-:S02]  /*42430*/  IMAD.X R12, R13, 0x1, R0, P0 ;  /* 0x000000010d0c7824 */ /* 0x000fc400000e0600 */
[--C-:B------:R-:W-:Y:S01]  /*42440*/  IMAD.X R16, R17, 0x1, R0.reuse, P1 ;  /* 0x0000000111107824 */ /* 0x100fe200008e0600 */
[----:B0-----:R-:W2:Y:S01]  /*42450*/  LDL.LU R20, [R1+0x1e54] ;  /* 0x001e540001147983 */ /* 0x001ea20000300800 */
[-C--:B---3--:R-:W-:Y:S01]  /*42460*/  IADD3 R15, P0, R2, R60.reuse, RZ ;  /* 0x0000003c020f7210 */ /* 0x088fe20007f1e0ff */
[----:B------:R-:W3:Y:S01]  /*42470*/  LDL.LU R24, [R1+0x1e28] ;  /* 0x001e280001187983 */ /* 0x000ee20000300800 */
[-C--:B------:R-:W-:Y:S02]  /*42480*/  IADD3 R14, P1, R18, R60.reuse, RZ ;  /* 0x0000003c120e7210 */ /* 0x080fe40007f3e0ff */
[----:B----4-:R-:W-:Y:S02]  /*42490*/  IADD3 R13, P2, R44, R60, RZ ;  /* 0x0000003c2c0d7210 */ /* 0x010fe40007f5e0ff */
[----:B------:R-:W4:Y:S01]  /*424a0*/  LDL.LU R60, [R1+0xf8c] ;  /* 0x000f8c00013c7983 */ /* 0x000f220000300800 */
[----:B------:R-:W2:Y:S02]  /*424b0*/  LDL.LU R2, [R1+0x1e4c] ;  /* 0x001e4c0001027983 */ /* 0x000ea40000300800 */
[----:B------:R-:W-:-:S02]  /*424c0*/  IMAD.X R18, R19, 0x1, R0, P1 ;  /* 0x0000000113127824 */ /* 0x000fc400008e0600 */
[----:B------:R-:W2:Y:S02]  /*424d0*/  LDL.LU R44, [R1+0x1e20] ;  /* 0x001e2000012c7983 */ /* 0x000ea40000300800 */
[--C-:B------:R-:W-:Y:S02]  /*424e0*/  IMAD.X R19, R45, 0x1, R0.reuse, P2 ;  /* 0x000000012d137824 */ /* 0x100fe400010e0600 */
[----:B------:R-:W-:Y:S02]  /*424f0*/  IMAD.MOV.U32 R31, RZ, RZ, R21 ;  /* 0x000000ffff1f7224 */ /* 0x000fe400078e0015 */
[----:B------:R-:W-:Y:S01]  /*42500*/  IMAD.X R17, R3, 0x1, R0, P0 ;  /* 0x0000000103117824 */ /* 0x000fe200000e0600 */
[----:B------:R-:W-:Y:S07]  /*42510*/  HMMA.16816.F32 R52, R52, R34, R56 ;  /* 0x000000223434723c */ /* 0x000fee0000001838 */
[----:B------:R-:W-:-:S02]  /*42520*/  IMAD.MOV.U32 R58, RZ, RZ, 0x3f ;  /* 0x0000003fff3a7424 */ /* 0x000fc400078e00ff */
[----:B------:R-:W-:-:S03]  /*42530*/  IMAD.MOV.U32 R27, RZ, RZ, R22 ;  /* 0x000000ffff1b7224 */ /* 0x000fc600078e0016 */
[----:B------:R-:W-:Y:S01]  /*42540*/  IADD3 R58, R58, c[0x0][0x180], RZ ;  /* 0x000060003a3a7a10 */ /* 0x000fe20007ffe0ff */
[----:B------:R-:W-:-:S03]  /*42550*/  IMAD.MOV.U32 R26, RZ, RZ, R23 ;  /* 0x000000ffff1a7224 */ /* 0x000fc600078e0017 */
[----:B------:R-:W-:-:S08]  /*42560*/  SHF.R.S32.HI R59, RZ, 0x1f, R58 ;  /* 0x0000001fff3b7819 */ /* 0x000fd0000001143a */
[----:B-1----:R-:W-:Y:S02]  /*42570*/  IMAD.MOV.U32 R22, RZ, RZ, R55 ;  /* 0x000000ffff167224 */ /* 0x002fe400078e0037 */
[----:B------:R-:W-:Y:S02]  /*42580*/  IMAD.MOV.U32 R23, RZ, RZ, R54 ;  /* 0x000000ffff177224 */ /* 0x000fe400078e0036 */
[----:B------:R-:W-:Y:S01]  /*42590*/  IMAD.MOV.U32 R35, RZ, RZ, R53 ;  /* 0x000000ffff237224 */ /* 0x000fe200078e0035 */
[----:B----4-:R-:W-:-:S05]  /*425a0*/  IADD3 R60, R60, 0x1, RZ ;  /* 0x000000013c3c7810 */ /* 0x010fca0007ffe0ff */
[----:B------:R-:W-:Y:S01]  /*425b0*/  STL [R1+0xf8c], R60 ;  /* 0x000f8c3c01007387 */ /* 0x000fe20000100800 */
[----:B------:R-:W4:Y:S02]  /*425c0*/  LDL.LU R45, [R1+0x1e44] ;  /* 0x001e4400012d7983 */ /* 0x000f240000300800 */
[----:B------:R-:W2:Y:S02]  /*425d0*/  LDL.LU R46, [R1+0x1e18] ;  /* 0x001e1800012e7983 */ /* 0x000ea40000300800 */
[----:B------:R-:W2:Y:S01]  /*425e0*/  LDL.LU R21, [R1+0x1e3c] ;  /* 0x001e3c0001157983 */ /* 0x000ea20000300800 */
[----:B------:R-:W2:Y:S01]  /*425f0*/  LDL.LU R3, [R1+0x1e10] ;  /* 0x001e100001037983 */ /* 0x000ea20000300800 */
[----:B------:R-:W2:Y:S02]  /*42600*/  LDL.LU R61, [R1+0x1e34] ;  /* 0x001e3400013d7983 */ /* 0x000ea40000300800 */
[----:B------:R-:W-:Y:S02]  /*42610*/  IMAD.MOV.U32 R57, RZ, RZ, R60 ;  /* 0x000000ffff397224 */ /* 0x000fe400078e003c */
[----:B------:R-:W-:Y:S01]  /*42620*/  STL.64 [R1+0x7d0], R52 ;  /* 0x0007d03401007387 */ /* 0x000fe20000100a00 */
[----:B------:R0:W-:Y:S04]  /*42630*/  STL.64 [R1+0x7d8], R54 ;  /* 0x0007d83601007387 */ /* 0x0001e80000100a00 */
[----:B0-----:R-:W2:Y:S01]  /*42640*/  LDL.LU R55, [R1+0x1e68] ;  /* 0x001e680001377983 */ /* 0x001ea20000300800 */
[----:B------:R-:W-:-:S02]  /*42650*/  IMAD.MOV.U32 R54, RZ, RZ, R57 ;  /* 0x000000ffff367224 */ /* 0x000fc400078e0039 */
[----:B------:R-:W3:Y:S01]  /*42660*/  LDL.LU R56, [R1+0x1e60] ;  /* 0x001e600001387983 */ /* 0x000ee20000300800 */
[----:B------:R-:W-:Y:S01]  /*42670*/  LEA.HI R53, R59, R58, RZ, 0x6 ;  /* 0x0000003a3b357211 */ /* 0x000fe200078f30ff */
[----:B------:R-:W4:Y:S01]  /*42680*/  LDL.LU R57, [R1+0x1e58] ;  /* 0x001e580001397983 */ /* 0x000f220000300800 */
[----:B------:R-:W4:Y:S02]  /*42690*/  LDL.LU R58, [R1+0x1e50] ;  /* 0x001e5000013a7983 */ /* 0x000f240000300800 */
[----:B------:R-:W4:Y:S02]  /*426a0*/  LDL.LU R59, [R1+0x1e48] ;  /* 0x001e4800013b7983 */ /* 0x000f240000300800 */
[----:B------:R-:W-:-:S04]  /*426b0*/  IMAD.MOV.U32 R60, RZ, RZ, c[0x0][0x188] ;  /* 0x00006200ff3c7624 */ /* 0x000fc800078e00ff */
[----:B------:R-:W-:-:S04]  /*426c0*/  IMAD.SHL.U32 R60, R60, 0x40, RZ ;  /* 0x000000403c3c7824 */ /* 0x000fc800078e00ff */
[----:B------:R-:W-:-:S05]  /*426d0*/  IMAD.SHL.U32 R60, R60, 0x2, RZ ;  /* 0x000000023c3c7824 */ /* 0x000fca00078e00ff */
[----:B------:R-:W-:Y:S02]  /*426e0*/  IADD3 R47, P5, R47, R60, RZ ;  /* 0x0000003c2f2f7210 */ /* 0x000fe40007fbe0ff */
[----:B------:R-:W-:Y:S01]  /*426f0*/  SHF.R.S32.HI R53, RZ, 0x6, R53 ;  /* 0x00000006ff357819 */ /* 0x000fe20000011435 */
[----:B------:R-:W-:-:S03]  /*42700*/  IMAD.MOV.U32 R34, RZ, RZ, R52 ;  /* 0x000000ffff227224 */ /* 0x000fc600078e0034 */
[----:B------:R-:W-:Y:S02]  /*42710*/  ISETP.NE.U32.AND P0, PT, R54, R53, PT ;  /* 0x000000353600720c */ /* 0x000fe40003f05070 */
[-C--:B--2---:R-:W-:Y:S02]  /*42720*/  IADD3 R55, P6, R55, R60.reuse, RZ ;  /* 0x0000003c37377210 */ /* 0x084fe40007fde0ff */
[-C--:B---3--:R-:W-:Y:S02]  /*42730*/  IADD3 R56, P1, R56, R60.reuse, RZ ;  /* 0x0000003c38387210 */ /* 0x088fe40007f3e0ff */
[-C--:B----4-:R-:W-:Y:S02]  /*42740*/  IADD3 R57, P2, R57, R60.reuse, RZ ;  /* 0x0000003c39397210 */ /* 0x090fe40007f5e0ff */
[-C--:B------:R-:W-:Y:S02]  /*42750*/  IADD3 R58, P3, R58, R60.reuse, RZ ;  /* 0x0000003c3a3a7210 */ /* 0x080fe40007f7e0ff */
[-C--:B------:R-:W-:Y:S01]  /*42760*/  IADD3 R59, P4, R59, R60.reuse, RZ ;  /* 0x0000003c3b3b7210 */ /* 0x080fe20007f9e0ff */
[--C-:B------:R-:W-:Y:S01]  /*42770*/  IMAD.X R28, R28, 0x1, R0.reuse, P6 ;  /* 0x000000011c1c7824 */ /* 0x100fe200030e0600 */
[----:B------:R-:W-:Y:S01]  /*42780*/  STL [R1+0x1e68], R55 ;  /* 0x001e683701007387 */ /* 0x000fe20000100800 */
[----:B------:R-:W-:Y:S01]  /*42790*/  IADD3 R25, P6, R25, R60, RZ ;  /* 0x0000003c19197210 */ /* 0x000fe20007fde0ff */
[----:B------:R-:W-:Y:S02]  /*427a0*/  STL [R1+0x1e60], R56 ;  /* 0x001e603801007387 */ /* 0x000fe40000100800 */
[----:B------:R-:W-:Y:S01]  /*427b0*/  STL [R1+0x1e58], R57 ;  /* 0x001e583901007387 */ /* 0x000fe20000100800 */
[----:B------:R-:W-:Y:S01]  /*427c0*/  STL [R1+0x1e50], R58 ;  /* 0x001e503a01007387 */ /* 0x000fe20000100800 */
[----:B------:R-:W-:Y:S02]  /*427d0*/  STL [R1+0x1e48], R59 ;  /* 0x001e483b01007387 */ /* 0x000fe40000100800 */
[----:B------:R0:W-:Y:S02]  /*427e0*/  STL [R1+0x1e38], R25 ;  /* 0x001e381901007387 */ /* 0x0001e40000100800 */
[----:B------:R-:W-:Y:S02]  /*427f0*/  STL [R1+0x1e40], R47 ;  /* 0x001e402f01007387 */ /* 0x000fe40000100800 */
[----:B------:R-:W-:-:S02]  /*42800*/  IMAD.X R20, R20, 0x1, R0, P2 ;  /* 0x0000000114147824 */ /* 0x000fc400010e0600 */
[--C-:B------:R-:W-:Y:S01]  /*42810*/  IMAD.X R50, R50, 0x1, R0.reuse, P1 ;  /* 0x0000000132327824 */ /* 0x100fe200008e0600 */
[----:B0-----:R-:W2:Y:S01]  /*42820*/  LDL.LU R25, [R1+0x1e08] ;  /* 0x001e080001197983 */ /* 0x001ea20000300800 */
[----:B------:R-:W-:Y:S02]  /*42830*/  STL [R1+0x1e64], R28 ;  /* 0x001e641c01007387 */ /* 0x000fe40000100800 */
[----:B------:R0:W-:Y:S02]  /*42840*/  STL [R1+0x1e54], R20 ;  /* 0x001e541401007387 */ /* 0x0001e40000100800 */
[----:B------:R-:W-:Y:S01]  /*42850*/  STL [R1+0x1e5c], R50 ;  /* 0x001e5c3201007387 */ /* 0x000fe20000100800 */
[-C--:B------:R-:W-:Y:S02]  /*42860*/  IADD3 R51, P1, R51, R60.reuse, RZ ;  /* 0x0000003c33337210 */ /* 0x080fe40007f3e0ff */
[-C--:B------:R-:W-:Y:S01]  /*42870*/  IADD3 R24, P2, R24, R60.reuse, RZ ;  /* 0x0000003c18187210 */ /* 0x080fe20007f5e0ff */
[----:B0-----:R-:W3:Y:S02]  /*42880*/  LDL.LU R20, [R1+0x1e2c] ;  /* 0x001e2c0001147983 */ /* 0x001ee40000300800 */
[----:B------:R-:W-:Y:S02]  /*42890*/  STL [R1+0x1e30], R51 ;  /* 0x001e303301007387 */ /* 0x000fe40000100800 */
[----:B------:R0:W-:Y:S02]  /*428a0*/  STL [R1+0x1e28], R24 ;  /* 0x001e281801007387 */ /* 0x0001e40000100800 */
[--C-:B------:R-:W-:Y:S01]  /*428b0*/  IMAD.X R2, R2, 0x1, R0.reuse, P3 ;  /* 0x0000000102027824 */ /* 0x100fe200018e0600 */
[----:B0-----:R-:W4:Y:S01]  /*428c0*/  LDL.LU R24, [R1+0x1e00] ;  /* 0x001e000001187983 */ /* 0x001f220000300800 */
[----:B------:R-:W4:Y:S02]  /*428d0*/  LDL.LU R47, [R1+0x1e24] ;  /* 0x001e2400012f7983 */ /* 0x000f240000300800 */
[----:B------:R-:W4:Y:S02]  /*428e0*/  LDL.LU R28, [R1+0x1df8] ;  /* 0x001df800011c7983 */ /* 0x000f240000300800 */
[----:B------:R-:W4:Y:S01]  /*428f0*/  LDL.LU R50, [R1+0x1e1c] ;  /* 0x001e1c0001327983 */ /* 0x000f220000300800 */
[----:B------:R0:W-:Y:S01]  /*42900*/  STL [R1+0x1e4c], R2 ;  /* 0x001e4c0201007387 */ /* 0x0001e20000100800 */
[----:B------:R-:W4:Y:S01]  /*42910*/  LDL.LU R51, [R1+0x1df0] ;  /* 0x001df00001337983 */ /* 0x000f220000300800 */
[----:B------:R-:W-:Y:S01]  /*42920*/  IADD3 R44, P3, R44, R60, RZ ;  /* 0x0000003c2c2c7210 */ /* 0x000fe20007f7e0ff */
[----:B------:R-:W-:-:S02]  /*42930*/  IMAD.X R45, R45, 0x1, R0, P4 ;  /* 0x000000012d2d7824 */ /* 0x000fc400020e0600 */
[--C-:B------:R-:W-:Y:S01]  /*42940*/  IMAD.X R21, R21, 0x1, R0.reuse, P5 ;  /* 0x0000000115157824 */ /* 0x100fe200028e0600 */
[-C--:B------:R-:W-:Y:S02]  /*42950*/  IADD3 R3, P5, R3, R60.reuse, RZ ;  /* 0x0000003c03037210 */ /* 0x080fe40007fbe0ff */
[----:B------:R-:W-:Y:S01]  /*42960*/  IADD3 R46, P4, R46, R60, RZ ;  /* 0x0000003c2e2e7210 */ /* 0x000fe20007f9e0ff */
[----:B0-----:R-:W4:Y:S01]  /*42970*/  LDL.LU R2, [R1+0x1e14] ;  /* 0x001e140001027983 */ /* 0x001f220000300800 */
[----:B------:R-:W-:Y:S02]  /*42980*/  STL [R1+0x1e20], R44 ;  /* 0x001e202c01007387 */ /* 0x000fe40000100800 */
[----:B------:R-:W-:Y:S02]  /*42990*/  STL [R1+0x1e44], R45 ;  /* 0x001e442d01007387 */ /* 0x000fe40000100800 */
[----:B------:R0:W-:Y:S01]  /*429a0*/  STL [R1+0x1e10], R3 ;  /* 0x001e100301007387 */ /* 0x0001e20000100800 */
[----:B------:R-:W-:Y:S01]  /*429b0*/  STL [R1+0x1e18], R46 ;  /* 0x001e182e01007387 */ /* 0x000fe20000100800 */
[----:B------:R-:W-:-:S03]  /*429c0*/  IMAD.X R61, R61, 0x1, R0, P6 ;  /* 0x000000013d3d7824 */ /* 0x000fc600030e0600 */
[----:B0-----:R-:W4:Y:S01]  /*429d0*/  LDL.LU R3, [R1+0x1de8] ;  /* 0x001de80001037983 */ /* 0x001f220000300800 */
[----:B------:R-:W-:Y:S02]  /*429e0*/  STL [R1+0x1e3c], R21 ;  /* 0x001e3c1501007387 */ /* 0x000fe40000100800 */
[----:B------:R-:W4:Y:S02]  /*429f0*/  LDL.LU R52, [R1+0x1e0c] ;  /* 0x001e0c0001347983 */ /* 0x000f240000300800 */
[----:B------:R-:W4:Y:S01]  /*42a00*/  LDL.LU R53, [R1+0x1de0] ;  /* 0x001de00001357983 */ /* 0x000f220000300800 */
[----:B------:R-:W4:Y:S01]  /*42a10*/  LDL.LU R54, [R1+0x1e04] ;  /* 0x001e040001367983 */ /* 0x000f220000300800 */
[----:B------:R0:W-:Y:S02]  /*42a20*/  STL [R1+0x1e34], R61 ;  /* 0x001e343d01007387 */ /* 0x0001e40000100800 */
[----:B------:R-:W4:Y:S02]  /*42a30*/  LDL.LU R55, [R1+0x1dd8] ;  /* 0x001dd80001377983 */ /* 0x000f240000300800 */
[----:B------:R-:W4:Y:S01]  /*42a40*/  LDL.LU R56, [R1+0x1dfc] ;  /* 0x001dfc0001387983 */ /* 0x000f220000300800 */
[----:B------:R-:W4:Y:S01]  /*42a50*/  LDL.LU R57, [R1+0x1dd0] ;  /* 0x001dd00001397983 */ /* 0x000f220000300800 */
[----:B------:R-:W4:Y:S02]  /*42a60*/  LDL.LU R58, [R1+0x1df4] ;  /* 0x001df400013a7983 */ /* 0x000f240000300800 */
[----:B------:R-:W4:Y:S02]  /*42a70*/  LDL.LU R59, [R1+0x1dc8] ;  /* 0x001dc800013b7983 */ /* 0x000f240000300800 */
[----:B------:R-:W4:Y:S01]  /*42a80*/  LDL.LU R44, [R1+0x1dec] ;  /* 0x001dec00012c7983 */ /* 0x000f220000300800 */
[----:B------:R-:W4:Y:S01]  /*42a90*/  LDL.LU R45, [R1+0x1dc0] ;  /* 0x001dc000012d7983 */ /* 0x000f220000300800 */
[----:B0-----:R-:W4:Y:S02]  /*42aa0*/  LDL.LU R61, [R1+0x1de4] ;  /* 0x001de400013d7983 */ /* 0x001f240000300800 */
[----:B------:R-:W4:Y:S02]  /*42ab0*/  LDL.LU R46, [R1+0x1db8] ;  /* 0x001db800012e7983 */ /* 0x000f240000300800 */
[----:B------:R-:W4:Y:S01]  /*42ac0*/  LDL.LU R21, [R1+0x1ddc] ;  /* 0x001ddc0001157983 */ /* 0x000f220000300800 */
[----:B--2---:R-:W-:-:S05]  /*42ad0*/  IADD3 R25, P6, R25, R60, RZ ;  /* 0x0000003c19197210 */ /* 0x004fca0007fde0ff */
[----:B------:R0:W-:Y:S01]  /*42ae0*/  STL [R1+0x1e08], R25 ;  /* 0x001e081901007387 */ /* 0x0001e20000100800 */
[----:B---3--:R-:W-:-:S03]  /*42af0*/  IMAD.X R20, R20, 0x1, R0, P1 ;  /* 0x0000000114147824 */ /* 0x008fc600008e0600 */
[----:B0-----:R-:W2:Y:S02]  /*42b00*/  LDL.LU R25, [R1+0x1db0] ;  /* 0x001db00001197983 */ /* 0x001ea40000300800 */
[----:B------:R0:W-:Y:S01]  /*42b10*/  STL [R1+0x1e2c], R20 ;  /* 0x001e2c1401007387 */ /* 0x0001e20000100800 */
[-C--:B----4-:R-:W-:Y:S01]  /*42b20*/  IADD3 R24, P1, R24, R60.reuse, RZ ;  /* 0x0000003c18187210 */ /* 0x090fe20007f3e0ff */
[----:B0-----:R-:W3:Y:S01]  /*42b30*/  LDL.LU R20, [R1+0x1dd4] ;  /* 0x001dd40001147983 */ /* 0x001ee20000300800 */
[--C-:B------:R-:W-:Y:S01]  /*42b40*/  IMAD.X R47, R47, 0x1, R0.reuse, P2 ;  /* 0x000000012f2f7824 */ /* 0x100fe200010e0600 */
[-C--:B------:R-:W-:Y:S02]  /*42b50*/  IADD3 R28, P2, R28, R60.reuse, RZ ;  /* 0x0000003c1c1c7210 */ /* 0x080fe40007f5e0ff */
[----:B------:R0:W-:Y:S01]  /*42b60*/  STL [R1+0x1e00], R24 ;  /* 0x001e001801007387 */ /* 0x0001e20000100800 */
[----:B------:R-:W-:Y:S01]  /*42b70*/  IMAD.X R50, R50, 0x1, R0, P3 ;  /* 0x0000000132327824 */ /* 0x000fe200018e0600 */
[----:B------:R-:W-:-:S02]  /*42b80*/  IADD3 R51, P3, R51, R60, RZ ;  /* 0x0000003c33337210 */ /* 0x000fc40007f7e0ff */
[----:B0-----:R-:W4:Y:S01]  /*42b90*/  LDL.LU R24, [R1+0x1da8] ;  /* 0x001da80001187983 */ /* 0x001f220000300800 */
[----:B------:R0:W-:Y:S02]  /*42ba0*/  STL [R1+0x1e24], R47 ;  /* 0x001e242f01007387 */ /* 0x0001e40000100800 */
[----:B------:R1:W-:Y:S02]  /*42bb0*/  STL [R1+0x1df8], R28 ;  /* 0x001df81c01007387 */ /* 0x0003e40000100800 */
[--C-:B------:R-:W-:Y:S01]  /*42bc0*/  IMAD.X R2, R2, 0x1, R0.reuse, P4 ;  /* 0x0000000102027824 */ /* 0x100fe200020e0600 */
[----:B0-----:R-:W4:Y:S01]  /*42bd0*/  LDL.LU R47, [R1+0x1dcc] ;  /* 0x001dcc00012f7983 */ /* 0x001f220000300800 */
[----:B------:R0:W-:Y:S02]  /*42be0*/  STL [R1+0x1e1c], R50 ;  /* 0x001e1c3201007387 */ /* 0x0001e40000100800 */
[----:B-1----:R-:W4:Y:S02]  /*42bf0*/  LDL.LU R28, [R1+0x1da0] ;  /* 0x001da000011c7983 */ /* 0x002f240000300800 */
[----:B------:R1:W-:Y:S01]  /*42c00*/  STL [R1+0x1df0], R51 ;  /* 0x001df03301007387 */ /* 0x0003e20000100800 */
[-C--:B------:R-:W-:Y:S01]  /*42c10*/  IADD3 R3, P4, R3, R60.reuse, RZ ;  /* 0x0000003c03037210 */ /* 0x080fe20007f9e0ff */
[----:B0-----:R-:W4:Y:S01]  /*42c20*/  LDL.LU R50, [R1+0x1dc4] ;  /* 0x001dc40001327983 */ /* 0x001f220000300800 */
[----:B------:R0:W-:Y:S02]  /*42c30*/  STL [R1+0x1e14], R2 ;  /* 0x001e140201007387 */ /* 0x0001e40000100800 */
[----:B-1----:R-:W4:Y:S02]  /*42c40*/  LDL.LU R51, [R1+0x1d98] ;  /* 0x001d980001337983 */ /* 0x002f240000300800 */
[--C-:B------:R-:W-:Y:S01]  /*42c50*/  IMAD.X R52, R52, 0x1, R0.reuse, P5 ;  /* 0x0000000134347824 */ /* 0x100fe200028e0600 */
[----:B0-----:R-:W4:Y:S01]  /*42c60*/  LDL.LU R2, [R1+0x1dbc] ;  /* 0x001dbc0001027983 */ /* 0x001f220000300800 */
[----:B------:R0:W-:Y:S01]  /*42c70*/  STL [R1+0x1de8], R3 ;  /* 0x001de80301007387 */ /* 0x0001e20000100800 */
[-C--:B------:R-:W-:Y:S01]  /*42c80*/  IADD3 R53, P5, R53, R60.reuse, RZ ;  /* 0x0000003c35357210 */ /* 0x080fe20007fbe0ff */
[--C-:B------:R-:W-:Y:S01]  /*42c90*/  IMAD.X R54, R54, 0x1, R0.reuse, P6 ;  /* 0x0000000136367824 */ /* 0x100fe200030e0600 */
[-C--:B------:R-:W-:Y:S01]  /*42ca0*/  IADD3 R55, P6, R55, R60.reuse, RZ ;  /* 0x0000003c37377210 */ /* 0x080fe20007fde0ff */
[--C-:B------:R-:W-:Y:S01]  /*42cb0*/  IMAD.X R56, R56, 0x1, R0.reuse, P1 ;  /* 0x0000000138387824 */ /* 0x100fe200008e0600 */
[-C--:B------:R-:W-:Y:S01]  /*42cc0*/  IADD3 R57, P1, R57, R60.reuse, RZ ;  /* 0x0000003c39397210 */ /* 0x080fe20007f3e0ff */
[----:B0-----:R-:W4:Y:S01]  /*42cd0*/  LDL.LU R3, [R1+0x1d90] ;  /* 0x001d900001037983 */ /* 0x001f220000300800 */
[----:B------:R-:W-:Y:S02]  /*42ce0*/  STL [R1+0x1e0c], R52 ;  /* 0x001e0c3401007387 */ /* 0x000fe40000100800 */
[----:B------:R-:W-:Y:S02]  /*42cf0*/  STL [R1+0x1de0], R53 ;  /* 0x001de03501007387 */ /* 0x000fe40000100800 */
[--C-:B------:R-:W-:Y:S01]  /*42d00*/  IMAD.X R58, R58, 0x1, R0.reuse, P2 ;  /* 0x000000013a3a7824 */ /* 0x100fe200010e0600 */
[----:B------:R-:W-:Y:S01]  /*42d10*/  STL [R1+0x1e04], R54 ;  /* 0x001e043601007387 */ /* 0x000fe20000100800 */
[----:B------:R-:W-:Y:S01]  /*42d20*/  IADD3 R59, P2, R59, R60, RZ ;  /* 0x0000003c3b3b7210 */ /* 0x000fe20007f5e0ff */
[----:B------:R-:W-:Y:S02]  /*42d30*/  STL [R1+0x1dd8], R55 ;  /* 0x001dd83701007387 */ /* 0x000fe40000100800 */
[--C-:B------:R-:W-:Y:S01]  /*42d40*/  IMAD.X R61, R61, 0x1, R0.reuse, P4 ;  /* 0x000000013d3d7824 */ /* 0x100fe200020e0600 */
[----:B------:R-:W-:Y:S01]  /*42d50*/  STL [R1+0x1dfc], R56 ;  /* 0x001dfc3801007387 */ /* 0x000fe20000100800 */
[----:B------:R-:W-:-:S02]  /*42d60*/  IMAD.X R44, R44, 0x1, R0, P3 ;  /* 0x000000012c2c7824 */ /* 0x000fc400018e0600 */
[----:B------:R-:W-:Y:S02]  /*42d70*/  STL [R1+0x1dd0], R57 ;  /* 0x001dd03901007387 */ /* 0x000fe40000100800 */
[----:B------:R-:W-:Y:S01]  /*42d80*/  STL [R1+0x1df4], R58 ;  /* 0x001df43a01007387 */ /* 0x000fe20000100800 */
[----:B------:R-:W-:Y:S01]  /*42d90*/  STL [R1+0x1dc8], R59 ;  /* 0x001dc83b01007387 */ /* 0x000fe20000100800 */
[----:B------:R0:W-:Y:S02]  /*42da0*/  STL [R1+0x1de4], R61 ;  /* 0x001de43d01007387 */ /* 0x0001e40000100800 */
[----:B------:R-:W-:Y:S01]  /*42db0*/  STL [R1+0x1dec], R44 ;  /* 0x001dec2c01007387 */ /* 0x000fe20000100800 */
[----:B0-----:R-:W4:Y:S01]  /*42dc0*/  LDL.LU R61, [R1+0x1db4] ;  /* 0x001db400013d7983 */ /* 0x001f220000300800 */
[-C--:B------:R-:W-:Y:S01]  /*42dd0*/  IADD3 R45, P3, R45, R60.reuse, RZ ;  /* 0x0000003c2d2d7210 */ /* 0x080fe20007f7e0ff */
[----:B------:R-:W-:Y:S01]  /*42de0*/  IMAD.X R21, R21, 0x1, R0, P5 ;  /* 0x0000000115157824 */ /* 0x000fe200028e0600 */
[----:B------:R-:W-:-:S03]  /*42df0*/  IADD3 R46, P4, R46, R60, RZ ;  /* 0x0000003c2e2e7210 */ /* 0x000fc60007f9e0ff */
[----:B------:R-:W-:Y:S01]  /*42e00*/  STL [R1+0x1dc0], R45 ;  /* 0x001dc02d01007387 */ /* 0x000fe20000100800 */
[----:B--2---:R-:W-:-:S05]  /*42e10*/  IADD3 R25, P5, R25, R60, RZ ;  /* 0x0000003c19197210 */ /* 0x004fca0007fbe0ff */
[----:B------:R0:W-:Y:S01]  /*42e20*/  STL [R1+0x1db0], R25 ;  /* 0x001db01901007387 */ /* 0x0001e20000100800 */
[----:B------:R-:W-:Y:S02]  /*42e30*/  STL [R1+0x1db8], R46 ;  /* 0x001db82e01007387 */ /* 0x000fe40000100800 */
[----:B---3--:R-:W-:Y:S01]  /*42e40*/  IMAD.X R20, R20, 0x1, R0, P6 ;  /* 0x0000000114147824 */ /* 0x008fe200030e0600 */
[----:B0-----:R-:W2:Y:S01]  /*42e50*/  LDL.LU R25, [R1+0x1d88] ;  /* 0x001d880001197983 */ /* 0x001ea20000300800 */
[----:B------:R-:W-:Y:S03]  /*42e60*/  STL [R1+0x1ddc], R21 ;  /* 0x001ddc1501007387 */ /* 0x000fe60000100800 */
[----:B------:R0:W-:Y:S01]  /*42e70*/  STL [R1+0x1dd4], R20 ;  /* 0x001dd41401007387 */ /* 0x0001e20000100800 */
[----:B----4-:R-:W-:-:S03]  /*42e80*/  IADD3 R24, P6, R24, R60, RZ ;  /* 0x0000003c18187210 */ /* 0x010fc60007fde0ff */
[----:B0-----:R-:W3:Y:S01]  /*42e90*/  LDL.LU R20, [R1+0x1dac] ;  /* 0x001dac0001147983 */ /* 0x001ee20000300800 */
[----:B------:R-:W4:Y:S02]  /*42ea0*/  LDL.LU R44, [R1+0x1d80] ;  /* 0x001d8000012c7983 */ /* 0x000f240000300800 */
[----:B------:R-:W4:Y:S02]  /*42eb0*/  LDL.LU R45, [R1+0x1da4] ;  /* 0x001da400012d7983 */ /* 0x000f240000300800 */
[----:B------:R-:W4:Y:S01]  /*42ec0*/  LDL.LU R46, [R1+0x1d78] ;  /* 0x001d7800012e7983 */ /* 0x000f220000300800 */
[----:B------:R0:W-:Y:S01]  /*42ed0*/  STL [R1+0x1da8], R24 ;  /* 0x001da81801007387 */ /* 0x0001e20000100800 */
[----:B------:R-:W4:Y:S02]  /*42ee0*/  LDL.LU R21, [R1+0x1d9c] ;  /* 0x001d9c0001157983 */ /* 0x000f240000300800 */
[--C-:B------:R-:W-:Y:S01]  /*42ef0*/  IMAD.X R47, R47, 0x1, R0.reuse, P1 ;  /* 0x000000012f2f7824 */ /* 0x100fe200008e0600 */
[-C--:B------:R-:W-:Y:S01]  /*42f00*/  IADD3 R28, P1, R28, R60.reuse, RZ ;  /* 0x0000003c1c1c7210 */ /* 0x080fe20007f3e0ff */
[----:B0-----:R-:W4:Y:S03]  /*42f10*/  LDL.LU R24, [R1+0x1d70] ;  /* 0x001d700001187983 */ /* 0x001f260000300800 */
[----:B------:R-:W-:Y:S02]  /*42f20*/  STL [R1+0x1dcc], R47 ;  /* 0x001dcc2f01007387 */ /* 0x000fe40000100800 */
[----:B------:R-:W-:Y:S02]  /*42f30*/  STL [R1+0x1da0], R28 ;  /* 0x001da01c01007387 */ /* 0x000fe40000100800 */
[--C-:B------:R-:W-:Y:S01]  /*42f40*/  IMAD.X R50, R50, 0x1, R0.reuse, P2 ;  /* 0x0000000132327824 */ /* 0x100fe200010e0600 */
[----:B------:R-:W-:Y:S01]  /*42f50*/  IADD3 R51, P2, R51, R60, RZ ;  /* 0x0000003c33337210 */ /* 0x000fe20007f5e0ff */
[----:B------:R-:W-:-:S05]  /*42f60*/  IMAD.X R2, R2, 0x1, R0, P3 ;  /* 0x0000000102027824 */ /* 0x000fca00018e0600 */
[----:B------:R0:W-:Y:S01]  /*42f70*/  STL [R1+0x1dbc], R2 ;  /* 0x001dbc0201007387 */ /* 0x0001e20000100800 */
[----:B------:R-:W-:Y:S01]  /*42f80*/  STL [R1+0x1dc4], R50 ;  /* 0x001dc43201007387 */ /* 0x000fe20000100800 */
[----:B------:R-:W-:Y:S02]  /*42f90*/  IADD3 R3, P3, R3, R60, RZ ;  /* 0x0000003c03037210 */ /* 0x000fe40007f7e0ff */
        /* <DEDUP_REMOVED lines=15> */
[----:B------:R-:W4:Y:S02]  /*43090*/  LDL.LU R51, [R1+0x1d38] ;  /* 0x001d380001337983 */ /* 0x000f240000300800 */
[----:B------:R-:W-:-:S05]  /*430a0*/  IMAD.X R61, R61, 0x1, R0, P4 ;  /* 0x000000013d3d7824 */ /* 0x000fca00020e0600 */
[----:B------:R0:W-:Y:S04]  /*430b0*/  STL [R1+0x1db4], R61 ;  /* 0x001db43d01007387 */ /* 0x0001e80000100800 */
[----:B0-----:R-:W4:Y:S01]  /*430c0*/  LDL.LU R61, [R1+0x1d5c] ;  /* 0x001d5c00013d7983 */ /* 0x001f220000300800 */
[----:B--2---:R-:W-:-:S05]  /*430d0*/  IADD3 R25, P4, R25, R60, RZ ;  /* 0x0000003c19197210 */ /* 0x004fca0007f9e0ff */
[----:B------:R0:W-:Y:S01]  /*430e0*/  STL [R1+0x1d88], R25 ;  /* 0x001d881901007387 */ /* 0x0001e20000100800 */
[----:B---3--:R-:W-:-:S03]  /*430f0*/  IMAD.X R20, R20, 0x1, R0, P5 ;  /* 0x0000000114147824 */ /* 0x008fc600028e0600 */
[----:B0-----:R-:W2:Y:S01]  /*43100*/  LDL.LU R25, [R1+0x1d30] ;  /* 0x001d300001197983 */ /* 0x001ea20000300800 */
[-C--:B----4-:R-:W-:Y:S01]  /*43110*/  IADD3 R44, P5, R44, R60.reuse, RZ ;  /* 0x0000003c2c2c7210 */ /* 0x090fe20007fbe0ff */
[--C-:B------:R-:W-:Y:S02]  /*43120*/  IMAD.X R45, R45, 0x1, R0.reuse, P6 ;  /* 0x000000012d2d7824 */ /* 0x100fe400030e0600 */
[----:B------:R0:W-:Y:S01]  /*43130*/  STL [R1+0x1dac], R20 ;  /* 0x001dac1401007387 */ /* 0x0001e20000100800 */
[-C--:B------:R-:W-:Y:S01]  /*43140*/  IADD3 R46, P6, R46, R60.reuse, RZ ;  /* 0x0000003c2e2e7210 */ /* 0x080fe20007fde0ff */
[--C-:B------:R-:W-:Y:S02]  /*43150*/  IMAD.X R21, R21, 0x1, R0.reuse, P1 ;  /* 0x0000000115157824 */ /* 0x100fe400008e0600 */
[----:B0-----:R-:W3:Y:S01]  /*43160*/  LDL.LU R20, [R1+0x1d54] ;  /* 0x001d540001147983 */ /* 0x001ee20000300800 */
[----:B------:R0:W-:Y:S02]  /*43170*/  STL [R1+0x1d80], R44 ;  /* 0x001d802c01007387 */ /* 0x0001e40000100800 */
[----:B------:R1:W-:Y:S01]  /*43180*/  STL [R1+0x1da4], R45 ;  /* 0x001da42d01007387 */ /* 0x0003e20000100800 */
[-C--:B------:R-:W-:Y:S01]  /*43190*/  IADD3 R24, P1, R24, R60.reuse, RZ ;  /* 0x0000003c18187210 */ /* 0x080fe20007f3e0ff */
[----:B0-----:R-:W4:Y:S01]  /*431a0*/  LDL.LU R44, [R1+0x1d28] ;  /* 0x001d2800012c7983 */ /* 0x001f220000300800 */
[----:B------:R0:W-:Y:S02]  /*431b0*/  STL [R1+0x1d78], R46 ;  /* 0x001d782e01007387 */ /* 0x0001e40000100800 */
[----:B-1----:R-:W4:Y:S02]  /*431c0*/  LDL.LU R45, [R1+0x1d4c] ;  /* 0x001d4c00012d7983 */ /* 0x002f240000300800 */
[----:B------:R1:W-:Y:S01]  /*431d0*/  STL [R1+0x1d9c], R21 ;  /* 0x001d9c1501007387 */ /* 0x0003e20000100800 */
[----:B0-----:R-:W4:Y:S01]  /*431e0*/  LDL.LU R46, [R1+0x1d20] ;  /* 0x001d2000012e7983 */ /* 0x001f220000300800 */
[----:B------:R0:W-:Y:S02]  /*431f0*/  STL [R1+0x1d70], R24 ;  /* 0x001d701801007387 */ /* 0x0001e40000100800 */
[----:B-1----:R-:W4:Y:S02]  /*43200*/  LDL.LU R21, [R1+0x1d44] ;  /* 0x001d440001157983 */ /* 0x002f240000300800 */
[--C-:B------:R-:W-:Y:S01]  /*43210*/  IMAD.X R2, R2, 0x1, R0.reuse, P2 ;  /* 0x0000000102027824 */ /* 0x100fe200010e0600 */
[----:B0-----:R-:W4:Y:S04]  /*43220*/  LDL.LU R24, [R1+0x1d18] ;  /* 0x001d180001187983 */ /* 0x001f280000300800 */
[----:B------:R0:W-:Y:S01]  /*43230*/  STL [R1+0x1d94], R2 ;  /* 0x001d940201007387 */ /* 0x0001e20000100800 */
[-C--:B------:R-:W-:Y:S01]  /*43240*/  IADD3 R52, P2, R52, R60.reuse, RZ ;  /* 0x0000003c34347210 */ /* 0x080fe20007f5e0ff */
[--C-:B------:R-:W-:Y:S01]  /*43250*/  IMAD.X R53, R53, 0x1, R0.reuse, P3 ;  /* 0x0000000135357824 */ /* 0x100fe200018e0600 */
[-C--:B------:R-:W-:Y:S01]  /*43260*/  IADD3 R54, P3, R54, R60.reuse, RZ ;  /* 0x0000003c36367210 */ /* 0x080fe20007f7e0ff */
[--C-:B------:R-:W-:Y:S01]  /*43270*/  IMAD.X R55, R55, 0x1, R0.reuse, P4 ;  /* 0x0000000137377824 */ /* 0x100fe200020e0600 */
[----:B------:R-:W-:Y:S01]  /*43280*/  IADD3 R56, P4, R56, R60, RZ ;  /* 0x0000003c38387210 */ /* 0x000fe20007f9e0ff */
[----:B0-----:R-:W4:Y:S01]  /*43290*/  LDL.LU R2, [R1+0x1d3c] ;  /* 0x001d3c0001027983 */ /* 0x001f220000300800 */
[----:B------:R-:W-:Y:S02]  /*432a0*/  STL [R1+0x1d68], R52 ;  /* 0x001d683401007387 */ /* 0x000fe40000100800 */
[----:B------:R-:W-:-:S02]  /*432b0*/  IMAD.X R57, R57, 0x1, R0, P5 ;  /* 0x0000000139397824 */ /* 0x000fc400028e0600 */
[----:B------:R-:W-:Y:S01]  /*432c0*/  STL [R1+0x1d8c], R53 ;  /* 0x001d8c3501007387 */ /* 0x000fe20000100800 */
[-C--:B------:R-:W-:Y:S01]  /*432d0*/  IADD3 R58, P5, R58, R60.reuse, RZ ;  /* 0x0000003c3a3a7210 */ /* 0x080fe20007fbe0ff */
[----:B------:R-:W-:Y:S01]  /*432e0*/  STL [R1+0x1d60], R54 ;  /* 0x001d603601007387 */ /* 0x000fe20000100800 */
[--C-:B------:R-:W-:Y:S02]  /*432f0*/  IMAD.X R59, R59, 0x1, R0.reuse, P6 ;  /* 0x000000013b3b7824 */ /* 0x100fe400030e0600 */
[--C-:B------:R-:W-:Y:S02]  /*43300*/  IMAD.X R28, R28, 0x1, R0.reuse, P1 ;  /* 0x000000011c1c7824 */ /* 0x100fe400008e0600 */
[----:B------:R-:W-:Y:S01]  /*43310*/  STL [R1+0x1d84], R55 ;  /* 0x001d843701007387 */ /* 0x000fe20000100800 */
[-C--:B------:R-:W-:Y:S01]  /*43320*/  IADD3 R3, P1, R3, R60.reuse, RZ ;  /* 0x0000003c03037210 */ /* 0x080fe20007f3e0ff */
[----:B------:R-:W-:Y:S01]  /*43330*/  STL [R1+0x1d58], R56 ;  /* 0x001d583801007387 */ /* 0x000fe20000100800 */
[----:B------:R-:W-:Y:S01]  /*43340*/  IADD3 R47, P6, R47, R60, RZ ;  /* 0x0000003c2f2f7210 */ /* 0x000fe20007fde0ff */
[----:B------:R-:W-:Y:S02]  /*43350*/  STL [R1+0x1d7c], R57 ;  /* 0x001d7c3901007387 */ /* 0x000fe40000100800 */
[----:B------:R-:W-:Y:S01]  /*43360*/  STL [R1+0x1d50], R58 ;  /* 0x001d503a01007387 */ /* 0x000fe20000100800 */
[----:B------:R-:W-:Y:S01]  /*43370*/  STL [R1+0x1d74], R59 ;  /* 0x001d743b01007387 */ /* 0x000fe20000100800 */
[----:B------:R0:W-:Y:S02]  /*43380*/  STL [R1+0x1d40], R3 ;  /* 0x001d400301007387 */ /* 0x0001e40000100800 */
[----:B------:R-:W-:Y:S02]  /*43390*/  STL [R1+0x1d48], R47 ;  /* 0x001d482f01007387 */ /* 0x000fe40000100800 */
[----:B------:R-:W-:-:S02]  /*433a0*/  IMAD.X R50, R50, 0x1, R0, P2 ;  /* 0x0000000132327824 */ /* 0x000fc400010e0600 */
[----:B------:R-:W-:Y:S01]  /*433b0*/  IMAD.X R61, R61, 0x1, R0, P3 ;  /* 0x000000013d3d7824 */ /* 0x000fe200018e0600 */
[----:B0-----:R-:W4:Y:S01]  /*433c0*/  LDL.LU R3, [R1+0x1d10] ;  /* 0x001d100001037983 */ /* 0x001f220000300800 */
[----:B------:R-:W-:Y:S03]  /*433d0*/  STL [R1+0x1d6c], R28 ;  /* 0x001d6c1c01007387 */ /* 0x000fe60000100800 */
[----:B------:R0:W-:Y:S02]  /*433e0*/  STL [R1+0x1d5c], R61 ;  /* 0x001d5c3d01007387 */ /* 0x0001e40000100800 */
[----:B------:R-:W-:Y:S01]  /*433f0*/  STL [R1+0x1d64], R50 ;  /* 0x001d643201007387 */ /* 0x000fe20000100800 */
[----:B0-----:R-:W4:Y:S01]  /*43400*/  LDL.LU R61, [R1+0x1d34] ;  /* 0x001d3400013d7983 */ /* 0x001f220000300800 */
[----:B------:R-:W-:-:S05]  /*43410*/  IADD3 R51, P2, R51, R60, RZ ;  /* 0x0000003c33337210 */ /* 0x000fca0007f5e0ff */
[----:B------:R-:W-:Y:S01]  /*43420*/  STL [R1+0x1d38], R51 ;  /* 0x001d383301007387 */ /* 0x000fe20000100800 */
[----:B--2---:R-:W-:-:S05]  /*43430*/  IADD3 R25, P3, R25, R60, RZ ;  /* 0x0000003c19197210 */ /* 0x004fca0007f7e0ff */
[----:B------:R0:W-:Y:S01]  /*43440*/  STL [R1+0x1d30], R25 ;  /* 0x001d301901007387 */ /* 0x0001e20000100800 */
[----:B---3--:R-:W-:-:S03]  /*43450*/  IMAD.X R20, R20, 0x1, R0, P4 ;  /* 0x0000000114147824 */ /* 0x008fc600020e0600 */
[----:B0-----:R-:W2:Y:S01]  /*43460*/  LDL.LU R25, [R1+0x1d08] ;  /* 0x001d080001197983 */ /* 0x001ea20000300800 */
[----:B------:R-:W3:Y:S02]  /*43470*/  LDL.LU R47, [R1+0x1d2c] ;  /* 0x001d2c00012f7983 */ /* 0x000ee40000300800 */
[----:B------:R-:W3:Y:S02]  /*43480*/  LDL.LU R28, [R1+0x1d00] ;  /* 0x001d0000011c7983 */ /* 0x000ee40000300800 */
[----:B------:R-:W3:Y:S01]  /*43490*/  LDL.LU R50, [R1+0x1d24] ;  /* 0x001d240001327983 */ /* 0x000ee20000300800 */
[----:B------:R0:W-:Y:S01]  /*434a0*/  STL [R1+0x1d54], R20 ;  /* 0x001d541401007387 */ /* 0x0001e20000100800 */
[----:B------:R-:W3:Y:S01]  /*434b0*/  LDL.LU R51, [R1+0x1cf8] ;  /* 0x001cf80001337983 */ /* 0x000ee20000300800 */
[-C--:B----4-:R-:W-:Y:S01]  /*434c0*/  IADD3 R44, P4, R44, R60.reuse, RZ ;  /* 0x0000003c2c2c7210 */ /* 0x090fe20007f9e0ff */
[--C-:B------:R-:W-:Y:S01]  /*434d0*/  IMAD.X R45, R45, 0x1, R0.reuse, P5 ;  /* 0x000000012d2d7824 */ /* 0x100fe200028e0600 */
[----:B0-----:R-:W4:Y:S03]  /*434e0*/  LDL.LU R20, [R1+0x1d1c] ;  /* 0x001d1c0001147983 */ /* 0x001f260000300800 */
[----:B------:R-:W-:Y:S01]  /*434f0*/  STL [R1+0x1d28], R44 ;  /* 0x001d282c01007387 */ /* 0x000fe20000100800 */
[----:B------:R-:W-:Y:S01]  /*43500*/  STL [R1+0x1d4c], R45 ;  /* 0x001d4c2d01007387 */ /* 0x000fe20000100800 */
[-C--:B------:R-:W-:Y:S01]  /*43510*/  IADD3 R46, P5, R46, R60.reuse, RZ ;  /* 0x0000003c2e2e7210 */ /* 0x080fe20007fbe0ff */
[----:B------:R-:W-:Y:S01]  /*43520*/  IMAD.X R21, R21, 0x1, R0, P6 ;  /* 0x0000000115157824 */ /* 0x000fe200030e0600 */
[----:B------:R-:W-:-:S05]  /*43530*/  IADD3 R24, P6, R24, R60, RZ ;  /* 0x0000003c18187210 */ /* 0x000fca0007fde0ff */
[----:B------:R0:W-:Y:S01]  /*43540*/  STL [R1+0x1d18], R24 ;  /* 0x001d181801007387 */ /* 0x0001e20000100800 */
[----:B------:R-:W-:Y:S02]  /*43550*/  STL [R1+0x1d20], R46 ;  /* 0x001d202e01007387 */ /* 0x000fe40000100800 */
[----:B------:R-:W-:Y:S01]  /*43560*/  IMAD.X R2, R2, 0x1, R0, P1 ;  /* 0x0000000102027824 */ /* 0x000fe200008e0600 */
        /* <DEDUP_REMOVED lines=16> */
[----:B------:R-:W-:-:S05]  /*43670*/  IADD3 R3, P1, R3, R60, RZ ;  /* 0x0000003c03037210 */ /* 0x000fca0007f3e0ff */
[----:B------:R0:W-:Y:S01]  /*43680*/  STL [R1+0x1d10], R3 ;  /* 0x001d100301007387 */ /* 0x0001e20000100800 */
[----:B------:R-:W-:-:S03]  /*43690*/  IMAD.X R61, R61, 0x1, R0, P2 ;  /* 0x000000013d3d7824 */ /* 0x000fc600010e0600 */
[----:B0-----:R-:W4:Y:S02]  /*436a0*/  LDL.LU R3, [R1+0x1cb8] ;  /* 0x001cb80001037983 */ /* 0x001f240000300800 */
[----:B------:R0:W-:Y:S02]  /*436b0*/  STL [R1+0x1d34], R61 ;  /* 0x001d343d01007387 */ /* 0x0001e40000100800 */
[----:B0-----:R-:W4:Y:S01]  /*436c0*/  LDL.LU R61, [R1+0x1cdc] ;  /* 0x001cdc00013d7983 */ /* 0x001f220000300800 */
[-C--:B--2---:R-:W-:Y:S01]  /*436d0*/  IADD3 R25, P2, R25, R60.reuse, RZ ;  /* 0x0000003c19197210 */ /* 0x084fe20007f5e0ff */
[--C-:B---3--:R-:W-:Y:S01]  /*436e0*/  IMAD.X R47, R47, 0x1, R0.reuse, P3 ;  /* 0x000000012f2f7824 */ /* 0x108fe200018e0600 */
[-C--:B------:R-:W-:Y:S01]  /*436f0*/  IADD3 R28, P3, R28, R60.reuse, RZ ;  /* 0x0000003c1c1c7210 */ /* 0x080fe20007f7e0ff */
[----:B------:R-:W-:Y:S02]  /*43700*/  IMAD.X R50, R50, 0x1, R0, P4 ;  /* 0x0000000132327824 */ /* 0x000fe400020e0600 */
[----:B------:R0:W-:Y:S01]  /*43710*/  STL [R1+0x1d08], R25 ;  /* 0x001d081901007387 */ /* 0x0001e20000100800 */
[----:B------:R-:W-:-:S03]  /*43720*/  IADD3 R51, P4, R51, R60, RZ ;  /* 0x0000003c33337210 */ /* 0x000fc60007f9e0ff */
[----:B0-----:R-:W2:Y:S01]  /*43730*/  LDL.LU R25, [R1+0x1cb0] ;  /* 0x001cb00001197983 */ /* 0x001ea20000300800 */
[----:B------:R0:W-:Y:S02]  /*43740*/  STL [R1+0x1d2c], R47 ;  /* 0x001d2c2f01007387 */ /* 0x0001e40000100800 */
[----:B------:R1:W-:Y:S02]  /*43750*/  STL [R1+0x1d00], R28 ;  /* 0x001d001c01007387 */ /* 0x0003e40000100800 */
[--C-:B----4-:R-:W-:Y:S01]  /*43760*/  IMAD.X R20, R20, 0x1, R0.reuse, P5 ;  /* 0x0000000114147824 */ /* 0x110fe200028e0600 */
[----:B0-----:R-:W3:Y:S01]  /*43770*/  LDL.LU R47, [R1+0x1cd4] ;  /* 0x001cd400012f7983 */ /* 0x001ee20000300800 */
[----:B------:R0:W-:Y:S02]  /*43780*/  STL [R1+0x1d24], R50 ;  /* 0x001d243201007387 */ /* 0x0001e40000100800 */
[----:B-1----:R-:W4:Y:S02]  /*43790*/  LDL.LU R28, [R1+0x1ca8] ;  /* 0x001ca800011c7983 */ /* 0x002f240000300800 */
[----:B------:R1:W-:Y:S01]  /*437a0*/  STL [R1+0x1cf8], R51 ;  /* 0x001cf83301007387 */ /* 0x0003e20000100800 */
[----:B0-----:R-:W4:Y:S01]  /*437b0*/  LDL.LU R50, [R1+0x1ccc] ;  /* 0x001ccc0001327983 */ /* 0x001f220000300800 */
[----:B------:R0:W-:Y:S02]  /*437c0*/  STL [R1+0x1d1c], R20 ;  /* 0x001d1c1401007387 */ /* 0x0001e40000100800 */
[----:B-1----:R-:W4:Y:S01]  /*437d0*/  LDL.LU R51, [R1+0x1ca0] ;  /* 0x001ca00001337983 */ /* 0x002f220000300800 */
[-C--:B------:R-:W-:Y:S01]  /*437e0*/  IADD3 R24, P5, R24, R60.reuse, RZ ;  /* 0x0000003c18187210 */ /* 0x080fe20007fbe0ff */
[----:B0-----:R-:W4:Y:S04]  /*437f0*/  LDL.LU R20, [R1+0x1cc4] ;  /* 0x001cc40001147983 */ /* 0x001f280000300800 */
[----:B------:R0:W-:Y:S02]  /*43800*/  STL [R1+0x1cf0], R24 ;  /* 0x001cf01801007387 */ /* 0x0001e40000100800 */
[--C-:B------:R-:W-:Y:S01]  /*43810*/  IMAD.X R52, R52, 0x1, R0.reuse, P6 ;  /* 0x0000000134347824 */ /* 0x100fe200030e0600 */
[-C--:B------:R-:W-:Y:S01]  /*43820*/  IADD3 R53, P6, R53, R60.reuse, RZ ;  /* 0x0000003c35357210 */ /* 0x080fe20007fde0ff */
[--C-:B------:R-:W-:Y:S01]  /*43830*/  IMAD.X R54, R54, 0x1, R0.reuse, P1 ;  /* 0x0000000136367824 */ /* 0x100fe200008e0600 */
[-C--:B------:R-:W-:Y:S01]  /*43840*/  IADD3 R55, P1, R55, R60.reuse, RZ ;  /* 0x0000003c37377210 */ /* 0x080fe20007f3e0ff */
[--C-:B------:R-:W-:Y:S01]  /*43850*/  IMAD.X R56, R56, 0x1, R0.reuse, P2 ;  /* 0x0000000138387824 */ /* 0x100fe200010e0600 */
[----:B0-----:R-:W4:Y:S01]  /*43860*/  LDL.LU R24, [R1+0x1c98] ;  /* 0x001c980001187983 */ /* 0x001f220000300800 */
[----:B------:R-:W-:Y:S01]  /*43870*/  STL [R1+0x1d14], R52 ;  /* 0x001d143401007387 */ /* 0x000fe20000100800 */
[-C--:B------:R-:W-:Y:S01]  /*43880*/  IADD3 R57, P2, R57, R60.reuse, RZ ;  /* 0x0000003c39397210 */ /* 0x080fe20007f5e0ff */
        /* <DEDUP_REMOVED lines=13> */
[-C--:B------:R-:W-:Y:S01]  /*43960*/  IADD3 R45, P4, R45, R60.reuse, RZ ;  /* 0x0000003c2d2d7210 */ /* 0x080fe20007f9e0ff */
[--C-:B------:R-:W-:Y:S01]  /*43970*/  IMAD.X R21, R21, 0x1, R0.reuse, P6 ;  /* 0x0000000115157824 */ /* 0x100fe200030e0600 */
[-C--:B------:R-:W-:Y:S02]  /*43980*/  IADD3 R46, P5, R46, R60.reuse, RZ ;  /* 0x0000003c2e2e7210 */ /* 0x080fe40007fbe0ff */
[-C--:B------:R-:W-:Y:S01]  /*43990*/  IADD3 R3, P6, R3, R60.reuse, RZ ;  /* 0x0000003c03037210 */ /* 0x080fe20007fde0ff */
[----:B0-----:R-:W4:Y:S01]  /*439a0*/  LDL.LU R2, [R1+0x1cbc] ;  /* 0x001cbc0001027983 */ /* 0x001f220000300800 */
[----:B------:R-:W-:Y:S03]  /*439b0*/  STL [R1+0x1cc8], R45 ;  /* 0x001cc82d01007387 */ /* 0x000fe60000100800 */
[----:B------:R0:W-:Y:S01]  /*439c0*/  STL [R1+0x1cb8], R3 ;  /* 0x001cb80301007387 */ /* 0x0001e20000100800 */
[----:B------:R-:W-:Y:S02]  /*439d0*/  STL [R1+0x1cc0], R46 ;  /* 0x001cc02e01007387 */ /* 0x000fe40000100800 */
[----:B------:R-:W-:Y:S01]  /*439e0*/  IMAD.X R61, R61, 0x1, R0, P1 ;  /* 0x000000013d3d7824 */ /* 0x000fe200008e0600 */
[----:B0-----:R-:W4:Y:S01]  /*439f0*/  LDL.LU R3, [R1+0x1c90] ;  /* 0x001c900001037983 */ /* 0x001f220000300800 */
[----:B------:R-:W-:Y:S03]  /*43a00*/  STL [R1+0x1ce4], R21 ;  /* 0x001ce41501007387 */ /* 0x000fe60000100800 */
[----:B------:R0:W-:Y:S02]  /*43a10*/  STL [R1+0x1cdc], R61 ;  /* 0x001cdc3d01007387 */ /* 0x0001e40000100800 */
[----:B0-----:R-:W4:Y:S01]  /*43a20*/  LDL.LU R61, [R1+0x1cb4] ;  /* 0x001cb400013d7983 */ /* 0x001f220000300800 */
[----:B------:R-:W4:Y:S02]  /*43a30*/  LDL.LU R44, [R1+0x1c88] ;  /* 0x001c8800012c7983 */ /* 0x000f240000300800 */
[----:B------:R-:W4:Y:S02]  /*43a40*/  LDL.LU R45, [R1+0x1cac] ;  /* 0x001cac00012d7983 */ /* 0x000f240000300800 */
[----:B------:R-:W4:Y:S01]  /*43a50*/  LDL.LU R46, [R1+0x1c80] ;  /* 0x001c8000012e7983 */ /* 0x000f220000300800 */
[----:B--2---:R-:W-:-:S05]  /*43a60*/  IADD3 R25, P1, R25, R60, RZ ;  /* 0x0000003c19197210 */ /* 0x004fca0007f3e0ff */
[----:B------:R0:W-:Y:S01]  /*43a70*/  STL [R1+0x1cb0], R25 ;  /* 0x001cb01901007387 */ /* 0x0001e20000100800 */
[----:B------:R-:W2:Y:S02]  /*43a80*/  LDL.LU R21, [R1+0x1ca4] ;  /* 0x001ca40001157983 */ /* 0x000ea40000300800 */
[--C-:B---3--:R-:W-:Y:S01]  /*43a90*/  IMAD.X R47, R47, 0x1, R0.reuse, P2 ;  /* 0x000000012f2f7824 */ /* 0x108fe200010e0600 */
[-C--:B----4-:R-:W-:Y:S01]  /*43aa0*/  IADD3 R28, P2, R28, R60.reuse, RZ ;  /* 0x0000003c1c1c7210 */ /* 0x090fe20007f5e0ff */
[----:B0-----:R-:W3:Y:S03]  /*43ab0*/  LDL.LU R25, [R1+0x1c78] ;  /* 0x001c780001197983 */ /* 0x001ee60000300800 */
[----:B------:R-:W-:Y:S01]  /*43ac0*/  STL [R1+0x1cd4], R47 ;  /* 0x001cd42f01007387 */ /* 0x000fe20000100800 */
[----:B------:R-:W-:Y:S01]  /*43ad0*/  STL [R1+0x1ca8], R28 ;  /* 0x001ca81c01007387 */ /* 0x000fe20000100800 */
        /* <DEDUP_REMOVED lines=25> */
[----:B------:R-:W-:-:S05]  /*43c70*/  IADD3 R3, P5, R3, R60, RZ ;  /* 0x0000003c03037210 */ /* 0x000fca0007fbe0ff */
[----:B------:R0:W-:Y:S01]  /*43c80*/  STL [R1+0x1c90], R3 ;  /* 0x001c900301007387 */ /* 0x0001e20000100800 */
[----:B------:R-:W-:-:S03]  /*43c90*/  IMAD.X R61, R61, 0x1, R0, P6 ;  /* 0x000000013d3d7824 */ /* 0x000fc600030e0600 */
[----:B0-----:R-:W4:Y:S02]  /*43ca0*/  LDL.LU R3, [R1+0x1c38] ;  /* 0x001c380001037983 */ /* 0x001f240000300800 */
[----:B------:R0:W-:Y:S02]  /*43cb0*/  STL [R1+0x1cb4], R61 ;  /* 0x001cb43d01007387 */ /* 0x0001e40000100800 */
[----:B0-----:R-:W4:Y:S01]  /*43cc0*/  LDL.LU R61, [R1+0x1c5c] ;  /* 0x001c5c00013d7983 */ /* 0x001f220000300800 */
[-C--:B------:R-:W-:Y:S01]  /*43cd0*/  IADD3 R44, P6, R44, R60.reuse, RZ ;  /* 0x0000003c2c2c7210 */ /* 0x080fe20007fde0ff */
[----:B------:R-:W-:Y:S01]  /*43ce0*/  IMAD.X R45, R45, 0x1, R0, P1 ;  /* 0x000000012d2d7824 */ /* 0x000fe200008e0600 */
[----:B------:R-:W-:-:S03]  /*43cf0*/  IADD3 R46, P1, R46, R60, RZ ;  /* 0x0000003c2e2e7210 */ /* 0x000fc60007f3e0ff */
[----:B------:R0:W-:Y:S01]  /*43d00*/  STL [R1+0x1c88], R44 ;  /* 0x001c882c01007387 */ /* 0x0001e20000100800 */
[----:B------:R1:W-:Y:S03]  /*43d10*/  STL [R1+0x1cac], R45 ;  /* 0x001cac2d01007387 */ /* 0x0003e60000100800 */
[----:B0-----:R-:W4:Y:S01]  /*43d20*/  LDL.LU R44, [R1+0x1c30] ;  /* 0x001c3000012c7983 */ /* 0x001f220000300800 */
[----:B------:R0:W-:Y:S02]  /*43d30*/  STL [R1+0x1c80], R46 ;  /* 0x001c802e01007387 */ /* 0x0001e40000100800 */
[----:B-1----:R-:W4:Y:S02]  /*43d40*/  LDL.LU R45, [R1+0x1c54] ;  /* 0x001c5400012d7983 */ /* 0x002f240000300800 */
[----:B--2---:R-:W-:-:S05]  /*43d50*/  IMAD.X R21, R21, 0x1, R0, P2 ;  /* 0x0000000115157824 */ /* 0x004fca00010e0600 */
[----:B------:R1:W-:Y:S01]  /*43d60*/  STL [R1+0x1ca4], R21 ;  /* 0x001ca41501007387 */ /* 0x0003e20000100800 */
[----:B0-----:R-:W2:Y:S01]  /*43d70*/  LDL.LU R46, [R1+0x1c28] ;  /* 0x001c2800012e7983 */ /* 0x001ea20000300800 */
[----:B---3--:R-:W-:-:S05]  /*43d80*/  IADD3 R25, P2, R25, R60, RZ ;  /* 0x0000003c19197210 */ /* 0x008fca0007f5e0ff */
[----:B------:R0:W-:Y:S01]  /*43d90*/  STL [R1+0x1c78], R25 ;  /* 0x001c781901007387 */ /* 0x0001e20000100800 */
[----:B-1----:R-:W3:Y:S03]  /*43da0*/  LDL.LU R21, [R1+0x1c4c] ;  /* 0x001c4c0001157983 */ /* 0x002ee60000300800 */
[----:B0-----:R-:W3:Y:S01]  /*43db0*/  LDL.LU R25, [R1+0x1c20] ;  /* 0x001c200001197983 */ /* 0x001ee20000300800 */
[--C-:B----4-:R-:W-:Y:S01]  /*43dc0*/  IMAD.X R20, R20, 0x1, R0.reuse, P3 ;  /* 0x0000000114147824 */ /* 0x110fe200018e0600 */
[----:B------:R-:W-:Y:S01]  /*43dd0*/  IADD3 R52, P3, R52, R60, RZ ;  /* 0x0000003c34347210 */ /* 0x000fe20007f7e0ff */
[----:B------:R-:W-:-:S03]  /*43de0*/  IMAD.X R53, R53, 0x1, R0, P4 ;  /* 0x0000000135357824 */ /* 0x000fc600020e0600 */
[----:B------:R0:W-:Y:S01]  /*43df0*/  STL [R1+0x1c9c], R20 ;  /* 0x001c9c1401007387 */ /* 0x0001e20000100800 */
[-C--:B------:R-:W-:Y:S01]  /*43e00*/  IADD3 R54, P4, R54, R60.reuse, RZ ;  /* 0x0000003c36367210 */ /* 0x080fe20007f9e0ff */
[--C-:B------:R-:W-:Y:S01]  /*43e10*/  IMAD.X R55, R55, 0x1, R0.reuse, P5 ;  /* 0x0000000137377824 */ /* 0x100fe200028e0600 */
[-C--:B------:R-:W-:Y:S01]  /*43e20*/  IADD3 R56, P5, R56, R60.reuse, RZ ;  /* 0x0000003c38387210 */ /* 0x080fe20007fbe0ff */
[--C-:B------:R-:W-:Y:S01]  /*43e30*/  IMAD.X R57, R57, 0x1, R0.reuse, P6 ;  /* 0x0000000139397824 */ /* 0x100fe200030e0600 */
[----:B0-----:R-:W4:Y:S01]  /*43e40*/  LDL.LU R20, [R1+0x1c44] ;  /* 0x001c440001147983 */ /* 0x001f220000300800 */
[----:B------:R-:W-:Y:S02]  /*43e50*/  STL [R1+0x1c70], R52 ;  /* 0x001c703401007387 */ /* 0x000fe40000100800 */
[----:B------:R-:W-:Y:S01]  /*43e60*/  STL [R1+0x1c94], R53 ;  /* 0x001c943501007387 */ /* 0x000fe20000100800 */
[----:B------:R-:W-:Y:S01]  /*43e70*/  IADD3 R58, P6, R58, R60, RZ ;  /* 0x0000003c3a3a7210 */ /* 0x000fe20007fde0ff */
[----:B------:R-:W-:Y:S01]  /*43e80*/  STL [R1+0x1c68], R54 ;  /* 0x001c683601007387 */ /* 0x000fe20000100800 */
[----:B------:R-:W-:-:S02]  /*43e90*/  IMAD.X R59, R59, 0x1, R0, P1 ;  /* 0x000000013b3b7824 */ /* 0x000fc400008e0600 */
        /* <DEDUP_REMOVED lines=16> */
[-C--:B------:R-:W-:Y:S01]  /*43fa0*/  IADD3 R51, P3, R51, R60.reuse, RZ ;  /* 0x0000003c33337210 */ /* 0x080fe20007f7e0ff */
[----:B0-----:R-:W4:Y:S01]  /*43fb0*/  LDL.LU R2, [R1+0x1c3c] ;  /* 0x001c3c0001027983 */ /* 0x001f220000300800 */
[----:B------:R-:W-:-:S03]  /*43fc0*/  IADD3 R3, P4, R3, R60, RZ ;  /* 0x0000003c03037210 */ /* 0x000fc60007f9e0ff */
[----:B------:R-:W-:Y:S02]  /*43fd0*/  STL [R1+0x1c40], R51 ;  /* 0x001c403301007387 */ /* 0x000fe40000100800 */
[----:B------:R0:W-:Y:S01]  /*43fe0*/  STL [R1+0x1c38], R3 ;  /* 0x001c380301007387 */ /* 0x0001e20000100800 */
[----:B------:R-:W-:-:S03]  /*43ff0*/  IMAD.X R61, R61, 0x1, R0, P5 ;  /* 0x000000013d3d7824 */ /* 0x000fc600028e0600 */
[----:B0-----:R-:W4:Y:S01]  /*44000*/  LDL.LU R3, [R1+0x1c10] ;  /* 0x001c100001037983 */ /* 0x001f220000300800 */
[----:B------:R-:W4:Y:S02]  /*44010*/  LDL.LU R47, [R1+0x1c34] ;  /* 0x001c3400012f7983 */ /* 0x000f240000300800 */
[----:B------:R-:W4:Y:S02]  /*44020*/  LDL.LU R28, [R1+0x1c08] ;  /* 0x001c0800011c7983 */ /* 0x000f240000300800 */
[----:B------:R-:W4:Y:S01]  /*44030*/  LDL.LU R50, [R1+0x1c2c] ;  /* 0x001c2c0001327983 */ /* 0x000f220000300800 */
[----:B------:R0:W-:Y:S01]  /*44040*/  STL [R1+0x1c5c], R61 ;  /* 0x001c5c3d01007387 */ /* 0x0001e20000100800 */
[----:B------:R-:W4:Y:S03]  /*44050*/  LDL.LU R51, [R1+0x1c00] ;  /* 0x001c000001337983 */ /* 0x000f260000300800 */
[----:B0-----:R-:W4:Y:S01]  /*44060*/  LDL.LU R61, [R1+0x1c24] ;  /* 0x001c2400013d7983 */ /* 0x001f220000300800 */
[----:B------:R-:W-:Y:S01]  /*44070*/  IADD3 R44, P5, R44, R60, RZ ;  /* 0x0000003c2c2c7210 */ /* 0x000fe20007fbe0ff */
[----:B------:R-:W-:-:S04]  /*44080*/  IMAD.X R45, R45, 0x1, R0, P6 ;  /* 0x000000012d2d7824 */ /* 0x000fc800030e0600 */
[----:B------:R-:W-:Y:S01]  /*44090*/  STL [R1+0x1c30], R44 ;  /* 0x001c302c01007387 */ /* 0x000fe20000100800 */
[----:B------:R-:W-:Y:S01]  /*440a0*/  STL [R1+0x1c54], R45 ;  /* 0x001c542d01007387 */ /* 0x000fe20000100800 */
[-C--:B--2---:R-:W-:Y:S01]  /*440b0*/  IADD3 R46, P6, R46, R60.reuse, RZ ;  /* 0x0000003c2e2e7210 */ /* 0x084fe20007fde0ff */
[----:B---3--:R-:W-:Y:S01]  /*440c0*/  IMAD.X R21, R21, 0x1, R0, P1 ;  /* 0x0000000115157824 */ /* 0x008fe200008e0600 */
[----:B------:R-:W-:-:S05]  /*440d0*/  IADD3 R25, P1, R25, R60, RZ ;  /* 0x0000003c19197210 */ /* 0x000fca0007f3e0ff */
[----:B------:R0:W-:Y:S01]  /*440e0*/  STL [R1+0x1c20], R25 ;  /* 0x001c201901007387 */ /* 0x0001e20000100800 */
[----:B------:R-:W-:Y:S03]  /*440f0*/  STL [R1+0x1c28], R46 ;  /* 0x001c282e01007387 */ /* 0x000fe60000100800 */
[----:B0-----:R-:W2:Y:S01]  /*44100*/  LDL.LU R25, [R1+0x1bf8] ;  /* 0x001bf80001197983 */ /* 0x001ea20000300800 */
[----:B------:R-:W-:Y:S02]  /*44110*/  STL [R1+0x1c4c], R21 ;  /* 0x001c4c1501007387 */ /* 0x000fe40000100800 */
[----:B------:R-:W3:Y:S02]  /*44120*/  LDL.LU R52, [R1+0x1c1c] ;  /* 0x001c1c0001347983 */ /* 0x000ee40000300800 */
[----:B------:R-:W3:Y:S01]  /*44130*/  LDL.LU R53, [R1+0x1bf0] ;  /* 0x001bf00001357983 */ /* 0x000ee20000300800 */
[----:B------:R-:W3:Y:S01]  /*44140*/  LDL.LU R54, [R1+0x1c14] ;  /* 0x001c140001367983 */ /* 0x000ee20000300800 */
[----:B----4-:R-:W-:-:S05]  /*44150*/  IMAD.X R20, R20, 0x1, R0, P2 ;  /* 0x0000000114147824 */ /* 0x010fca00010e0600 */
[----:B------:R0:W-:Y:S01]  /*44160*/  STL [R1+0x1c44], R20 ;  /* 0x001c441401007387 */ /* 0x0001e20000100800 */
[----:B------:R-:W4:Y:S02]  /*44170*/  LDL.LU R55, [R1+0x1be8] ;  /* 0x001be80001377983 */ /* 0x000f240000300800 */
[----:B------:R-:W4:Y:S02]  /*44180*/  LDL.LU R56, [R1+0x1c0c] ;  /* 0x001c0c0001387983 */ /* 0x000f240000300800 */
[----:B------:R-:W4:Y:S01]  /*44190*/  LDL.LU R57, [R1+0x1be0] ;  /* 0x001be00001397983 */ /* 0x000f220000300800 */
[----:B------:R-:W4:Y:S01]  /*441a0*/  LDL.LU R58, [R1+0x1c04] ;  /* 0x001c0400013a7983 */ /* 0x000f220000300800 */
[----:B------:R-:W4:Y:S02]  /*441b0*/  LDL.LU R59, [R1+0x1bd8] ;  /* 0x001bd800013b7983 */ /* 0x000f240000300800 */
[----:B------:R-:W4:Y:S02]  /*441c0*/  LDL.LU R44, [R1+0x1bfc] ;  /* 0x001bfc00012c7983 */ /* 0x000f240000300800 */
[----:B------:R-:W4:Y:S01]  /*441d0*/  LDL.LU R45, [R1+0x1bd0] ;  /* 0x001bd000012d7983 */ /* 0x000f220000300800 */
[----:B0-----:R-:W4:Y:S01]  /*441e0*/  LDL.LU R20, [R1+0x1bf4] ;  /* 0x001bf40001147983 */ /* 0x001f220000300800 */
        /* <DEDUP_REMOVED lines=8> */
[-C--:B------:R-:W-:Y:S01]  /*44270*/  IADD3 R3, P3, R3, R60.reuse, RZ ;  /* 0x0000003c03037210 */ /* 0x080fe20007f7e0ff */
[--C-:B------:R-:W-:Y:S01]  /*44280*/  IMAD.X R47, R47, 0x1, R0.reuse, P4 ;  /* 0x000000012f2f7824 */ /* 0x100fe200020e0600 */
[-C--:B------:R-:W-:Y:S01]  /*44290*/  IADD3 R28, P4, R28, R60.reuse, RZ ;  /* 0x0000003c1c1c7210 */ /* 0x080fe20007f9e0ff */
[----:B------:R-:W-:Y:S02]  /*442a0*/  IMAD.X R50, R50, 0x1, R0, P5 ;  /* 0x0000000132327824 */ /* 0x000fe400028e0600 */
[----:B------:R0:W-:Y:S01]  /*442b0*/  STL [R1+0x1c10], R3 ;  /* 0x001c100301007387 */ /* 0x0001e20000100800 */
[----:B------:R-:W-:-:S03]  /*442c0*/  IADD3 R51, P5, R51, R60, RZ ;  /* 0x0000003c33337210 */ /* 0x000fc60007fbe0ff */
        /* <DEDUP_REMOVED lines=8> */
[----:B0-----:R-:W4:Y:S01]  /*44350*/  LDL.LU R50, [R1+0x1bd4] ;  /* 0x001bd40001327983 */ /* 0x001f220000300800 */
[----:B------:R0:W-:Y:S02]  /*44360*/  STL [R1+0x1c24], R61 ;  /* 0x001c243d01007387 */ /* 0x0001e40000100800 */
[----:B-1----:R-:W4:Y:S01]  /*44370*/  LDL.LU R51, [R1+0x1ba8] ;  /* 0x001ba80001337983 */ /* 0x002f220000300800 */
[----:B0-----:R-:W4:Y:S01]  /*44380*/  LDL.LU R61, [R1+0x1bcc] ;  /* 0x001bcc00013d7983 */ /* 0x001f220000300800 */
[-C--:B--2---:R-:W-:Y:S01]  /*44390*/  IADD3 R25, P6, R25, R60.reuse, RZ ;  /* 0x0000003c19197210 */ /* 0x084fe20007fde0ff */
[----:B---3--:R-:W-:Y:S01]  /*443a0*/  IMAD.X R52, R52, 0x1, R0, P1 ;  /* 0x0000000134347824 */ /* 0x008fe200008e0600 */
[----:B------:R-:W-:-:S03]  /*443b0*/  IADD3 R53, P1, R53, R60, RZ ;  /* 0x0000003c35357210 */ /* 0x000fc60007f3e0ff */
[----:B------:R0:W-:Y:S01]  /*443c0*/  STL [R1+0x1bf8], R25 ;  /* 0x001bf81901007387 */ /* 0x0001e20000100800 */
[----:B------:R-:W-:-:S03]  /*443d0*/  IMAD.X R54, R54, 0x1, R0, P2 ;  /* 0x0000000136367824 */ /* 0x000fc600010e0600 */
[----:B0-----:R-:W2:Y:S01]  /*443e0*/  LDL.LU R25, [R1+0x1ba0] ;  /* 0x001ba00001197983 */ /* 0x001ea20000300800 */
[----:B------:R-:W-:Y:S02]  /*443f0*/  STL [R1+0x1c1c], R52 ;  /* 0x001c1c3401007387 */ /* 0x000fe40000100800 */
[----:B------:R-:W-:Y:S02]  /*44400*/  STL [R1+0x1bf0], R53 ;  /* 0x001bf03501007387 */ /* 0x000fe40000100800 */
[----:B------:R-:W-:Y:S01]  /*44410*/  STL [R1+0x1c14], R54 ;  /* 0x001c143601007387 */ /* 0x000fe20000100800 */
[-C--:B----4-:R-:W-:Y:S01]  /*44420*/  IADD3 R55, P2, R55, R60.reuse, RZ ;  /* 0x0000003c37377210 */ /* 0x090fe20007f5e0ff */
[--C-:B------:R-:W-:Y:S01]  /*44430*/  IMAD.X R56, R56, 0x1, R0.reuse, P3 ;  /* 0x0000000138387824 */ /* 0x100fe200018e0600 */
[-C--:B------:R-:W-:Y:S01]  /*44440*/  IADD3 R57, P3, R57, R60.reuse, RZ ;  /* 0x0000003c39397210 */ /* 0x080fe20007f7e0ff */
[--C-:B------:R-:W-:Y:S01]  /*44450*/  IMAD.X R58, R58, 0x1, R0.reuse, P4 ;  /* 0x000000013a3a7824 */ /* 0x100fe200020e0600 */
[----:B------:R-:W-:Y:S01]  /*44460*/  IADD3 R59, P4, R59, R60, RZ ;  /* 0x0000003c3b3b7210 */ /* 0x000fe20007f9e0ff */
[----:B------:R-:W-:Y:S01]  /*44470*/  STL [R1+0x1be8], R55 ;  /* 0x001be83701007387 */ /* 0x000fe20000100800 */
[----:B------:R-:W-:Y:S02]  /*44480*/  STL [R1+0x1c0c], R56 ;  /* 0x001c0c3801007387 */ /* 0x000fe40000100800 */
[----:B------:R-:W-:-:S02]  /*44490*/  IMAD.X R44, R44, 0x1, R0, P5 ;  /* 0x000000012c2c7824 */ /* 0x000fc400028e0600 */
[--C-:B------:R-:W-:Y:S01]  /*444a0*/  IMAD.X R20, R20, 0x1, R0.reuse, P6 ;  /* 0x0000000114147824 */ /* 0x100fe200030e0600 */
[----:B------:R-:W-:Y:S01]  /*444b0*/  STL [R1+0x1be0], R57 ;  /* 0x001be03901007387 */ /* 0x000fe20000100800 */
[----:B------:R-:W-:Y:S02]  /*444c0*/  STL [R1+0x1c04], R58 ;  /* 0x001c043a01007387 */ /* 0x000fe40000100800 */
[----:B------:R-:W-:Y:S01]  /*444d0*/  STL [R1+0x1bd8], R59 ;  /* 0x001bd83b01007387 */ /* 0x000fe20000100800 */
[----:B------:R0:W-:Y:S01]  /*444e0*/  STL [R1+0x1bf4], R20 ;  /* 0x001bf41401007387 */ /* 0x0001e20000100800 */
[----:B------:R-:W-:Y:S01]  /*444f0*/  STL [R1+0x1bfc], R44 ;  /* 0x001bfc2c01007387 */ /* 0x000fe20000100800 */
[-C--:B------:R-:W-:Y:S01]  /*44500*/  IADD3 R45, P5, R45, R60.reuse, RZ ;  /* 0x0000003c2d2d7210 */ /* 0x080fe20007fbe0ff */
[----:B------:R-:W-:Y:S01]  /*44510*/  IMAD.X R21, R21, 0x1, R0, P1 ;  /* 0x0000000115157824 */ /* 0x000fe200008e0600 */
[-C--:B------:R-:W-:Y:S01]  /*44520*/  IADD3 R46, P6, R46, R60.reuse, RZ ;  /* 0x0000003c2e2e7210 */ /* 0x080fe20007fde0ff */
[----:B0-----:R-:W3:Y:S02]  /*44530*/  LDL.LU R20, [R1+0x1bc4] ;  /* 0x001bc40001147983 */ /* 0x001ee40000300800 */
[----:B------:R-:W-:Y:S01]  /*44540*/  STL [R1+0x1bd0], R45 ;  /* 0x001bd02d01007387 */ /* 0x000fe20000100800 */
[----:B------:R-:W-:-:S05]  /*44550*/  IADD3 R24, P1, R24, R60, RZ ;  /* 0x0000003c18187210 */ /* 0x000fca0007f3e0ff */
[----:B------:R0:W-:Y:S01]  /*44560*/  STL [R1+0x1bc0], R24 ;  /* 0x001bc01801007387 */ /* 0x0001e20000100800 */
[----:B------:R-:W-:Y:S02]  /*44570*/  STL [R1+0x1bc8], R46 ;  /* 0x001bc82e01007387 */ /* 0x000fe40000100800 */
[--C-:B------:R-:W-:Y:S01]  /*44580*/  IMAD.X R2, R2, 0x1, R0.reuse, P2 ;  /* 0x0000000102027824 */ /* 0x100fe200010e0600 */
[----:B0-----:R-:W4:Y:S01]  /*44590*/  LDL.LU R24, [R1+0x1b98] ;  /* 0x001b980001187983 */ /* 0x001f220000300800 */
[----:B------:R-:W-:Y:S03]  /*445a0*/  STL [R1+0x1bec], R21 ;  /* 0x001bec1501007387 */ /* 0x000fe60000100800 */
[----:B------:R0:W-:Y:S02]  /*445b0*/  STL [R1+0x1be4], R2 ;  /* 0x001be40201007387 */ /* 0x0001e40000100800 */
[----:B0-----:R-:W4:Y:S01]  /*445c0*/  LDL.LU R2, [R1+0x1bbc] ;  /* 0x001bbc0001027983 */ /* 0x001f220000300800 */
[-C--:B------:R-:W-:Y:S01]  /*445d0*/  IADD3 R3, P2, R3, R60.reuse, RZ ;  /* 0x0000003c03037210 */ /* 0x080fe20007f5e0ff */
[----:B------:R-:W4:Y:S02]  /*445e0*/  LDL.LU R44, [R1+0x1b90] ;  /* 0x001b9000012c7983 */ /* 0x000f240000300800 */
[----:B------:R-:W4:Y:S01]  /*445f0*/  LDL.LU R45, [R1+0x1bb4] ;  /* 0x001bb400012d7983 */ /* 0x000f220000300800 */
[----:B------:R-:W4:Y:S01]  /*44600*/  LDL.LU R46, [R1+0x1b88] ;  /* 0x001b8800012e7983 */ /* 0x000f220000300800 */
[----:B------:R0:W-:Y:S02]  /*44610*/  STL [R1+0x1bb8], R3 ;  /* 0x001bb80301007387 */ /* 0x0001e40000100800 */
[----:B------:R-:W4:Y:S02]  /*44620*/  LDL.LU R21, [R1+0x1bac] ;  /* 0x001bac0001157983 */ /* 0x000f240000300800 */
[--C-:B------:R-:W-:Y:S01]  /*44630*/  IMAD.X R47, R47, 0x1, R0.reuse, P3 ;  /* 0x000000012f2f7824 */ /* 0x100fe200018e0600 */
[----:B------:R-:W-:Y:S01]  /*44640*/  IADD3 R28, P3, R28, R60, RZ ;  /* 0x0000003c1c1c7210 */ /* 0x000fe20007f7e0ff */
[----:B0-----:R-:W4:Y:S03]  /*44650*/  LDL.LU R3, [R1+0x1b80] ;  /* 0x001b800001037983 */ /* 0x001f260000300800 */
[----:B------:R-:W-:Y:S01]  /*44660*/  STL [R1+0x1bdc], R47 ;  /* 0x001bdc2f01007387 */ /* 0x000fe20000100800 */
[----:B------:R-:W-:Y:S01]  /*44670*/  STL [R1+0x1bb0], R28 ;  /* 0x001bb01c01007387 */ /* 0x000fe20000100800 */
[----:B------:R-:W-:-:S02]  /*44680*/  IMAD.X R50, R50, 0x1, R0, P4 ;  /* 0x0000000132327824 */ /* 0x000fc400020e0600 */
[----:B------:R-:W-:-:S05]  /*44690*/  IMAD.X R61, R61, 0x1, R0, P5 ;  /* 0x000000013d3d7824 */ /* 0x000fca00028e0600 */
[----:B------:R0:W-:Y:S01]  /*446a0*/  STL [R1+0x1bcc], R61 ;  /* 0x001bcc3d01007387 */ /* 0x0001e20000100800 */
[----:B------:R-:W-:Y:S03]  /*446b0*/  STL [R1+0x1bd4], R50 ;  /* 0x001bd43201007387 */ /* 0x000fe60000100800 */
[----:B0-----:R-:W4:Y:S01]  /*446c0*/  LDL.LU R61, [R1+0x1ba4] ;  /* 0x001ba400013d7983 */ /* 0x001f220000300800 */
[----:B------:R-:W-:-:S05]  /*446d0*/  IADD3 R51, P4, R51, R60, RZ ;  /* 0x0000003c33337210 */ /* 0x000fca0007f9e0ff */
[----:B------:R-:W-:Y:S01]  /*446e0*/  STL [R1+0x1ba8], R51 ;  /* 0x001ba83301007387 */ /* 0x000fe20000100800 */
[----:B------:R-:W4:Y:S02]  /*446f0*/  LDL.LU R52, [R1+0x1b78] ;  /* 0x001b780001347983 */ /* 0x000f240000300800 */
[----:B------:R-:W4:Y:S02]  /*44700*/  LDL.LU R53, [R1+0x1b9c] ;  /* 0x001b9c0001357983 */ /* 0x000f240000300800 */
[----:B------:R-:W4:Y:S01]  /*44710*/  LDL.LU R54, [R1+0x1b70] ;  /* 0x001b700001367983 */ /* 0x000f220000300800 */
[----:B--2---:R-:W-:-:S05]  /*44720*/  IADD3 R25, P5, R25, R60, RZ ;  /* 0x0000003c19197210 */ /* 0x004fca0007fbe0ff */
[----:B------:R0:W-:Y:S01]  /*44730*/  STL [R1+0x1ba0], R25 ;  /* 0x001ba01901007387 */ /* 0x0001e20000100800 */
[----:B------:R-:W2:Y:S02]  /*44740*/  LDL.LU R55, [R1+0x1b94] ;  /* 0x001b940001377983 */ /* 0x000ea40000300800 */
[----:B------:R-:W2:Y:S02]  /*44750*/  LDL.LU R56, [R1+0x1b68] ;  /* 0x001b680001387983 */ /* 0x000ea40000300800 */
[----:B------:R-:W2:Y:S01]  /*44760*/  LDL.LU R57, [R1+0x1b8c] ;  /* 0x001b8c0001397983 */ /* 0x000ea20000300800 */
[----:B------:R-:W2:Y:S01]  /*44770*/  LDL.LU R58, [R1+0x1b60] ;  /* 0x001b6000013a7983 */ /* 0x000ea20000300800 */
[----:B------:R-:W2:Y:S02]  /*44780*/  LDL.LU R59, [R1+0x1b84] ;  /* 0x001b8400013b7983 */ /* 0x000ea40000300800 */
[----:B------:R-:W2:Y:S02]  /*44790*/  LDL.LU R47, [R1+0x1b58] ;  /* 0x001b5800012f7983 */ /* 0x000ea40000300800 */
[----:B------:R-:W2:Y:S01]  /*447a0*/  LDL.LU R28, [R1+0x1b7c] ;  /* 0x001b7c00011c7983 */ /* 0x000ea20000300800 */
[----:B0-----:R-:W2:Y:S01]  /*447b0*/  LDL.LU R25, [R1+0x1b50] ;  /* 0x001b500001197983 */ /* 0x001ea20000300800 */
[----:B------:R-:W2:Y:S02]  /*447c0*/  LDL.LU R50, [R1+0x1b74] ;  /* 0x001b740001327983 */ /* 0x000ea40000300800 */
[----:B------:R-:W2:Y:S02]  /*447d0*/  LDL.LU R51, [R1+0x1b48] ;  /* 0x001b480001337983 */ /* 0x000ea40000300800 */
[----:B---3--:R-:W-:-:S05]  /*447e0*/  IMAD.X R20, R20, 0x1, R0, P6 ;  /* 0x0000000114147824 */ /* 0x008fca00030e0600 */
[----:B------:R0:W-:Y:S04]  /*447f0*/  STL [R1+0x1bc4], R20 ;  /* 0x001bc41401007387 */ /* 0x0001e80000100800 */
[----:B0-----:R-:W3:Y:S01]  /*44800*/  LDL.LU R20, [R1+0x1b6c] ;  /* 0x001b6c0001147983 */ /* 0x001ee20000300800 */
[----:B----4-:R-:W-:-:S05]  /*44810*/  IADD3 R24, P6, R24, R60, RZ ;  /* 0x0000003c18187210 */ /* 0x010fca0007fde0ff */
[----:B------:R0:W-:Y:S01]  /*44820*/  STL [R1+0x1b98], R24 ;  /* 0x001b981801007387 */ /* 0x0001e20000100800 */
[----:B------:R-:W-:-:S03]  /*44830*/  IMAD.X R2, R2, 0x1, R0, P1 ;  /* 0x0000000102027824 */ /* 0x000fc600008e0600 */
[----:B0-----:R-:W4:Y:S01]  /*44840*/  LDL.LU R24, [R1+0x1b40] ;  /* 0x001b400001187983 */ /* 0x001f220000300800 */
[-C--:B------:R-:W-:Y:S01]  /*44850*/  IADD3 R44, P1, R44, R60.reuse, RZ ;  /* 0x0000003c2c2c7210 */ /* 0x080fe20007f3e0ff */
[--C-:B------:R-:W-:Y:S02]  /*44860*/  IMAD.X R45, R45, 0x1, R0.reuse, P2 ;  /* 0x000000012d2d7824 */ /* 0x100fe400010e0600 */
[----:B------:R0:W-:Y:S01]  /*44870*/  STL [R1+0x1bbc], R2 ;  /* 0x001bbc0201007387 */ /* 0x0001e20000100800 */
[-C--:B------:R-:W-:Y:S01]  /*44880*/  IADD3 R46, P2, R46, R60.reuse, RZ ;  /* 0x0000003c2e2e7210 */ /* 0x080fe20007f5e0ff */
[--C-:B------:R-:W-:Y:S01]  /*44890*/  IMAD.X R21, R21, 0x1, R0.reuse, P3 ;  /* 0x0000000115157824 */ /* 0x100fe200018e0600 */
[----:B0-----:R-:W4:Y:S01]  /*448a0*/  LDL.LU R2, [R1+0x1b64] ;  /* 0x001b640001027983 */ /* 0x001f220000300800 */
[----:B------:R0:W-:Y:S02]  /*448b0*/  STL [R1+0x1b90], R44 ;  /* 0x001b902c01007387 */ /* 0x0001e40000100800 */
[----:B------:R1:W-:Y:S01]  /*448c0*/  STL [R1+0x1bb4], R45 ;  /* 0x001bb42d01007387 */ /* 0x0003e20000100800 */
[----:B------:R-:W-:Y:S01]  /*448d0*/  IADD3 R3, P3, R3, R60, RZ ;  /* 0x0000003c03037210 */ /* 0x000fe20007f7e0ff */
        /* <DEDUP_REMOVED lines=8> */
[----:B------:R-:W-:-:S05]  /*44960*/  IMAD.X R61, R61, 0x1, R0, P4 ;  /* 0x000000013d3d7824 */ /* 0x000fca00020e0600 */
[----:B------:R0:W-:Y:S04]  /*44970*/  STL [R1+0x1ba4], R61 ;  /* 0x001ba43d01007387 */ /* 0x0001e80000100800 */
[----:B0-----:R-:W4:Y:S01]  /*44980*/  LDL.LU R61, [R1+0x1b4c] ;  /* 0x001b4c00013d7983 */ /* 0x001f220000300800 */
[-C--:B------:R-:W-:Y:S01]  /*44990*/  IADD3 R52, P4, R52, R60.reuse, RZ ;  /* 0x0000003c34347210 */ /* 0x080fe20007f9e0ff */
[----:B------:R-:W-:Y:S01]  /*449a0*/  IMAD.X R53, R53, 0x1, R0, P5 ;  /* 0x0000000135357824 */ /* 0x000fe200028e0600 */
[----:B------:R-:W-:-:S03]  /*449b0*/  IADD3 R54, P5, R54, R60, RZ ;  /* 0x0000003c36367210 */ /* 0x000fc60007fbe0ff */
[----:B------:R-:W-:Y:S01]  /*449c0*/  STL [R1+0x1b78], R52 ;  /* 0x001b783401007387 */ /* 0x000fe20000100800 */
[----:B------:R-:W-:Y:S02]  /*449d0*/  STL [R1+0x1b9c], R53 ;  /* 0x001b9c3501007387 */ /* 0x000fe40000100800 */
[----:B------:R-:W-:Y:S02]  /*449e0*/  STL [R1+0x1b70], R54 ;  /* 0x001b703601007387 */ /* 0x000fe40000100800 */
[--C-:B--2---:R-:W-:Y:S01]  /*449f0*/  IMAD.X R55, R55, 0x1, R0.reuse, P6 ;  /* 0x0000000137377824 */ /* 0x104fe200030e0600 */
[-C--:B------:R-:W-:Y:S01]  /*44a00*/  IADD3 R56, P6, R56, R60.reuse, RZ ;  /* 0x0000003c38387210 */ /* 0x080fe20007fde0ff */
[--C-:B------:R-:W-:Y:S01]  /*44a10*/  IMAD.X R57, R57, 0x1, R0.reuse, P1 ;  /* 0x0000000139397824 */ /* 0x100fe200008e0600 */
[----:B------:R-:W-:Y:S01]  /*44a20*/  IADD3 R58, P1, R58, R60, RZ ;  /* 0x0000003c3a3a7210 */ /* 0x000fe20007f3e0ff */
[--C-:B------:R-:W-:Y:S01]  /*44a30*/  IMAD.X R59, R59, 0x1, R0.reuse, P2 ;  /* 0x000000013b3b7824 */ /* 0x100fe200010e0600 */
[----:B------:R-:W-:Y:S01]  /*44a40*/  STL [R1+0x1b94], R55 ;  /* 0x001b943701007387 */ /* 0x000fe20000100800 */
[----:B------:R-:W-:-:S02]  /*44a50*/  IMAD.X R28, R28, 0x1, R0, P3 ;  /* 0x000000011c1c7824 */ /* 0x000fc400018e0600 */
[----:B------:R-:W-:Y:S01]  /*44a60*/  STL [R1+0x1b68], R56 ;  /* 0x001b683801007387 */ /* 0x000fe20000100800 */
[-C--:B------:R-:W-:Y:S02]  /*44a70*/  IADD3 R47, P2, R47, R60.reuse, RZ ;  /* 0x0000003c2f2f7210 */ /* 0x080fe40007f5e0ff */
[-C--:B------:R-:W-:Y:S01]  /*44a80*/  IADD3 R25, P3, R25, R60.reuse, RZ ;  /* 0x0000003c19197210 */ /* 0x080fe20007f7e0ff */
[----:B------:R-:W-:Y:S01]  /*44a90*/  STL [R1+0x1b8c], R57 ;  /* 0x001b8c3901007387 */ /* 0x000fe20000100800 */
[----:B------:R-:W-:Y:S02]  /*44aa0*/  STL [R1+0x1b60], R58 ;  /* 0x001b603a01007387 */ /* 0x000fe40000100800 */
[----:B------:R-:W-:Y:S01]  /*44ab0*/  STL [R1+0x1b84], R59 ;  /* 0x001b843b01007387 */ /* 0x000fe20000100800 */
[----:B------:R0:W-:Y:S01]  /*44ac0*/  STL [R1+0x1b50], R25 ;  /* 0x001b501901007387 */ /* 0x0001e20000100800 */
[----:B------:R-:W-:Y:S02]  /*44ad0*/  STL [R1+0x1b58], R47 ;  /* 0x001b582f01007387 */ /* 0x000fe40000100800 */
[--C-:B------:R-:W-:Y:S01]  /*44ae0*/  IMAD.X R50, R50, 0x1, R0.reuse, P4 ;  /* 0x0000000132327824 */ /* 0x100fe200020e0600 */
[----:B------:R-:W-:Y:S01]  /*44af0*/  IADD3 R51, P4, R51, R60, RZ ;  /* 0x0000003c33337210 */ /* 0x000fe20007f9e0ff */
[----:B0-----:R-:W2:Y:S01]  /*44b00*/  LDL.LU R25, [R1+0x1b20] ;  /* 0x001b200001197983 */ /* 0x001ea20000300800 */
[----:B------:R-:W-:Y:S02]  /*44b10*/  STL [R1+0x1b7c], R28 ;  /* 0x001b7c1c01007387 */ /* 0x000fe40000100800 */
[----:B---3--:R-:W-:-:S05]  /*44b20*/  IMAD.X R20, R20, 0x1, R0, P5 ;  /* 0x0000000114147824 */ /* 0x008fca00028e0600 */
[----:B------:R0:W-:Y:S01]  /*44b30*/  STL [R1+0x1b6c], R20 ;  /* 0x001b6c1401007387 */ /* 0x0001e20000100800 */
[----:B------:R-:W-:Y:S03]  /*44b40*/  STL [R1+0x1b74], R50 ;  /* 0x001b743201007387 */ /* 0x000fe60000100800 */
[----:B0-----:R-:W3:Y:S01]  /*44b50*/  LDL.LU R20, [R1+0x1b44] ;  /* 0x001b440001147983 */ /* 0x001ee20000300800 */
[----:B------:R-:W-:Y:S01]  /*44b60*/  STL [R1+0x1b48], R51 ;  /* 0x001b483301007387 */ /* 0x000fe20000100800 */
[----:B----4-:R-:W-:-:S05]  /*44b70*/  IADD3 R24, P5, R24, R60, RZ ;  /* 0x0000003c18187210 */ /* 0x010fca0007fbe0ff */
[----:B------:R0:W-:Y:S01]  /*44b80*/  STL [R1+0x1b40], R24 ;  /* 0x001b401801007387 */ /* 0x0001e20000100800 */
[----:B------:R-:W-:-:S03]  /*44b90*/  IMAD.X R2, R2, 0x1, R0, P6 ;  /* 0x0000000102027824 */ /* 0x000fc600030e0600 */
[----:B0-----:R-:W4:Y:S01]  /*44ba0*/  LDL.LU R24, [R1+0x1b18] ;  /* 0x001b180001187983 */ /* 0x001f220000300800 */
[----:B------:R-:W4:Y:S02]  /*44bb0*/  LDL.LU R47, [R1+0x1b3c] ;  /* 0x001b3c00012f7983 */ /* 0x000f240000300800 */
[----:B------:R-:W4:Y:S02]  /*44bc0*/  LDL.LU R28, [R1+0x1b10] ;  /* 0x001b1000011c7983 */ /* 0x000f240000300800 */
[----:B------:R-:W4:Y:S01]  /*44bd0*/  LDL.LU R50, [R1+0x1b34] ;  /* 0x001b340001327983 */ /* 0x000f220000300800 */
[----:B------:R0:W-:Y:S01]  /*44be0*/  STL [R1+0x1b64], R2 ;  /* 0x001b640201007387 */ /* 0x0001e20000100800 */
[----:B------:R-:W4:Y:S01]  /*44bf0*/  LDL.LU R51, [R1+0x1b08] ;  /* 0x001b080001337983 */ /* 0x000f220000300800 */
[-C--:B------:R-:W-:Y:S01]  /*44c00*/  IADD3 R44, P6, R44, R60.reuse, RZ ;  /* 0x0000003c2c2c7210 */ /* 0x080fe20007fde0ff */
[--C-:B------:R-:W-:Y:S01]  /*44c10*/  IMAD.X R45, R45, 0x1, R0.reuse, P1 ;  /* 0x000000012d2d7824 */ /* 0x100fe200008e0600 */
[----:B0-----:R-:W4:Y:S03]  /*44c20*/  LDL.LU R2, [R1+0x1b2c] ;  /* 0x001b2c0001027983 */ /* 0x001f260000300800 */
[----:B------:R-:W-:Y:S02]  /*44c30*/  STL [R1+0x1b38], R44 ;  /* 0x001b382c01007387 */ /* 0x000fe40000100800 */
[----:B------:R-:W-:Y:S01]  /*44c40*/  STL [R1+0x1b5c], R45 ;  /* 0x001b5c2d01007387 */ /* 0x000fe20000100800 */
[-C--:B------:R-:W-:Y:S01]  /*44c50*/  IADD3 R46, P1, R46, R60.reuse, RZ ;  /* 0x0000003c2e2e7210 */ /* 0x080fe20007f3e0ff */
[----:B------:R-:W-:Y:S01]  /*44c60*/  IMAD.X R21, R21, 0x1, R0, P2 ;  /* 0x0000000115157824 */ /* 0x000fe200010e0600 */
[----:B------:R-:W-:-:S05]  /*44c70*/  IADD3 R3, P2, R3, R60, RZ ;  /* 0x0000003c03037210 */ /* 0x000fca0007f5e0ff */
[----:B------:R0:W-:Y:S01]  /*44c80*/  STL [R1+0x1b28], R3 ;  /* 0x001b280301007387 */ /* 0x0001e20000100800 */
[----:B------:R-:W-:Y:S03]  /*44c90*/  STL [R1+0x1b30], R46 ;  /* 0x001b302e01007387 */ /* 0x000fe60000100800 */
[----:B0-----:R-:W4:Y:S01]  /*44ca0*/  LDL.LU R3, [R1+0x1b00] ;  /* 0x001b000001037983 */ /* 0x001f220000300800 */
[----:B------:R-:W-:Y:S02]  /*44cb0*/  IMAD.X R61, R61, 0x1, R0, P3 ;  /* 0x000000013d3d7824 */ /* 0x000fe400018e0600 */
[----:B------:R-:W-:Y:S02]  /*44cc0*/  STL [R1+0x1b54], R21 ;  /* 0x001b541501007387 */ /* 0x000fe40000100800 */
[----:B------:R-:W4:Y:S01]  /*44cd0*/  LDL.LU R52, [R1+0x1b24] ;  /* 0x001b240001347983 */ /* 0x000f220000300800 */
[----:B------:R-:W4:Y:S01]  /*44ce0*/  LDL.LU R53, [R1+0x1af8] ;  /* 0x001af80001357983 */ /* 0x000f220000300800 */
[----:B------:R-:W4:Y:S02]  /*44cf0*/  LDL.LU R54, [R1+0x1b1c] ;  /* 0x001b1c0001367983 */ /* 0x000f240000300800 */
[----:B------:R0:W-:Y:S02]  /*44d00*/  STL [R1+0x1b4c], R61 ;  /* 0x001b4c3d01007387 */ /* 0x0001e40000100800 */
[----:B------:R-:W4:Y:S01]  /*44d10*/  LDL.LU R55, [R1+0x1af0] ;  /* 0x001af00001377983 */ /* 0x000f220000300800 */
[----:B------:R-:W4:Y:S01]  /*44d20*/  LDL.LU R56, [R1+0x1b14] ;  /* 0x001b140001387983 */ /* 0x000f220000300800 */
[----:B------:R-:W4:Y:S02]  /*44d30*/  LDL.LU R57, [R1+0x1ae8] ;  /* 0x001ae80001397983 */ /* 0x000f240000300800 */
[----:B------:R-:W4:Y:S02]  /*44d40*/  LDL.LU R58, [R1+0x1b0c] ;  /* 0x001b0c00013a7983 */ /* 0x000f240000300800 */
[----:B------:R-:W4:Y:S01]  /*44d50*/  LDL.LU R59, [R1+0x1ae0] ;  /* 0x001ae000013b7983 */ /* 0x000f220000300800 */
[----:B------:R-:W4:Y:S01]  /*44d60*/  LDL.LU R44, [R1+0x1b04] ;  /* 0x001b0400012c7983 */ /* 0x000f220000300800 */
[----:B------:R-:W4:Y:S03]  /*44d70*/  LDL.LU R45, [R1+0x1ad8] ;  /* 0x001ad800012d7983 */ /* 0x000f260000300800 */
[----:B0-----:R-:W4:Y:S01]  /*44d80*/  LDL.LU R61, [R1+0x1afc] ;  /* 0x001afc00013d7983 */ /* 0x001f220000300800 */
[----:B------:R-:W4:Y:S02]  /*44d90*/  LDL.LU R46, [R1+0x1ad0] ;  /* 0x001ad000012e7983 */ /* 0x000f240000300800 */
[----:B------:R-:W4:Y:S01]  /*44da0*/  LDL.LU R21, [R1+0x1af4] ;  /* 0x001af40001157983 */ /* 0x000f220000300800 */
[----:B--2---:R-:W-:-:S05]  /*44db0*/  IADD3 R25, P3, R25, R60, RZ ;  /* 0x0000003c19197210 */ /* 0x004fca0007f7e0ff */
[----:B------:R0:W-:Y:S04]  /*44dc0*/  STL [R1+0x1b20], R25 ;  /* 0x001b201901007387 */ /* 0x0001e80000100800 */
[----:B0-----:R-:W2:Y:S01]  /*44dd0*/  LDL.LU R25, [R1+0x1ac8] ;  /* 0x001ac80001197983 */ /* 0x001ea20000300800 */
[----:B---3--:R-:W-:-:S05]  /*44de0*/  IMAD.X R20, R20, 0x1, R0, P4 ;  /* 0x0000000114147824 */ /* 0x008fca00020e0600 */
[----:B------:R0:W-:Y:S04]  /*44df0*/  STL [R1+0x1b44], R20 ;  /* 0x001b441401007387 */ /* 0x0001e80000100800 */
[----:B0-----:R-:W3:Y:S01]  /*44e00*/  LDL.LU R20, [R1+0x1aec] ;  /* 0x001aec0001147983 */ /* 0x001ee20000300800 */
[-C--:B----4-:R-:W-:Y:S01]  /*44e10*/  IADD3 R24, P4, R24, R60.reuse, RZ ;  /* 0x0000003c18187210 */ /* 0x090fe20007f9e0ff */
        /* <DEDUP_REMOVED lines=47> */
[----:B------:R-:W-:Y:S03]  /*45110*/  STL [R1+0x1ad0], R46 ;  /* 0x001ad02e01007387 */ /* 0x000fe60000100800 */
[----:B0-----:R-:W2:Y:S01]  /*45120*/  LDL.LU R25, [R1+0x1aa0] ;  /* 0x001aa00001197983 */ /* 0x001ea20000300800 */
[----:B------:R-:W-:Y:S02]  /*45130*/  STL [R1+0x1af4], R21 ;  /* 0x001af41501007387 */ /* 0x000fe40000100800 */
[----:B---3--:R-:W-:-:S05]  /*45140*/  IMAD.X R20, R20, 0x1, R0, P3 ;  /* 0x0000000114147824 */ /* 0x008fca00018e0600 */
[----:B------:R0:W-:Y:S04]  /*45150*/  STL [R1+0x1aec], R20 ;  /* 0x001aec1401007387 */ /* 0x0001e80000100800 */
[----:B0-----:R-:W3:Y:S01]  /*45160*/  LDL.LU R20, [R1+0x1ac4] ;  /* 0x001ac40001147983 */ /* 0x001ee20000300800 */
[----:B------:R-:W3:Y:S02]  /*45170*/  LDL.LU R44, [R1+0x1a98] ;  /* 0x001a9800012c7983 */ /* 0x000ee40000300800 */
[----:B------:R-:W3:Y:S02]  /*45180*/  LDL.LU R45, [R1+0x1abc] ;  /* 0x001abc00012d7983 */ /* 0x000ee40000300800 */
[----:B------:R-:W3:Y:S01]  /*45190*/  LDL.LU R46, [R1+0x1a90] ;  /* 0x001a9000012e7983 */ /* 0x000ee20000300800 */
[----:B----4-:R-:W-:-:S05]  /*451a0*/  IADD3 R24, P3, R24, R60, RZ ;  /* 0x0000003c18187210 */ /* 0x010fca0007f7e0ff */
        /* <DEDUP_REMOVED lines=33> */
[----:B------:R0:W-:Y:S04]  /*453c0*/  STL [R1+0x1aa0], R25 ;  /* 0x001aa01901007387 */ /* 0x0001e80000100800 */
[----:B0-----:R-:W2:Y:S01]  /*453d0*/  LDL.LU R25, [R1+0x1a48] ;  /* 0x001a480001197983 */ /* 0x001ea20000300800 */
[--C-:B---3--:R-:W-:Y:S01]  /*453e0*/  IMAD.X R20, R20, 0x1, R0.reuse, P2 ;  /* 0x0000000114147824 */ /* 0x108fe200010e0600 */
[-C--:B------:R-:W-:Y:S01]  /*453f0*/  IADD3 R44, P2, R44, R60.reuse, RZ ;  /* 0x0000003c2c2c7210 */ /* 0x080fe20007f5e0ff */
[--C-:B------:R-:W-:Y:S01]  /*45400*/  IMAD.X R45, R45, 0x1, R0.reuse, P3 ;  /* 0x000000012d2d7824 */ /* 0x100fe200018e0600 */
[----:B------:R-:W-:Y:S02]  /*45410*/  IADD3 R46, P3, R46, R60, RZ ;  /* 0x0000003c2e2e7210 */ /* 0x000fe40007f7e0ff */
[----:B------:R0:W-:Y:S04]  /*45420*/  STL [R1+0x1ac4], R20 ;  /* 0x001ac41401007387 */ /* 0x0001e80000100800 */
[----:B0-----:R-:W3:Y:S01]  /*45430*/  LDL.LU R20, [R1+0x1a6c] ;  /* 0x001a6c0001147983 */ /* 0x001ee20000300800 */
[----:B----4-:R-:W-:-:S03]  /*45440*/  IMAD.X R21, R21, 0x1, R0, P4 ;  /* 0x0000000115157824 */ /* 0x010fc600020e0600 */
[----:B------:R0:W-:Y:S01]  /*45450*/  STL [R1+0x1a98], R44 ;  /* 0x001a982c01007387 */ /* 0x0001e20000100800 */
[----:B------:R1:W-:Y:S01]  /*45460*/  STL [R1+0x1abc], R45 ;  /* 0x001abc2d01007387 */ /* 0x0003e20000100800 */
[-C--:B------:R-:W-:Y:S02]  /*45470*/  IADD3 R24, P4, R24, R60.reuse, RZ ;  /* 0x0000003c18187210 */ /* 0x080fe40007f9e0ff */
        /* <DEDUP_REMOVED lines=8> */
[--C-:B------:R-:W-:Y:S01]  /*45500*/  IMAD.X R2, R2, 0x1, R0.reuse, P5 ;  /* 0x0000000102027824 */ /* 0x100fe200028e0600 */
        /* <DEDUP_REMOVED lines=33> */
[----:B------:R0:W-:Y:S04]  /*45720*/  STL [R1+0x1a48], R25 ;  /* 0x001a481901007387 */ /* 0x0001e80000100800 */
[----:B0-----:R-:W2:Y:S01]  /*45730*/  LDL.LU R25, [R1+0x1a20] ;  /* 0x001a200001197983 */ /* 0x001ea20000300800 */
[----:B------:R-:W2:Y:S02]  /*45740*/  LDL.LU R47, [R1+0x1a44] ;  /* 0x001a4400012f7983 */ /* 0x000ea40000300800 */
[----:B------:R-:W2:Y:S02]  /*45750*/  LDL.LU R28, [R1+0x1a18] ;  /* 0x001a1800011c7983 */ /* 0x000ea40000300800 */
[----:B------:R-:W2:Y:S02]  /*45760*/  LDL.LU R50, [R1+0x1a3c] ;  /* 0x001a3c0001327983 */ /* 0x000ea40000300800 */
[----:B---3--:R-:W-:-:S05]  /*45770*/  IMAD.X R20, R20, 0x1, R0, P1 ;  /* 0x0000000114147824 */ /* 0x008fca00008e0600 */
        /* <DEDUP_REMOVED lines=11> */
[----:B------:R-:W-:Y:S03]  /*45830*/  STL [R1+0x1a38], R46 ;  /* 0x001a382e01007387 */ /* 0x000fe60000100800 */
[----:B0-----:R-:W4:Y:S01]  /*45840*/  LDL.LU R24, [R1+0x1a08] ;  /* 0x001a080001187983 */ /* 0x001f220000300800 */
[----:B------:R-:W-:Y:S02]  /*45850*/  STL [R1+0x1a5c], R21 ;  /* 0x001a5c1501007387 */ /* 0x000fe40000100800 */
[----:B------:R-:W4:Y:S02]  /*45860*/  LDL.LU R52, [R1+0x1a2c] ;  /* 0x001a2c0001347983 */ /* 0x000f240000300800 */
[----:B------:R-:W4:Y:S01]  /*45870*/  LDL.LU R53, [R1+0x1a00] ;  /* 0x001a000001357983 */ /* 0x000f220000300800 */
[----:B------:R-:W4:Y:S01]  /*45880*/  LDL.LU R54, [R1+0x1a24] ;  /* 0x001a240001367983 */ /* 0x000f220000300800 */
[----:B------:R-:W-:-:S05]  /*45890*/  IMAD.X R2, R2, 0x1, R0, P4 ;  /* 0x0000000102027824 */ /* 0x000fca00020e0600 */
        /* <DEDUP_REMOVED lines=18> */
[--C-:B------:R-:W-:Y:S01]  /*459c0*/  IMAD.X R47, R47, 0x1, R0.reuse, P6 ;  /* 0x000000012f2f7824 */ /* 0x100fe200030e0600 */
[-C--:B------:R-:W-:Y:S01]  /*459d0*/  IADD3 R28, P6, R28, R60.reuse, RZ ;  /* 0x0000003c1c1c7210 */ /* 0x080fe20007fde0ff */
[--C-:B------:R-:W-:Y:S02]  /*459e0*/  IMAD.X R50, R50, 0x1, R0.reuse, P1 ;  /* 0x0000000132327824 */ /* 0x100fe400008e0600 */
[----:B------:R0:W-:Y:S04]  /*459f0*/  STL [R1+0x1a20], R25 ;  /* 0x001a201901007387 */ /* 0x0001e80000100800 */
[----:B0-----:R-:W2:Y:S01]  /*45a00*/  LDL.LU R25, [R1+0x19c8] ;  /* 0x0019c80001197983 */ /* 0x001ea20000300800 */
[----:B------:R0:W-:Y:S02]  /*45a10*/  STL [R1+0x1a44], R47 ;  /* 0x001a442f01007387 */ /* 0x0001e40000100800 */
[----:B------:R1:W-:Y:S01]  /*45a20*/  STL [R1+0x1a18], R28 ;  /* 0x001a181c01007387 */ /* 0x0003e20000100800 */
[-C--:B---3--:R-:W-:Y:S01]  /*45a30*/  IADD3 R51, P1, R51, R60.reuse, RZ ;  /* 0x0000003c33337210 */ /* 0x088fe20007f3e0ff */
[----:B0-----:R-:W3:Y:S01]  /*45a40*/  LDL.LU R47, [R1+0x19ec] ;  /* 0x0019ec00012f7983 */ /* 0x001ee20000300800 */
[----:B------:R0:W-:Y:S02]  /*45a50*/  STL [R1+0x1a3c], R50 ;  /* 0x001a3c3201007387 */ /* 0x0001e40000100800 */
[----:B-1----:R-:W3:Y:S02]  /*45a60*/  LDL.LU R28, [R1+0x19c0] ;  /* 0x0019c000011c7983 */ /* 0x002ee40000300800 */
[----:B------:R1:W-:Y:S02]  /*45a70*/  STL [R1+0x1a10], R51 ;  /* 0x001a103301007387 */ /* 0x0003e40000100800 */
[--C-:B----4-:R-:W-:Y:S01]  /*45a80*/  IMAD.X R20, R20, 0x1, R0.reuse, P2 ;  /* 0x0000000114147824 */ /* 0x110fe200010e0600 */
[----:B0-----:R-:W4:Y:S04]  /*45a90*/  LDL.LU R50, [R1+0x19e4] ;  /* 0x0019e40001327983 */ /* 0x001f280000300800 */
[----:B------:R0:W-:Y:S01]  /*45aa0*/  STL [R1+0x1a34], R20 ;  /* 0x001a341401007387 */ /* 0x0001e20000100800 */
[----:B-1----:R-:W4:Y:S03]  /*45ab0*/  LDL.LU R51, [R1+0x19b8] ;  /* 0x0019b80001337983 */ /* 0x002f260000300800 */
[----:B0-----:R-:W4:Y:S01]  /*45ac0*/  LDL.LU R20, [R1+0x19dc] ;  /* 0x0019dc0001147983 */ /* 0x001f220000300800 */
[-C--:B------:R-:W-:Y:S01]  /*45ad0*/  IADD3 R24, P2, R24, R60.reuse, RZ ;  /* 0x0000003c18187210 */ /* 0x080fe20007f5e0ff */
[----:B------:R-:W-:Y:S01]  /*45ae0*/  IMAD.X R52, R52, 0x1, R0, P3 ;  /* 0x0000000134347824 */ /* 0x000fe200018e0600 */
[----:B------:R-:W-:-:S03]  /*45af0*/  IADD3 R53, P3, R53, R60, RZ ;  /* 0x0000003c35357210 */ /* 0x000fc60007f7e0ff */
[----:B------:R0:W-:Y:S01]  /*45b00*/  STL [R1+0x1a08], R24 ;  /* 0x001a081801007387 */ /* 0x0001e20000100800 */
[----:B------:R-:W-:-:S03]  /*45b10*/  IMAD.X R54, R54, 0x1, R0, P4 ;  /* 0x0000000136367824 */ /* 0x000fc600020e0600 */
[----:B0-----:R-:W4:Y:S01]  /*45b20*/  LDL.LU R24, [R1+0x19b0] ;  /* 0x0019b00001187983 */ /* 0x001f220000300800 */
[-C--:B------:R-:W-:Y:S01]  /*45b30*/  IADD3 R55, P4, R55, R60.reuse, RZ ;  /* 0x0000003c37377210 */ /* 0x080fe20007f9e0ff */
[--C-:B------:R-:W-:Y:S02]  /*45b40*/  IMAD.X R56, R56, 0x1, R0.reuse, P5 ;  /* 0x0000000138387824 */ /* 0x100fe400028e0600 */
[----:B------:R-:W-:Y:S01]  /*45b50*/  STL [R1+0x1a2c], R52 ;  /* 0x001a2c3401007387 */ /* 0x000fe20000100800 */
[-C--:B------:R-:W-:Y:S01]  /*45b60*/  IADD3 R57, P5, R57, R60.reuse, RZ ;  /* 0x0000003c39397210 */ /* 0x080fe20007fbe0ff */
[----:B------:R-:W-:Y:S01]  /*45b70*/  STL [R1+0x1a00], R53 ;  /* 0x001a003501007387 */ /* 0x000fe20000100800 */
[--C-:B------:R-:W-:Y:S02]  /*45b80*/  IMAD.X R58, R58, 0x1, R0.reuse, P6 ;  /* 0x000000013a3a7824 */ /* 0x100fe400030e0600 */
[----:B------:R-:W-:Y:S01]  /*45b90*/  STL [R1+0x1a24], R54 ;  /* 0x001a243601007387 */ /* 0x000fe20000100800 */
[----:B------:R-:W-:Y:S01]  /*45ba0*/  IADD3 R59, P6, R59, R60, RZ ;  /* 0x0000003c3b3b7210 */ /* 0x000fe20007fde0ff */
[----:B------:R-:W-:Y:S01]  /*45bb0*/  STL [R1+0x19f8], R55 ;  /* 0x0019f83701007387 */ /* 0x000fe20000100800 */
[----:B------:R-:W-:-:S02]  /*45bc0*/  IMAD.X R2, R2, 0x1, R0, P2 ;  /* 0x0000000102027824 */ /* 0x000fc400010e0600 */
[----:B------:R-:W-:Y:S02]  /*45bd0*/  STL [R1+0x1a1c], R56 ;  /* 0x001a1c3801007387 */ /* 0x000fe40000100800 */
[--C-:B------:R-:W-:Y:S01]  /*45be0*/  IMAD.X R44, R44, 0x1, R0.reuse, P1 ;  /* 0x000000012c2c7824 */ /* 0x100fe200008e0600 */
[----:B------:R-:W-:Y:S01]  /*45bf0*/  STL [R1+0x19f0], R57 ;  /* 0x0019f03901007387 */ /* 0x000fe20000100800 */
[----:B------:R-:W-:Y:S02]  /*45c00*/  STL [R1+0x1a14], R58 ;  /* 0x001a143a01007387 */ /* 0x000fe40000100800 */
[----:B------:R-:W-:Y:S02]  /*45c10*/  STL [R1+0x19e8], R59 ;  /* 0x0019e83b01007387 */ /* 0x000fe40000100800 */
[----:B------:R0:W-:Y:S01]  /*45c20*/  STL [R1+0x1a04], R2 ;  /* 0x001a040201007387 */ /* 0x0001e20000100800 */
[----:B------:R-:W-:Y:S01]  /*45c30*/  STL [R1+0x1a0c], R44 ;  /* 0x001a0c2c01007387 */ /* 0x000fe20000100800 */
[-C--:B------:R-:W-:Y:S01]  /*45c40*/  IADD3 R45, P1, R45, R60.reuse, RZ ;  /* 0x0000003c2d2d7210 */ /* 0x080fe20007f3e0ff */
[----:B------:R-:W-:Y:S01]  /*45c50*/  IMAD.X R21, R21, 0x1, R0, P3 ;  /* 0x0000000115157824 */ /* 0x000fe200018e0600 */
[-C--:B------:R-:W-:Y:S01]  /*45c60*/  IADD3 R46, P2, R46, R60.reuse, RZ ;  /* 0x0000003c2e2e7210 */ /* 0x080fe20007f5e0ff */
[----:B0-----:R-:W4:Y:S02]  /*45c70*/  LDL.LU R2, [R1+0x19d4] ;  /* 0x0019d40001027983 */ /* 0x001f240000300800 */
[----:B------:R-:W-:Y:S01]  /*45c80*/  STL [R1+0x19e0], R45 ;  /* 0x0019e02d01007387 */ /* 0x000fe20000100800 */
[----:B------:R-:W-:-:S05]  /*45c90*/  IADD3 R3, P3, R3, R60, RZ ;  /* 0x0000003c03037210 */ /* 0x000fca0007f7e0ff */
        /* <DEDUP_REMOVED lines=14> */
[-C--:B------:R-:W-:Y:S01]  /*45d80*/  IADD3 R28, P5, R28, R60.reuse, RZ ;  /* 0x0000003c1c1c7210 */ /* 0x080fe20007fbe0ff */
[----:B0-----:R-:W3:Y:S03]  /*45d90*/  LDL.LU R25, [R1+0x1990] ;  /* 0x0019900001197983 */ /* 0x001ee60000300800 */
[----:B------:R-:W-:Y:S02]  /*45da0*/  STL [R1+0x19ec], R47 ;  /* 0x0019ec2f01007387 */ /* 0x000fe40000100800 */
[----:B------:R-:W-:Y:S02]  /*45db0*/  STL [R1+0x19c0], R28 ;  /* 0x0019c01c01007387 */ /* 0x000fe40000100800 */
[--C-:B----4-:R-:W-:Y:S01]  /*45dc0*/  IMAD.X R50, R50, 0x1, R0.reuse, P6 ;  /* 0x0000000132327824 */ /* 0x110fe200030e0600 */
[----:B------:R-:W-:Y:S01]  /*45dd0*/  IADD3 R51, P6, R51, R60, RZ ;  /* 0x0000003c33337210 */ /* 0x000fe20007fde0ff */
[----:B------:R-:W-:-:S05]  /*45de0*/  IMAD.X R20, R20, 0x1, R0, P1 ;  /* 0x0000000114147824 */ /* 0x000fca00008e0600 */
[----:B------:R0:W-:Y:S01]  /*45df0*/  STL [R1+0x19dc], R20 ;  /* 0x0019dc1401007387 */ /* 0x0001e20000100800 */
[----:B------:R-:W-:Y:S03]  /*45e00*/  STL [R1+0x19e4], R50 ;  /* 0x0019e43201007387 */ /* 0x000fe60000100800 */
[----:B0-----:R-:W4:Y:S01]  /*45e10*/  LDL.LU R20, [R1+0x19b4] ;  /* 0x0019b40001147983 */ /* 0x001f220000300800 */
[----:B------:R-:W-:Y:S02]  /*45e20*/  STL [R1+0x19b8], R51 ;  /* 0x0019b83301007387 */ /* 0x000fe40000100800 */
[----:B------:R-:W4:Y:S02]  /*45e30*/  LDL.LU R52, [R1+0x1988] ;  /* 0x0019880001347983 */ /* 0x000f240000300800 */
[----:B------:R-:W4:Y:S01]  /*45e40*/  LDL.LU R53, [R1+0x19ac] ;  /* 0x0019ac0001357983 */ /* 0x000f220000300800 */
[----:B------:R-:W4:Y:S01]  /*45e50*/  LDL.LU R54, [R1+0x1980] ;  /* 0x0019800001367983 */ /* 0x000f220000300800 */
[----:B------:R-:W-:-:S05]  /*45e60*/  IADD3 R24, P1, R24, R60, RZ ;  /* 0x0000003c18187210 */ /* 0x000fca0007f3e0ff */
        /* <DEDUP_REMOVED lines=39> */
[----:B------:R-:W-:-:S03]  /*460e0*/  IADD3 R54, P1, R54, R60, RZ ;  /* 0x0000003c36367210 */ /* 0x000fc60007f3e0ff */
[----:B0-----:R-:W4:Y:S01]  /*460f0*/  LDL.LU R20, [R1+0x195c] ;  /* 0x00195c0001147983 */ /* 0x001f220000300800 */
[----:B------:R-:W-:Y:S02]  /*46100*/  STL [R1+0x1988], R52 ;  /* 0x0019883401007387 */ /* 0x000fe40000100800 */
[----:B------:R-:W-:Y:S02]  /*46110*/  STL [R1+0x19ac], R53 ;  /* 0x0019ac3501007387 */ /* 0x000fe40000100800 */
[----:B------:R-:W-:Y:S02]  /*46120*/  STL [R1+0x1980], R54 ;  /* 0x0019803601007387 */ /* 0x000fe40000100800 */
[--C-:B------:R-:W-:Y:S01]  /*46130*/  IMAD.X R55, R55, 0x1, R0.reuse, P2 ;  /* 0x0000000137377824 */ /* 0x100fe200010e0600 */
        /* <DEDUP_REMOVED lines=15> */
[----:B0-----:R-:W4:Y:S01]  /*46230*/  LDL.LU R24, [R1+0x1930] ;  /* 0x0019300001187983 */ /* 0x001f220000300800 */
[----:B------:R-:W-:Y:S01]  /*46240*/  STL [R1+0x198c], R28 ;  /* 0x00198c1c01007387 */ /* 0x000fe20000100800 */
[----:B------:R-:W-:Y:S01]  /*46250*/  IADD3 R51, P6, R51, R60, RZ ;  /* 0x0000003c33337210 */ /* 0x000fe20007fde0ff */
[----:B------:R-:W-:-:S05]  /*46260*/  IMAD.X R2, R2, 0x1, R0, P1 ;  /* 0x0000000102027824 */ /* 0x000fca00008e0600 */
[----:B------:R0:W-:Y:S01]  /*46270*/  STL [R1+0x197c], R2 ;  /* 0x00197c0201007387 */ /* 0x0001e20000100800 */
[----:B------:R-:W-:Y:S03]  /*46280*/  STL [R1+0x1984], R50 ;  /* 0x0019843201007387 */ /* 0x000fe60000100800 */
[----:B0-----:R-:W4:Y:S01]  /*46290*/  LDL.LU R2, [R1+0x1954] ;  /* 0x0019540001027983 */ /* 0x001f220000300800 */
[----:B------:R-:W-:Y:S01]  /*462a0*/  STL [R1+0x1958], R51 ;  /* 0x0019583301007387 */ /* 0x000fe20000100800 */
[----:B------:R-:W-:-:S05]  /*462b0*/  IADD3 R3, P1, R3, R60, RZ ;  /* 0x0000003c03037210 */ /* 0x000fca0007f3e0ff */
        /* <DEDUP_REMOVED lines=36> */
[----:B------:R0:W-:Y:S04]  /*46500*/  STL [R1+0x1930], R24 ;  /* 0x0019301801007387 */ /* 0x0001e80000100800 */
[----:B0-----:R-:W4:Y:S01]  /*46510*/  LDL.LU R24, [R1+0x18d8] ;  /* 0x0018d80001187983 */ /* 0x001f220000300800 */
[----:B------:R-:W-:-:S05]  /*46520*/  IMAD.X R2, R2, 0x1, R0, P6 ;  /* 0x0000000102027824 */ /* 0x000fca00030e0600 */
[----:B------:R0:W-:Y:S04]  /*46530*/  STL [R1+0x1954], R2 ;  /* 0x0019540201007387 */ /* 0x0001e80000100800 */
        /* <DEDUP_REMOVED lines=40> */
[-C--:B------:R-:W-:Y:S01]  /*467c0*/  IADD3 R45, P2, R45, R60.reuse, RZ ;  /* 0x0000003c2d2d7210 */ /* 0x080fe20007f5e0ff */
[----:B------:R0:W-:Y:S01]  /*467d0*/  STL [R1+0x190c], R20 ;  /* 0x00190c1401007387 */ /* 0x0001e20000100800 */
[----:B------:R-:W-:Y:S02]  /*467e0*/  STL [R1+0x1914], R44 ;  /* 0x0019142c01007387 */ /* 0x000fe40000100800 */
[----:B------:R-:W-:Y:S01]  /*467f0*/  IMAD.X R21, R21, 0x1, R0, P4 ;  /* 0x0000000115157824 */ /* 0x000fe200020e0600 */
[-C--:B------:R-:W-:Y:S01]  /*46800*/  IADD3 R46, P3, R46, R60.reuse, RZ ;  /* 0x0000003c2e2e7210 */ /* 0x080fe20007f7e0ff */
[----:B0-----:R-:W3:Y:S01]  /*46810*/  LDL.LU R20, [R1+0x18dc] ;  /* 0x0018dc0001147983 */ /* 0x001ee20000300800 */
[----:B------:R-:W-:Y:S01]  /*46820*/  STL [R1+0x18e8], R45 ;  /* 0x0018e82d01007387 */ /* 0x000fe20000100800 */
[----:B------:R-:W-:-:S05]  /*46830*/  IADD3 R24, P4, R24, R60, RZ ;  /* 0x0000003c18187210 */ /* 0x000fca0007f9e0ff */
[----:B------:R0:W-:Y:S01]  /*46840*/  STL [R1+0x18d8], R24 ;  /* 0x0018d81801007387 */ /* 0x0001e20000100800 */
[----:B------:R-:W-:Y:S03]  /*46850*/  STL [R1+0x18e0], R46 ;  /* 0x0018e02e01007387 */ /* 0x000fe60000100800 */
[----:B0-----:R-:W4:Y:S01]  /*46860*/  LDL.LU R24, [R1+0x18b0] ;  /* 0x0018b00001187983 */ /* 0x001f220000300800 */
[----:B------:R-:W-:Y:S02]  /*46870*/  STL [R1+0x1904], R21 ;  /* 0x0019041501007387 */ /* 0x000fe40000100800 */
[----:B------:R-:W-:-:S05]  /*46880*/  IMAD.X R2, R2, 0x1, R0, P5 ;  /* 0x0000000102027824 */ /* 0x000fca00028e0600 */
[----:B------:R0:W-:Y:S04]  /*46890*/  STL [R1+0x18fc], R2 ;  /* 0x0018fc0201007387 */ /* 0x0001e80000100800 */
[----:B0-----:R-:W4:Y:S01]  /*468a0*/  LDL.LU R2, [R1+0x18d4] ;  /* 0x0018d40001027983 */ /* 0x001f220000300800 */
[----:B------:R-:W4:Y:S02]  /*468b0*/  LDL.LU R44, [R1+0x18a8] ;  /* 0x0018a800012c7983 */ /* 0x000f240000300800 */
[----:B------:R-:W4:Y:S02]  /*468c0*/  LDL.LU R45, [R1+0x18cc] ;  /* 0x0018cc00012d7983 */ /* 0x000f240000300800 */
[----:B------:R-:W4:Y:S01]  /*468d0*/  LDL.LU R46, [R1+0x18a0] ;  /* 0x0018a000012e7983 */ /* 0x000f220000300800 */
[----:B------:R-:W-:-:S05]  /*468e0*/  IADD3 R3, P5, R3, R60, RZ ;  /* 0x0000003c03037210 */ /* 0x000fca0007fbe0ff */
[----:B------:R0:W-:Y:S01]  /*468f0*/  STL [R1+0x18d0], R3 ;  /* 0x0018d00301007387 */ /* 0x0001e20000100800 */
[----:B------:R-:W4:Y:S02]  /*46900*/  LDL.LU R21, [R1+0x18c4] ;  /* 0x0018c40001157983 */ /* 0x000f240000300800 */
[--C-:B------:R-:W-:Y:S01]  /*46910*/  IMAD.X R47, R47, 0x1, R0.reuse, P6 ;  /* 0x000000012f2f7824 */ /* 0x100fe200030e0600 */
[----:B------:R-:W-:Y:S01]  /*46920*/  IADD3 R28, P6, R28, R60, RZ ;  /* 0x0000003c1c1c7210 */ /* 0x000fe20007fde0ff */
[----:B0-----:R-:W4:Y:S03]  /*46930*/  LDL.LU R3, [R1+0x1898] ;  /* 0x0018980001037983 */ /* 0x001f260000300800 */
[----:B------:R-:W-:Y:S02]  /*46940*/  STL [R1+0x18f4], R47 ;  /* 0x0018f42f01007387 */ /* 0x000fe40000100800 */
[----:B------:R-:W-:Y:S02]  /*46950*/  STL [R1+0x18c8], R28 ;  /* 0x0018c81c01007387 */ /* 0x000fe40000100800 */
        /* <DEDUP_REMOVED lines=26> */
[----:B------:R0:W-:Y:S04]  /*46b00*/  STL [R1+0x18b0], R24 ;  /* 0x0018b01801007387 */ /* 0x0001e80000100800 */
[----:B0-----:R-:W4:Y:S01]  /*46b10*/  LDL.LU R24, [R1+0x1858] ;  /* 0x0018580001187983 */ /* 0x001f220000300800 */
[--C-:B------:R-:W-:Y:S01]  /*46b20*/  IMAD.X R2, R2, 0x1, R0.reuse, P4 ;  /* 0x0000000102027824 */ /* 0x100fe200020e0600 */
[-C--:B------:R-:W-:Y:S01]  /*46b30*/  IADD3 R44, P4, R44, R60.reuse, RZ ;  /* 0x0000003c2c2c7210 */ /* 0x080fe20007f9e0ff */
[--C-:B------:R-:W-:Y:S01]  /*46b40*/  IMAD.X R45, R45, 0x1, R0.reuse, P5 ;  /* 0x000000012d2d7824 */ /* 0x100fe200028e0600 */
[----:B------:R-:W-:Y:S02]  /*46b50*/  IADD3 R46, P5, R46, R60, RZ ;  /* 0x0000003c2e2e7210 */ /* 0x000fe40007fbe0ff */
[----:B------:R0:W-:Y:S01]  /*46b60*/  STL [R1+0x18d4], R2 ;  /* 0x0018d40201007387 */ /* 0x0001e20000100800 */
[----:B------:R-:W-:-:S03]  /*46b70*/  IMAD.X R21, R21, 0x1, R0, P6 ;  /* 0x0000000115157824 */ /* 0x000fc600030e0600 */
        /* <DEDUP_REMOVED lines=46> */
[----:B------:R0:W-:Y:S04]  /*46e60*/  STL [R1+0x1858], R24 ;  /* 0x0018581801007387 */ /* 0x0001e80000100800 */
[----:B0-----:R-:W4:Y:S01]  /*46e70*/  LDL.LU R24, [R1+0x1830] ;  /* 0x0018300001187983 */ /* 0x001f220000300800 */
[----:B------:R-:W4:Y:S02]  /*46e80*/  LDL.LU R47, [R1+0x1854] ;  /* 0x00185400012f7983 */ /* 0x000f240000300800 */
[----:B------:R-:W4:Y:S02]  /*46e90*/  LDL.LU R28, [R1+0x1828] ;  /* 0x00182800011c7983 */ /* 0x000f240000300800 */
[----:B------:R-:W4:Y:S02]  /*46ea0*/  LDL.LU R50, [R1+0x184c] ;  /* 0x00184c0001327983 */ /* 0x000f240000300800 */
[----:B------:R-:W-:-:S05]  /*46eb0*/  IMAD.X R2, R2, 0x1, R0, P3 ;  /* 0x0000000102027824 */ /* 0x000fca00018e0600 */
        /* <DEDUP_REMOVED lines=38> */
[--C-:B------:R-:W-:Y:S02]  /*47120*/  IMAD.X R50, R50, 0x1, R0.reuse, P3 ;  /* 0x0000000132327824 */ /* 0x100fe400018e0600 */
[----:B------:R0:W-:Y:S04]  /*47130*/  STL [R1+0x1830], R24 ;  /* 0x0018301801007387 */ /* 0x0001e80000100800 */
[----:B0-----:R-:W4:Y:S01]  /*47140*/  LDL.LU R24, [R1+0x17d4] ;  /* 0x0017d40001187983 */ /* 0x001f220000300800 */
[----:B------:R0:W-:Y:S01]  /*47150*/  STL [R1+0x1854], R47 ;  /* 0x0018542f01007387 */ /* 0x0001e20000100800 */
[-C--:B------:R-:W-:Y:S01]  /*47160*/  IADD3 R51, P3, R51, R60.reuse, RZ ;  /* 0x0000003c33337210 */ /* 0x080fe20007f7e0ff */
        /* <DEDUP_REMOVED lines=10> */
[-C--:B------:R-:W-:Y:S01]  /*47210*/  IADD3 R3, P4, R3, R60.reuse, RZ ;  /* 0x0000003c03037210 */ /* 0x080fe20007f9e0ff */
[----:B------:R-:W-:Y:S01]  /*47220*/  IMAD.X R52, R52, 0x1, R0, P5 ;  /* 0x0000000134347824 */ /* 0x000fe200028e0600 */
[----:B------:R-:W-:-:S03]  /*47230*/  IADD3 R53, P5, R53, R60, RZ ;  /* 0x0000003c35357210 */ /* 0x000fc60007fbe0ff */
[----:B------:R0:W-:Y:S01]  /*47240*/  STL [R1+0x1818], R3 ;  /* 0x0018180301007387 */ /* 0x0001e20000100800 */
[--C-:B------:R-:W-:Y:S01]  /*47250*/  IMAD.X R54, R54, 0x1, R0.reuse, P6 ;  /* 0x0000000136367824 */ /* 0x100fe200030e0600 */
[-C--:B------:R-:W-:Y:S02]  /*47260*/  IADD3 R55, P6, R55, R60.reuse, RZ ;  /* 0x0000003c37377210 */ /* 0x080fe40007fde0ff */
[----:B0-----:R-:W4:Y:S01]  /*47270*/  LDL.LU R3, [R1+0x17bc] ;  /* 0x0017bc0001037983 */ /* 0x001f220000300800 */
[--C-:B------:R-:W-:Y:S02]  /*47280*/  IMAD.X R56, R56, 0x1, R0.reuse, P1 ;  /* 0x0000000138387824 */ /* 0x100fe400008e0600 */
[----:B------:R-:W-:Y:S01]  /*47290*/  STL [R1+0x183c], R52 ;  /* 0x00183c3401007387 */ /* 0x000fe20000100800 */
[----:B------:R-:W-:Y:S01]  /*472a0*/  IADD3 R57, P1, R57, R60, RZ ;  /* 0x0000003c39397210 */ /* 0x000fe20007f3e0ff */
[----:B------:R-:W-:Y:S01]  /*472b0*/  STL [R1+0x1810], R53 ;  /* 0x0018103501007387 */ /* 0x000fe20000100800 */
[----:B------:R-:W-:-:S02]  /*472c0*/  IMAD.X R58, R58, 0x1, R0, P2 ;  /* 0x000000013a3a7824 */ /* 0x000fc400010e0600 */
[----:B------:R-:W-:Y:S01]  /*472d0*/  STL [R1+0x1834], R54 ;  /* 0x0018343601007387 */ /* 0x000fe20000100800 */
[-C--:B------:R-:W-:Y:S01]  /*472e0*/  IADD3 R59, P2, R59, R60.reuse, RZ ;  /* 0x0000003c3b3b7210 */ /* 0x080fe20007f5e0ff */
[----:B------:R-:W-:Y:S01]  /*472f0*/  STL [R1+0x1808], R55 ;  /* 0x0018083701007387 */ /* 0x000fe20000100800 */
[--C-:B------:R-:W-:Y:S02]  /*47300*/  IMAD.X R61, R61, 0x1, R0.reuse, P4 ;  /* 0x000000013d3d7824 */ /* 0x100fe400020e0600 */
[----:B------:R-:W-:Y:S02]  /*47310*/  STL [R1+0x182c], R56 ;  /* 0x00182c3801007387 */ /* 0x000fe40000100800 */
[--C-:B------:R-:W-:Y:S01]  /*47320*/  IMAD.X R44, R44, 0x1, R0.reuse, P3 ;  /* 0x000000012c2c7824 */ /* 0x100fe200018e0600 */
[----:B------:R-:W-:Y:S01]  /*47330*/  STL [R1+0x1800], R57 ;  /* 0x0018003901007387 */ /* 0x000fe20000100800 */
[----:B------:R-:W-:Y:S02]  /*47340*/  STL [R1+0x1824], R58 ;  /* 0x0018243a01007387 */ /* 0x000fe40000100800 */
[----:B------:R-:W-:Y:S02]  /*47350*/  STL [R1+0x17f8], R59 ;  /* 0x0017f83b01007387 */ /* 0x000fe40000100800 */
[----:B------:R0:W-:Y:S01]  /*47360*/  STL [R1+0x1814], R61 ;  /* 0x0018143d01007387 */ /* 0x0001e20000100800 */
[----:B------:R-:W-:Y:S04]  /*47370*/  STL [R1+0x181c], R44 ;  /* 0x00181c2c01007387 */ /* 0x000fe80000100800 */
        /* <DEDUP_REMOVED lines=22> */
[----:B------:R-:W-:Y:S01]  /*474e0*/  STL [R1+0x17fc], R47 ;  /* 0x0017fc2f01007387 */ /* 0x000fe20000100800 */
[----:B------:R-:W-:Y:S01]  /*474f0*/  STL [R1+0x17cc], R28 ;  /* 0x0017cc1c01007387 */ /* 0x000fe20000100800 */
[--C-:B------:R-:W-:Y:S01]  /*47500*/  IMAD.X R50, R50, 0x1, R0.reuse, P2 ;  /* 0x0000000132327824 */ /* 0x100fe200010e0600 */
        /* <DEDUP_REMOVED lines=30> */
[-C--:B------:R-:W-:Y:S02]  /*476f0*/  IADD3 R46, P6, R46, R60.reuse, RZ ;  /* 0x0000003c2e2e7210 */ /* 0x080fe40007fde0ff */
[----:B------:R0:W-:Y:S04]  /*47700*/  STL [R1+0x17d8], R20 ;  /* 0x0017d81401007387 */ /* 0x0001e80000100800 */
[----:B0-----:R-:W3:Y:S01]  /*47710*/  LDL.LU R20, [R1+0x1780] ;  /* 0x0017800001147983 */ /* 0x001ee20000300800 */
[----:B------:R0:W-:Y:S02]  /*47720*/  STL [R1+0x17ac], R44 ;  /* 0x0017ac2c01007387 */ /* 0x0001e40000100800 */
[----:B------:R1:W-:Y:S02]  /*47730*/  STL [R1+0x17d0], R45 ;  /* 0x0017d02d01007387 */ /* 0x0003e40000100800 */
[----:B----4-:R-:W-:Y:S01]  /*47740*/  IMAD.X R21, R21, 0x1, R0, P1 ;  /* 0x0000000115157824 */ /* 0x010fe200008e0600 */
[----:B0-----:R-:W4:Y:S01]  /*47750*/  LDL.LU R44, [R1+0x1754] ;  /* 0x00175400012c7983 */ /* 0x001f220000300800 */
[----:B------:R0:W-:Y:S02]  /*47760*/  STL [R1+0x17a4], R46 ;  /* 0x0017a42e01007387 */ /* 0x0001e40000100800 */
[----:B-1----:R-:W4:Y:S01]  /*47770*/  LDL.LU R45, [R1+0x1778] ;  /* 0x00177800012d7983 */ /* 0x002f220000300800 */
[----:B------:R1:W-:Y:S01]  /*47780*/  STL [R1+0x17c8], R21 ;  /* 0x0017c81501007387 */ /* 0x0003e20000100800 */
[----:B------:R-:W-:-:S03]  /*47790*/  IADD3 R24, P1, R24, R60, RZ ;  /* 0x0000003c18187210 */ /* 0x000fc60007f3e0ff */
[----:B0-----:R-:W4:Y:S02]  /*477a0*/  LDL.LU R46, [R1+0x174c] ;  /* 0x00174c00012e7983 */ /* 0x001f240000300800 */
[----:B------:R0:W-:Y:S02]  /*477b0*/  STL [R1+0x179c], R24 ;  /* 0x00179c1801007387 */ /* 0x0001e40000100800 */
[----:B-1----:R-:W4:Y:S01]  /*477c0*/  LDL.LU R21, [R1+0x1770] ;  /* 0x0017700001157983 */ /* 0x002f220000300800 */
[----:B0-----:R-:W4:Y:S01]  /*477d0*/  LDL.LU R24, [R1+0x1744] ;  /* 0x0017440001187983 */ /* 0x001f220000300800 */
[--C-:B------:R-:W-:Y:S01]  /*477e0*/  IMAD.X R2, R2, 0x1, R0.reuse, P2 ;  /* 0x0000000102027824 */ /* 0x100fe200010e0600 */
[----:B------:R-:W-:Y:S01]  /*477f0*/  IADD3 R52, P2, R52, R60, RZ ;  /* 0x0000003c34347210 */ /* 0x000fe20007f5e0ff */
[----:B------:R-:W-:-:S03]  /*47800*/  IMAD.X R53, R53, 0x1, R0, P3 ;  /* 0x0000000135357824 */ /* 0x000fc600018e0600 */
[----:B------:R0:W-:Y:S01]  /*47810*/  STL [R1+0x17c0], R2 ;  /* 0x0017c00201007387 */ /* 0x0001e20000100800 */
[----:B------:R-:W-:-:S03]  /*47820*/  IADD3 R54, P3, R54, R60, RZ ;  /* 0x0000003c36367210 */ /* 0x000fc60007f7e0ff */
[----:B0-----:R-:W4:Y:S01]  /*47830*/  LDL.LU R2, [R1+0x1768] ;  /* 0x0017680001027983 */ /* 0x001f220000300800 */
[--C-:B------:R-:W-:Y:S01]  /*47840*/  IMAD.X R55, R55, 0x1, R0.reuse, P4 ;  /* 0x0000000137377824 */ /* 0x100fe200020e0600 */
[-C--:B------:R-:W-:Y:S01]  /*47850*/  IADD3 R56, P4, R56, R60.reuse, RZ ;  /* 0x0000003c38387210 */ /* 0x080fe20007f9e0ff */
[----:B------:R-:W-:Y:S02]  /*47860*/  STL [R1+0x1794], R52 ;  /* 0x0017943401007387 */ /* 0x000fe40000100800 */
[--C-:B------:R-:W-:Y:S01]  /*47870*/  IMAD.X R57, R57, 0x1, R0.reuse, P5 ;  /* 0x0000000139397824 */ /* 0x100fe200028e0600 */
[----:B------:R-:W-:Y:S01]  /*47880*/  STL [R1+0x17b8], R53 ;  /* 0x0017b83501007387 */ /* 0x000fe20000100800 */
[----:B------:R-:W-:Y:S01]  /*47890*/  IADD3 R58, P5, R58, R60, RZ ;  /* 0x0000003c3a3a7210 */ /* 0x000fe20007fbe0ff */
[----:B------:R-:W-:Y:S02]  /*478a0*/  STL [R1+0x178c], R54 ;  /* 0x00178c3601007387 */ /* 0x000fe40000100800 */
[----:B------:R-:W-:-:S02]  /*478b0*/  IMAD.X R59, R59, 0x1, R0, P6 ;  /* 0x000000013b3b7824 */ /* 0x000fc400030e0600 */
[--C-:B------:R-:W-:Y:S01]  /*478c0*/  IMAD.X R28, R28, 0x1, R0.reuse, P1 ;  /* 0x000000011c1c7824 */ /* 0x100fe200008e0600 */
[----:B------:R-:W-:Y:S01]  /*478d0*/  STL [R1+0x17b0], R55 ;  /* 0x0017b03701007387 */ /* 0x000fe20000100800 */
[-C--:B------:R-:W-:Y:S01]  /*478e0*/  IADD3 R3, P1, R3, R60.reuse, RZ ;  /* 0x0000003c03037210 */ /* 0x080fe20007f3e0ff */
[----:B------:R-:W-:Y:S01]  /*478f0*/  STL [R1+0x1784], R56 ;  /* 0x0017843801007387 */ /* 0x000fe20000100800 */
[----:B------:R-:W-:Y:S01]  /*47900*/  IADD3 R47, P6, R47, R60, RZ ;  /* 0x0000003c2f2f7210 */ /* 0x000fe20007fde0ff */
[----:B------:R-:W-:Y:S01]  /*47910*/  STL [R1+0x17a8], R57 ;  /* 0x0017a83901007387 */ /* 0x000fe20000100800 */
[----:B------:R-:W-:Y:S02]  /*47920*/  STL [R1+0x177c], R58 ;  /* 0x00177c3a01007387 */ /* 0x000fe40000100800 */
[----:B------:R-:W-:Y:S02]  /*47930*/  STL [R1+0x17a0], R59 ;  /* 0x0017a03b01007387 */ /* 0x000fe40000100800 */
[----:B------:R0:W-:Y:S01]  /*47940*/  STL [R1+0x176c], R3 ;  /* 0x00176c0301007387 */ /* 0x0001e20000100800 */
[----:B------:R-:W-:Y:S01]  /*47950*/  STL [R1+0x1774], R47 ;  /* 0x0017742f01007387 */ /* 0x000fe20000100800 */
[----:B------:R-:W-:-:S03]  /*47960*/  IMAD.X R50, R50, 0x1, R0, P2 ;  /* 0x0000000132327824 */ /* 0x000fc600010e0600 */
[----:B0-----:R-:W4:Y:S01]  /*47970*/  LDL.LU R3, [R1+0x173c] ;  /* 0x00173c0001037983 */ /* 0x001f220000300800 */
[----:B------:R-:W-:Y:S02]  /*47980*/  STL [R1+0x1798], R28 ;  /* 0x0017981c01007387 */ /* 0x000fe40000100800 */
[----:B------:R-:W-:-:S05]  /*47990*/  IMAD.X R61, R61, 0x1, R0, P3 ;  /* 0x000000013d3d7824 */ /* 0x000fca00018e0600 */
[----:B------:R0:W-:Y:S01]  /*479a0*/  STL [R1+0x1788], R61 ;  /* 0x0017883d01007387 */ /* 0x0001e20000100800 */
[----:B------:R-:W-:Y:S03]  /*479b0*/  STL [R1+0x1790], R50 ;  /* 0x0017903201007387 */ /* 0x000fe60000100800 */
        /* <DEDUP_REMOVED lines=69> */
[----:B------:R-:W-:Y:S02]  /*47e10*/  STL [R1+0x1740], R52 ;  /* 0x0017403401007387 */ /* 0x000fe40000100800 */
[----:B------:R-:W-:Y:S02]  /*47e20*/  STL [R1+0x1714], R53 ;  /* 0x0017143501007387 */ /* 0x000fe40000100800 */
[----:B------:R-:W-:Y:S01]  /*47e30*/  STL [R1+0x1738], R54 ;  /* 0x0017383601007387 */ /* 0x000fe20000100800 */
[-C--:B------:R-:W-:Y:S01]  /*47e40*/  IADD3 R55, P1, R55, R60.reuse, RZ ;  /* 0x0000003c37377210 */ /* 0x080fe20007f3e0ff */
        /* <DEDUP_REMOVED lines=63> */
[----:B------:R0:W-:Y:S04]  /*48240*/  STL [R1+0x16bc], R3 ;  /* 0x0016bc0301007387 */ /* 0x0001e80000100800 */
[----:B0-----:R-:W4:Y:S01]  /*48250*/  LDL.LU R3, [R1+0x1664] ;  /* 0x0016640001037983 */ /* 0x001f220000300800 */
[----:B------:R-:W-:-:S05]  /*48260*/  IMAD.X R61, R61, 0x1, R0, P6 ;  /* 0x000000013d3d7824 */ /* 0x000fca00030e0600 */
[----:B------:R0:W-:Y:S04]  /*48270*/  STL [R1+0x16e0], R61 ;  /* 0x0016e03d01007387 */ /* 0x0001e80000100800 */
        /* <DEDUP_REMOVED lines=42> */
[----:B0-----:R-:W4:Y:S01]  /*48520*/  LDL.LU R24, [R1+0x1644] ;  /* 0x0016440001187983 */ /* 0x001f220000300800 */
[----:B------:R-:W-:Y:S02]  /*48530*/  STL [R1+0x16a0], R28 ;  /* 0x0016a01c01007387 */ /* 0x000fe40000100800 */
[----:B------:R-:W-:-:S05]  /*48540*/  IMAD.X R2, R2, 0x1, R0, P4 ;  /* 0x0000000102027824 */ /* 0x000fca00020e0600 */
[----:B------:R0:W-:Y:S01]  /*48550*/  STL [R1+0x1690], R2 ;  /* 0x0016900201007387 */ /* 0x0001e20000100800 */
[----:B------:R-:W-:Y:S03]  /*48560*/  STL [R1+0x1698], R50 ;  /* 0x0016983201007387 */ /* 0x000fe60000100800 */
[----:B0-----:R-:W4:Y:S01]  /*48570*/  LDL.LU R2, [R1+0x1668] ;  /* 0x0016680001027983 */ /* 0x001f220000300800 */
[----:B------:R-:W-:Y:S01]  /*48580*/  STL [R1+0x166c], R51 ;  /* 0x00166c3301007387 */ /* 0x000fe20000100800 */
[----:B------:R-:W-:-:S05]  /*48590*/  IADD3 R3, P4, R3, R60, RZ ;  /* 0x0000003c03037210 */ /* 0x000fca0007f9e0ff */
[----:B------:R0:W-:Y:S04]  /*485a0*/  STL [R1+0x1664], R3 ;  /* 0x0016640301007387 */ /* 0x0001e80000100800 */
[----:B0-----:R-:W4:Y:S01]  /*485b0*/  LDL.LU R3, [R1+0x163c] ;  /* 0x00163c0001037983 */ /* 0x001f220000300800 */
[----:B------:R-:W4:Y:S02]  /*485c0*/  LDL.LU R47, [R1+0x1660] ;  /* 0x00166000012f7983 */ /* 0x000f240000300800 */
[----:B------:R-:W4:Y:S02]  /*485d0*/  LDL.LU R28, [R1+0x1634] ;  /* 0x00163400011c7983 */ /* 0x000f240000300800 */
[----:B------:R-:W4:Y:S02]  /*485e0*/  LDL.LU R50, [R1+0x1658] ;  /* 0x0016580001327983 */ /* 0x000f240000300800 */
[----:B------:R-:W-:-:S05]  /*485f0*/  IMAD.X R61, R61, 0x1, R0, P5 ;  /* 0x000000013d3d7824 */ /* 0x000fca00028e0600 */
        /* <DEDUP_REMOVED lines=54> */
[--C-:B---3--:R-:W-:Y:S01]  /*48960*/  IMAD.X R52, R52, 0x1, R0.reuse, P1 ;  /* 0x0000000134347824 */ /* 0x108fe200008e0600 */
[----:B------:R-:W-:Y:S01]  /*48970*/  IADD3 R53, P1, R53, R60, RZ ;  /* 0x0000003c35357210 */ /* 0x000fe20007f3e0ff */
[----:B------:R-:W-:-:S02]  /*48980*/  IMAD.X R54, R54, 0x1, R0, P2 ;  /* 0x0000000136367824 */ /* 0x000fc400010e0600 */
[----:B------:R0:W-:Y:S04]  /*48990*/  STL [R1+0x1624], R25 ;  /* 0x0016241901007387 */ /* 0x0001e80000100800 */
        /* <DEDUP_REMOVED lines=73> */
[-C--:B------:R-:W-:Y:S02]  /*48e30*/  IADD3 R46, P2, R46, R60.reuse, RZ ;  /* 0x0000003c2e2e7210 */ /* 0x080fe40007f5e0ff */
[----:B------:R0:W-:Y:S04]  /*48e40*/  STL [R1+0x15e8], R2 ;  /* 0x0015e80201007387 */ /* 0x0001e80000100800 */
[----:B0-----:R-:W4:Y:S01]  /*48e50*/  LDL.LU R2, [R1+0x1590] ;  /* 0x0015900001027983 */ /* 0x001f220000300800 */
[----:B------:R0:W-:Y:S02]  /*48e60*/  STL [R1+0x15bc], R44 ;  /* 0x0015bc2c01007387 */ /* 0x0001e40000100800 */
[----:B------:R1:W-:Y:S02]  /*48e70*/  STL [R1+0x15e0], R45 ;  /* 0x0015e02d01007387 */ /* 0x0003e40000100800 */
[--C-:B------:R-:W-:Y:S01]  /*48e80*/  IMAD.X R21, R21, 0x1, R0.reuse, P3 ;  /* 0x0000000115157824 */ /* 0x100fe200018e0600 */
[----:B0-----:R-:W4:Y:S01]  /*48e90*/  LDL.LU R44, [R1+0x1564] ;  /* 0x00156400012c7983 */ /* 0x001f220000300800 */
[----:B------:R-:W-:Y:S01]  /*48ea0*/  IADD3 R3, P3, R3, R60, RZ ;  /* 0x0000003c03037210 */ /* 0x000fe20007f7e0ff */
[----:B------:R0:W-:Y:S02]  /*48eb0*/  STL [R1+0x15b4], R46 ;  /* 0x0015b42e01007387 */ /* 0x0001e40000100800 */
[----:B-1----:R-:W4:Y:S01]  /*48ec0*/  LDL.LU R45, [R1+0x1588] ;  /* 0x00158800012d7983 */ /* 0x002f220000300800 */
[----:B------:R1:W-:Y:S04]  /*48ed0*/  STL [R1+0x15d8], R21 ;  /* 0x0015d81501007387 */ /* 0x0003e80000100800 */
        /* <DEDUP_REMOVED lines=25> */
[----:B------:R-:W-:Y:S02]  /*49070*/  STL [R1+0x15b0], R59 ;  /* 0x0015b03b01007387 */ /* 0x000fe40000100800 */
[----:B------:R-:W-:Y:S01]  /*49080*/  IMAD.X R50, R50, 0x1, R0, P4 ;  /* 0x0000000132327824 */ /* 0x000fe200020e0600 */
[----:B------:R0:W-:Y:S01]  /*49090*/  STL [R1+0x157c], R25 ;  /* 0x00157c1901007387 */ /* 0x0001e20000100800 */
[----:B------:R-:W-:Y:S01]  /*490a0*/  STL [R1+0x1584], R47 ;  /* 0x0015842f01007387 */ /* 0x000fe20000100800 */
[----:B------:R-:W-:-:S02]  /*490b0*/  IADD3 R51, P4, R51, R60, RZ ;  /* 0x0000003c33337210 */ /* 0x000fc40007f9e0ff */
        /* <DEDUP_REMOVED lines=55> */
[----:B------:R0:W-:Y:S02]  /*49430*/  STL [R1+0x1568], R47 ;  /* 0x0015682f01007387 */ /* 0x0001e40000100800 */
[----:B------:R1:W-:Y:S01]  /*49440*/  STL [R1+0x153c], R28 ;  /* 0x00153c1c01007387 */ /* 0x0003e20000100800 */
[----:B------:R-:W-:Y:S01]  /*49450*/  IADD3 R51, P6, R51, R60, RZ ;  /* 0x0000003c33337210 */ /* 0x000fe20007fde0ff */
[----:B0-----:R-:W4:Y:S01]  /*49460*/  LDL.LU R47, [R1+0x1510] ;  /* 0x00151000012f7983 */ /* 0x001f220000300800 */
[----:B------:R0:W-:Y:S02]  /*49470*/  STL [R1+0x1560], R50 ;  /* 0x0015603201007387 */ /* 0x0001e40000100800 */
[----:B-1----:R-:W4:Y:S01]  /*49480*/  LDL.LU R28, [R1+0x14e4] ;  /* 0x0014e400011c7983 */ /* 0x002f220000300800 */
[----:B------:R1:W-:Y:S01]  /*49490*/  STL [R1+0x1534], R51 ;  /* 0x0015343301007387 */ /* 0x0003e20000100800 */
[----:B------:R-:W-:-:S03]  /*494a0*/  IMAD.X R2, R2, 0x1, R0, P1 ;  /* 0x0000000102027824 */ /* 0x000fc600008e0600 */
[----:B0-----:R-:W4:Y:S02]  /*494b0*/  LDL.LU R50, [R1+0x1508] ;  /* 0x0015080001327983 */ /* 0x001f240000300800 */
[----:B------:R0:W-:Y:S02]  /*494c0*/  STL [R1+0x1558], R2 ;  /* 0x0015580201007387 */ /* 0x0001e40000100800 */
[----:B-1----:R-:W4:Y:S01]  /*494d0*/  LDL.LU R51, [R1+0x14dc] ;  /* 0x0014dc0001337983 */ /* 0x002f220000300800 */
        /* <DEDUP_REMOVED lines=112> */
[----:B------:R-:W-:Y:S01]  /*49be0*/  IADD3 R3, P4, R3, R60, RZ ;  /* 0x0000003c03037210 */ /* 0x000fe20007f9e0ff */
[----:B------:R-:W-:Y:S01]  /*49bf0*/  STL [R1+0x14c0], R57 ;  /* 0x0014c03901007387 */ /* 0x000fe20000100800 */
[----:B------:R-:W-:Y:S02]  /*49c00*/  STL [R1+0x1494], R58 ;  /* 0x0014943a01007387 */ /* 0x000fe40000100800 */
[----:B------:R-:W-:Y:S01]  /*49c10*/  STL [R1+0x14b8], R59 ;  /* 0x0014b83b01007387 */ /* 0x000fe20000100800 */
[----:B------:R0:W-:Y:S01]  /*49c20*/  STL [R1+0x1484], R3 ;  /* 0x0014840301007387 */ /* 0x0001e20000100800 */
[----:B------:R-:W-:Y:S02]  /*49c30*/  STL [R1+0x148c], R47 ;  /* 0x00148c2f01007387 */ /* 0x000fe40000100800 */
[--C-:B------:R-:W-:Y:S01]  /*49c40*/  IMAD.X R50, R50, 0x1, R0.reuse, P5 ;  /* 0x0000000132327824 */ /* 0x100fe200028e0600 */
        /* <DEDUP_REMOVED lines=69> */
[--C-:B------:R-:W-:Y:S01]  /*4a0a0*/  IMAD.X R52, R52, 0x1, R0.reuse, P3 ;  /* 0x0000000134347824 */ /* 0x100fe200018e0600 */
[----:B------:R-:W-:Y:S01]  /*4a0b0*/  IADD3 R53, P3, R53, R60, RZ ;  /* 0x0000003c35357210 */ /* 0x000fe20007f7e0ff */
[----:B------:R-:W-:-:S02]  /*4a0c0*/  IMAD.X R54, R54, 0x1, R0, P4 ;  /* 0x0000000136367824 */ /* 0x000fc400020e0600 */
[----:B------:R0:W-:Y:S04]  /*4a0d0*/  STL [R1+0x1434], R24 ;  /* 0x0014341801007387 */ /* 0x0001e80000100800 */
        /* <DEDUP_REMOVED lines=21> */
[----:B0-----:R-:W4:Y:S01]  /*4a230*/  LDL.LU R2, [R1+0x1400] ;  /* 0x0014000001027983 */ /* 0x001f220000300800 */
        /* <DEDUP_REMOVED lines=67> */
[-C--:B------:R-:W-:Y:S01]  /*4a670*/  IADD3 R52, P6, R52, R60.reuse, RZ ;  /* 0x0000003c34347210 */ /* 0x080fe20007fde0ff */
[--C-:B------:R-:W-:Y:S01]  /*4a680*/  IMAD.X R53, R53, 0x1, R0.reuse, P1 ;  /* 0x0000000135357824 */ /* 0x100fe200008e0600 */
[-C--:B------:R-:W-:Y:S02]  /*4a690*/  IADD3 R54, P1, R54, R60.reuse, RZ ;  /* 0x0000003c36367210 */ /* 0x080fe40007f3e0ff */
[----:B------:R0:W-:Y:S04]  /*4a6a0*/  STL [R1+0x13e0], R20 ;  /* 0x0013e01401007387 */ /* 0x0001e80000100800 */
        /* <DEDUP_REMOVED lines=80> */
[----:B------:R-:W-:-:S02]  /*4abb0*/  IMAD.X R61, R61, 0x1, R0, P3 ;  /* 0x000000013d3d7824 */ /* 0x000fc400018e0600 */
[----:B------:R0:W-:Y:S02]  /*4abc0*/  STL [R1+0x1370], R50 ;  /* 0x0013703201007387 */ /* 0x0001e40000100800 */
[----:B-1----:R-:W4:Y:S01]  /*4abd0*/  LDL.LU R28, [R1+0x12f4] ;  /* 0x0012f400011c7983 */ /* 0x002f220000300800 */
[----:B------:R1:W-:Y:S04]  /*4abe0*/  STL [R1+0x1344], R51 ;  /* 0x0013443301007387 */ /* 0x0003e80000100800 */
        /* <DEDUP_REMOVED lines=23> */
[-C--:B------:R-:W-:Y:S01]  /*4ad60*/  IADD3 R45, P2, R45, R60.reuse, RZ ;  /* 0x0000003c2d2d7210 */ /* 0x080fe20007f5e0ff */
[----:B------:R-:W-:Y:S02]  /*4ad70*/  STL [R1+0x1348], R58 ;  /* 0x0013483a01007387 */ /* 0x000fe40000100800 */
[----:B------:R-:W-:Y:S01]  /*4ad80*/  IMAD.X R21, R21, 0x1, R0, P4 ;  /* 0x0000000115157824 */ /* 0x000fe200020e0600 */
[----:B------:R-:W-:Y:S01]  /*4ad90*/  STL [R1+0x131c], R59 ;  /* 0x00131c3b01007387 */ /* 0x000fe20000100800 */
[----:B------:R0:W-:Y:S01]  /*4ada0*/  STL [R1+0x1338], R20 ;  /* 0x0013381401007387 */ /* 0x0001e20000100800 */
[-C--:B------:R-:W-:Y:S01]  /*4adb0*/  IADD3 R46, P3, R46, R60.reuse, RZ ;  /* 0x0000003c2e2e7210 */ /* 0x080fe20007f7e0ff */
[----:B------:R-:W-:Y:S01]  /*4adc0*/  STL [R1+0x1340], R44 ;  /* 0x0013402c01007387 */ /* 0x000fe20000100800 */
        /* <DEDUP_REMOVED lines=57> */
[----:B------:R-:W-:Y:S01]  /*4b160*/  IMAD.X R21, R21, 0x1, R0, P6 ;  /* 0x0000000115157824 */ /* 0x000fe200030e0600 */
        /* <DEDUP_REMOVED lines=103> */
[--C-:B------:R-:W-:Y:S01]  /*4b7e0*/  IMAD.X R52, R52, 0x1, R0.reuse, P5 ;  /* 0x0000000134347824 */ /* 0x100fe200028e0600 */
[-C--:B------:R-:W-:Y:S01]  /*4b7f0*/  IADD3 R53, P5, R53, R60.reuse, RZ ;  /* 0x0000003c35357210 */ /* 0x080fe20007fbe0ff */
[--C-:B------:R-:W-:Y:S02]  /*4b800*/  IMAD.X R54, R54, 0x1, R0.reuse, P6 ;  /* 0x0000000136367824 */ /* 0x100fe400030e0600 */
        /* <DEDUP_REMOVED lines=18> */
[----:B------:R-:W-:Y:S03]  /*4b930*/  STL [R1+0x1244], R44 ;  /* 0x0012442c01007387 */ /* 0x000fe60000100800 */
        /* <DEDUP_REMOVED lines=102> */
[----:B------:R-:W-:Y:S02]  /*4bfa0*/  STL [R1+0x1190], R51 ;  /* 0x0011903301007387 */ /* 0x000fe40000100800 */
[----:B------:R-:W4:Y:S01]  /*4bfb0*/  LDL.LU R28, [R1+0x1160] ;  /* 0x00116000011c7983 */ /* 0x000f220000300800 */
[----:B--2---:R-:W-:-:S05]  /*4bfc0*/  IADD3 R25, P3, R25, R60, RZ ;  /* 0x0000003c19197210 */ /* 0x004fca0007f7e0ff */
[----:B------:R0:W-:Y:S04]  /*4bfd0*/  STL [R1+0x1188], R25 ;  /* 0x0011881901007387 */ /* 0x0001e80000100800 */
[----:B0-----:R-:W2:Y:S01]  /*4bfe0*/  LDL.LU R25, [R1+0x1158] ;  /* 0x0011580001197983 */ /* 0x001ea20000300800 */
        /* <DEDUP_REMOVED lines=10> */
[----:B------:R-:W-:Y:S01]  /*4c090*/  IADD3 R46, P5, R46, R60, RZ ;  /* 0x0000003c2e2e7210 */ /* 0x000fe20007fbe0ff */
[----:B------:R-:W-:-:S05]  /*4c0a0*/  IMAD.X R21, R21, 0x1, R0, P6 ;  /* 0x0000000115157824 */ /* 0x000fca00030e0600 */
[----:B------:R0:W-:Y:S01]  /*4c0b0*/  STL [R1+0x119c], R21 ;  /* 0x00119c1501007387 */ /* 0x0001e20000100800 */
[----:B------:R-:W-:Y:S01]  /*4c0c0*/  STL [R1+0x1178], R46 ;  /* 0x0011782e01007387 */ /* 0x000fe20000100800 */
[----:B------:R-:W-:Y:S02]  /*4c0d0*/  IADD3 R24, P6, R24, R60, RZ ;  /* 0x0000003c18187210 */ /* 0x000fe40007fde0ff */
[----:B0-----:R-:W4:Y:S01]  /*4c0e0*/  LDL.LU R21, [R1+0x1140] ;  /* 0x0011400001157983 */ /* 0x001f220000300800 */
[----:B------:R-:W-:-:S05]  /*4c0f0*/  IMAD.X R2, R2, 0x1, R0, P1 ;  /* 0x0000000102027824 */ /* 0x000fca00008e0600 */
[----:B------:R0:W-:Y:S01]  /*4c100*/  STL [R1+0x1194], R2 ;  /* 0x0011940201007387 */ /* 0x0001e20000100800 */
[----:B------:R1:W-:Y:S03]  /*4c110*/  STL [R1+0x1170], R24 ;  /* 0x0011701801007387 */ /* 0x0003e60000100800 */
        /* <DEDUP_REMOVED lines=10> */
[----:B-1----:R-:W4:Y:S02]  /*4c1c0*/  LDL.LU R24, [R1+0x1110] ;  /* 0x0011100001187983 */ /* 0x002f240000300800 */
[----:B------:R-:W4:Y:S01]  /*4c1d0*/  LDL.LU R45, [R1+0x1134] ;  /* 0x00113400012d7983 */ /* 0x000f220000300800 */
[----:B------:R-:W4:Y:S01]  /*4c1e0*/  LDL.LU R46, [R1+0x1108] ;  /* 0x00110800012e7983 */ /* 0x000f220000300800 */
[----:B------:R-:W-:-:S05]  /*4c1f0*/  IADD3 R3, P1, R3, R60, RZ ;  /* 0x0000003c03037210 */ /* 0x000fca0007f3e0ff */
[----:B------:R0:W-:Y:S04]  /*4c200*/  STL [R1+0x1168], R3 ;  /* 0x0011680301007387 */ /* 0x0001e80000100800 */
[----:B0-----:R-:W4:Y:S01]  /*4c210*/  LDL.LU R3, [R1+0x112c] ;  /* 0x00112c0001037983 */ /* 0x001f220000300800 */
[----:B------:R-:W-:Y:S01]  /*4c220*/  IMAD.X R61, R61, 0x1, R0, P2 ;  /* 0x000000013d3d7824 */ /* 0x000fe200010e0600 */
[----:B------:R-:W-:-:S04]  /*4c230*/  IADD3 R28, P2, R28, R60, RZ ;  /* 0x0000003c1c1c7210 */ /* 0x000fc80007f5e0ff */
[----:B------:R0:W-:Y:S04]  /*4c240*/  STL [R1+0x118c], R61 ;  /* 0x00118c3d01007387 */ /* 0x0001e80000100800 */
[----:B0-----:R-:W4:Y:S01]  /*4c250*/  LDL.LU R61, [R1+0x1100] ;  /* 0x00110000013d7983 */ /* 0x001f220000300800 */
[----:B------:R0:W-:Y:S03]  /*4c260*/  STL [R1+0x1160], R28 ;  /* 0x0011601c01007387 */ /* 0x0001e60000100800 */
[----:B0-----:R0:W5:Y:S01]  /*4c270*/  LDL.LU R28, [R1+0x24a0] ;  /* 0x0024a000011c7983 */ /* 0x0011620000300800 */
[----:B------:R-:W4:Y:S02]  /*4c280*/  LDL.LU R60, [R1+0x1184] ;  /* 0x00118400013c7983 */ /* 0x000f240000300800 */
[----:B--2---:R-:W-:-:S02]  /*4c290*/  IMAD.X R47, R47, 0x1, R0, P4 ;  /* 0x000000012f2f7824 */ /* 0x004fc400020e0600 */
[--C-:B---3--:R-:W-:Y:S02]  /*4c2a0*/  IMAD.X R51, R51, 0x1, R0.reuse, P5 ;  /* 0x0000000133337824 */ /* 0x108fe400028e0600 */
[----:B----4-:R-:W-:-:S05]  /*4c2b0*/  IMAD.X R60, R60, 0x1, R0, P3 ;  /* 0x000000013c3c7824 */ /* 0x010fca00018e0600 */
[----:B------:R1:W-:Y:S02]  /*4c2c0*/  STL [R1+0x1184], R60 ;  /* 0x0011843c01007387 */ /* 0x0003e40000100800 */
[----:B-1----:R-:W-:-:S04]  /*4c2d0*/  IMAD.MOV.U32 R60, RZ, RZ, c[0x0][0x188] ;  /* 0x00006200ff3c7624 */ /* 0x002fc800078e00ff */
[----:B------:R-:W-:-:S04]  /*4c2e0*/  IMAD.SHL.U32 R60, R60, 0x40, RZ ;  /* 0x000000403c3c7824 */ /* 0x000fc800078e00ff */
[----:B------:R-:W-:-:S05]  /*4c2f0*/  IMAD.SHL.U32 R60, R60, 0x2, RZ ;  /* 0x000000023c3c7824 */ /* 0x000fca00078e00ff */
[-C--:B------:R-:W-:Y:S02]  /*4c300*/  IADD3 R25, P3, R25, R60.reuse, RZ ;  /* 0x0000003c19197210 */ /* 0x080fe40007f7e0ff */
[-C--:B------:R-:W-:Y:S02]  /*4c310*/  IADD3 R50, P4, R50, R60.reuse, RZ ;  /* 0x0000003c32327210 */ /* 0x080fe40007f9e0ff */
[----:B------:R-:W-:Y:S01]  /*4c320*/  IADD3 R20, P5, R20, R60, RZ ;  /* 0x0000003c14147210 */ /* 0x000fe20007fbe0ff */
[----:B------:R1:W-:Y:S04]  /*4c330*/  STL [R1+0x1158], R25 ;  /* 0x0011581901007387 */ /* 0x0003e80000100800 */
[----:B-1----:R0:W5:Y:S01]  /*4c340*/  LDL.LU R25, [R1+0x249c] ;  /* 0x00249c0001197983 */ /* 0x0021620000300800 */
[----:B------:R1:W-:Y:S02]  /*4c350*/  STL [R1+0x117c], R47 ;  /* 0x00117c2f01007387 */ /* 0x0003e40000100800 */
[----:B------:R-:W2:Y:S02]  /*4c360*/  LDL.LU R60, [R1+0x116c] ;  /* 0x00116c00013c7983 */ /* 0x000ea40000300800 */
[----:B------:R3:W-:Y:S01]  /*4c370*/  STL [R1+0x1150], R50 ;  /* 0x0011503201007387 */ /* 0x0007e20000100800 */
[----:B-1----:R-:W4:Y:S01]  /*4c380*/  LDL.LU R47, [R1+0x1124] ;  /* 0x00112400012f7983 */ /* 0x002f220000300800 */
[----:B------:R1:W-:Y:S02]  /*4c390*/  STL [R1+0x1174], R51 ;  /* 0x0011743301007387 */ /* 0x0003e40000100800 */
[----:B---3--:R-:W3:Y:S02]  /*4c3a0*/  LDL.LU R50, [R1+0x10f8] ;  /* 0x0010f80001327983 */ /* 0x008ee40000300800 */
[----:B------:R0:W-:Y:S01]  /*4c3b0*/  STL [R1+0x1148], R20 ;  /* 0x0011481401007387 */ /* 0x0001e20000100800 */
[----:B-1----:R-:W3:Y:S01]  /*4c3c0*/  LDL.LU R51, [R1+0x111c] ;  /* 0x00111c0001337983 */ /* 0x002ee20000300800 */
[----:B0-----:R-:W3:Y:S02]  /*4c3d0*/  LDL.LU R20, [R1+0x10f0] ;  /* 0x0010f00001147983 */ /* 0x001ee40000300800 */
[----:B--2---:R-:W-:-:S05]  /*4c3e0*/  IMAD.X R60, R60, 0x1, R0, P6 ;  /* 0x000000013c3c7824 */ /* 0x004fca00030e0600 */
[----:B------:R0:W-:Y:S02]  /*4c3f0*/  STL [R1+0x116c], R60 ;  /* 0x00116c3c01007387 */ /* 0x0001e40000100800 */
[----:B0-----:R-:W-:-:S04]  /*4c400*/  IMAD.MOV.U32 R60, RZ, RZ, c[0x0][0x188] ;  /* 0x00006200ff3c7624 */ /* 0x001fc800078e00ff */
[----:B------:R-:W-:-:S04]  /*4c410*/  IMAD.SHL.U32 R60, R60, 0x40, RZ ;  /* 0x000000403c3c7824 */ /* 0x000fc800078e00ff */
[----:B------:R-:W-:-:S05]  /*4c420*/  IMAD.SHL.U32 R60, R60, 0x2, RZ ;  /* 0x000000023c3c7824 */ /* 0x000fca00078e00ff */
[----:B------:R-:W-:-:S05]  /*4c430*/  IADD3 R21, P6, R21, R60, RZ ;  /* 0x0000003c15157210 */ /* 0x000fca0007fde0ff */
[----:B------:R0:W-:Y:S04]  /*4c440*/  STL [R1+0x1140], R21 ;  /* 0x0011401501007387 */ /* 0x0001e80000100800 */
[----:B0-----:R0:W5:Y:S01]  /*4c450*/  LDL.LU R21, [R1+0x2498] ;  /* 0x0024980001157983 */ /* 0x0011620000300800 */
[----:B------:R-:W2:Y:S02]  /*4c460*/  LDL.LU R60, [R1+0x1164] ;  /* 0x00116400013c7983 */ /* 0x000ea40000300800 */
[--C-:B------:R-:W-:Y:S02]  /*4c470*/  IMAD.X R52, R52, 0x1, R0.reuse, P2 ;  /* 0x0000000134347824 */ /* 0x100fe400010e0600 */
[--C-:B------:R-:W-:Y:S02]  /*4c480*/  IMAD.X R54, R54, 0x1, R0.reuse, P3 ;  /* 0x0000000136367824 */ /* 0x100fe400018e0600 */
[----:B------:R-:W-:-:S02]  /*4c490*/  IMAD.X R56, R56, 0x1, R0, P4 ;  /* 0x0000000138387824 */ /* 0x000fc400020e0600 */
[--C-:B------:R-:W-:Y:S02]  /*4c4a0*/  IMAD.X R58, R58, 0x1, R0.reuse, P5 ;  /* 0x000000013a3a7824 */ /* 0x100fe400028e0600 */
[--C-:B------:R-:W-:Y:S02]  /*4c4b0*/  IMAD.X R44, R44, 0x1, R0.reuse, P6 ;  /* 0x000000012c2c7824 */ /* 0x100fe400030e0600 */
[----:B--2---:R-:W-:-:S05]  /*4c4c0*/  IMAD.X R60, R60, 0x1, R0, P1 ;  /* 0x000000013c3c7824 */ /* 0x004fca00008e0600 */
[----:B------:R1:W-:Y:S02]  /*4c4d0*/  STL [R1+0x1164], R60 ;  /* 0x0011643c01007387 */ /* 0x0003e40000100800 */
[----:B-1----:R-:W-:-:S04]  /*4c4e0*/  IMAD.MOV.U32 R60, RZ, RZ, c[0x0][0x188] ;  /* 0x00006200ff3c7624 */ /* 0x002fc800078e00ff */
[----:B------:R-:W-:-:S04]  /*4c4f0*/  IMAD.SHL.U32 R60, R60, 0x40, RZ ;  /* 0x000000403c3c7824 */ /* 0x000fc800078e00ff */
[----:B------:R-:W-:-:S05]  /*4c500*/  IMAD.SHL.U32 R60, R60, 0x2, RZ ;  /* 0x000000023c3c7824 */ /* 0x000fca00078e00ff */
[-C--:B------:R-:W-:Y:S02]  /*4c510*/  IADD3 R2, P1, R2, R60.reuse, RZ ;  /* 0x0000003c02027210 */ /* 0x080fe40007f3e0ff */
[-C--:B------:R-:W-:Y:S02]  /*4c520*/  IADD3 R53, P2, R53, R60.reuse, RZ ;  /* 0x0000003c35357210 */ /* 0x080fe40007f5e0ff */
[-C--:B------:R-:W-:Y:S02]  /*4c530*/  IADD3 R55, P3, R55, R60.reuse, RZ ;  /* 0x0000003c37377210 */ /* 0x080fe40007f7e0ff */
[-C--:B------:R-:W-:Y:S01]  /*4c540*/  IADD3 R57, P4, R57, R60.reuse, RZ ;  /* 0x0000003c39397210 */ /* 0x080fe20007f9e0ff */
[----:B------:R1:W-:Y:S01]  /*4c550*/  STL [R1+0x1138], R2 ;  /* 0x0011380201007387 */ /* 0x0003e20000100800 */
[-C--:B------:R-:W-:Y:S02]  /*4c560*/  IADD3 R24, P6, R24, R60.reuse, RZ ;  /* 0x0000003c18187210 */ /* 0x080fe40007fde0ff */
[----:B------:R-:W-:Y:S01]  /*4c570*/  IADD3 R59, P5, R59, R60, RZ ;  /* 0x0000003c3b3b7210 */ /* 0x000fe20007fbe0ff */
[----:B-1----:R-:W2:Y:S01]  /*4c580*/  LDL.LU R2, [R1+0x2494] ;  /* 0x0024940001027983 */ /* 0x002ea20000300800 */
[----:B------:R-:W-:Y:S02]  /*4c590*/  STL [R1+0x115c], R52 ;  /* 0x00115c3401007387 */ /* 0x000fe40000100800 */
[----:B------:R-:W-:Y:S02]  /*4c5a0*/  STL [R1+0x1130], R53 ;  /* 0x0011303501007387 */ /* 0x000fe40000100800 */
[----:B------:R-:W-:Y:S01]  /*4c5b0*/  STL [R1+0x1154], R54 ;  /* 0x0011543601007387 */ /* 0x000fe20000100800 */
[----:B------:R-:W-:Y:S01]  /*4c5c0*/  STL [R1+0x1128], R55 ;  /* 0x0011283701007387 */ /* 0x000fe20000100800 */
[----:B------:R-:W-:Y:S02]  /*4c5d0*/  STL [R1+0x114c], R56 ;  /* 0x00114c3801007387 */ /* 0x000fe40000100800 */
[----:B------:R-:W-:Y:S02]  /*4c5e0*/  STL [R1+0x1120], R57 ;  /* 0x0011203901007387 */ /* 0x000fe40000100800 */
[----:B------:R-:W-:Y:S01]  /*4c5f0*/  STL [R1+0x1144], R58 ;  /* 0x0011443a01007387 */ /* 0x000fe20000100800 */
[----:B------:R1:W-:Y:S01]  /*4c600*/  STL [R1+0x1110], R24 ;  /* 0x0011101801007387 */ /* 0x0003e20000100800 */
[----:B------:R-:W-:Y:S02]  /*4c610*/  STL [R1+0x1118], R59 ;  /* 0x0011183b01007387 */ /* 0x000fe40000100800 */
[----:B------:R-:W-:-:S02]  /*4c620*/  IMAD.X R3, R3, 0x1, R0, P2 ;  /* 0x0000000103037824 */ /* 0x000fc400010e0600 */
[----:B------:R-:W-:Y:S01]  /*4c630*/  IMAD.X R45, R45, 0x1, R0, P1 ;  /* 0x000000012d2d7824 */ /* 0x000fe200008e0600 */
[----:B-1----:R-:W2:Y:S01]  /*4c640*/  LDL.LU R24, [R1+0x1114] ;  /* 0x0011140001187983 */ /* 0x002ea20000300800 */
[----:B------:R-:W-:Y:S02]  /*4c650*/  STL [R1+0x113c], R44 ;  /* 0x00113c2c01007387 */ /* 0x000fe40000100800 */
[----:B------:R1:W-:Y:S02]  /*4c660*/  STL [R1+0x112c], R3 ;  /* 0x00112c0301007387 */ /* 0x0003e40000100800 */
[----:B------:R0:W-:Y:S01]  /*4c670*/  STL [R1+0x1134], R45 ;  /* 0x0011342d01007387 */ /* 0x0001e20000100800 */
[----:B-1----:R-:W2:Y:S01]  /*4c680*/  LDL.LU R3, [R1+0x10e8] ;  /* 0x0010e80001037983 */ /* 0x002ea20000300800 */
[-C--:B------:R-:W-:Y:S02]  /*4c690*/  IADD3 R46, P1, R46, R60.reuse, RZ ;  /* 0x0000003c2e2e7210 */ /* 0x080fe40007f3e0ff */
[----:B------:R-:W-:Y:S01]  /*4c6a0*/  IADD3 R61, P2, R61, R60, RZ ;  /* 0x0000003c3d3d7210 */ /* 0x000fe20007f5e0ff */
[----:B------:R-:W-:-:S02]  /*4c6b0*/  IMAD.MOV.U32 R52, RZ, RZ, R4 ;  /* 0x000000ffff347224 */ /* 0x000fc400078e0004 */
[----:B------:R-:W-:Y:S02]  /*4c6c0*/  IMAD.MOV.U32 R53, RZ, RZ, R7 ;  /* 0x000000ffff357224 */ /* 0x000fe400078e0007 */
[----:B------:R-:W-:Y:S02]  /*4c6d0*/  IMAD.MOV.U32 R44, RZ, RZ, R5 ;  /* 0x000000ffff2c7224 */ /* 0x000fe400078e0005 */
[----:B0-----:R-:W-:Y:S01]  /*4c6e0*/  IMAD.MOV.U32 R45, RZ, RZ, R9 ;  /* 0x000000ffff2d7224 */ /* 0x001fe200078e0009 */
[----:B------:R-:W-:Y:S01]  /*4c6f0*/  STL [R1+0x1108], R46 ;  /* 0x0011082e01007387 */ /* 0x000fe20000100800 */
[----:B------:R-:W-:Y:S02]  /*4c700*/  IMAD.MOV.U32 R4, RZ, RZ, R6 ;  /* 0x000000ffff047224 */ /* 0x000fe400078e0006 */
[----:B------:R-:W-:Y:S02]  /*4c710*/  IMAD.MOV.U32 R5, RZ, RZ, R10 ;  /* 0x000000ffff057224 */ /* 0x000fe400078e000a */
[----:B------:R0:W-:Y:S01]  /*4c720*/  STL [R1+0x1100], R61 ;  /* 0x0011003d01007387 */ /* 0x0001e20000100800 */
[----:B------:R-:W-:Y:S01]  /*4c730*/  STL.64 [R1+0xcf8], R52 ;  /* 0x000cf83401007387 */ /* 0x000fe20000100a00 */
[----:B------:R-:W-:-:S02]  /*4c740*/  IMAD.MOV.U32 R9, RZ, RZ, R12 ;  /* 0x000000ffff097224 */ /* 0x000fc400078e000c */
[----:B------:R-:W-:Y:S02]  /*4c750*/  IMAD.MOV.U32 R6, RZ, RZ, R11 ;  /* 0x000000ffff067224 */ /* 0x000fe400078e000b */
[----:B------:R-:W-:Y:S02]  /*4c760*/  IMAD.MOV.U32 R7, RZ, RZ, R16 ;  /* 0x000000ffff077224 */ /* 0x000fe400078e0010 */
[--C-:B----4-:R-:W-:Y:S01]  /*4c770*/  IMAD.X R47, R47, 0x1, R0.reuse, P3 ;  /* 0x000000012f2f7824 */ /* 0x110fe200018e0600 */
[----:B0-----:R-:W4:Y:S01]  /*4c780*/  LDL.LU R61, [R1+0x110c] ;  /* 0x00110c00013d7983 */ /* 0x001f220000300800 */
[----:B------:R-:W-:Y:S02]  /*4c790*/  STL.64 [R1+0xcf0], R44 ;  /* 0x000cf02c01007387 */ /* 0x000fe40000100a00 */
[----:B------:R0:W-:Y:S02]  /*4c7a0*/  STL.64 [R1+0xce8], R4 ;  /* 0x000ce80401007387 */ /* 0x0001e40000100a00 */
[----:B------:R1:W-:Y:S01]  /*4c7b0*/  STL.64 [R1+0xce0], R8 ;  /* 0x000ce00801007387 */ /* 0x0003e20000100a00 */
[-C--:B---3--:R-:W-:Y:S01]  /*4c7c0*/  IADD3 R50, P3, R50, R60.reuse, RZ ;  /* 0x0000003c32327210 */ /* 0x088fe20007f7e0ff */
[----:B------:R3:W-:Y:S01]  /*4c7d0*/  STL.64 [R1+0xcd8], R6 ;  /* 0x000cd80601007387 */ /* 0x0007e20000100a00 */
[----:B------:R-:W-:Y:S01]  /*4c7e0*/  IMAD.X R51, R51, 0x1, R0, P4 ;  /* 0x0000000133337824 */ /* 0x000fe200020e0600 */
[----:B------:R-:W-:Y:S01]  /*4c7f0*/  IADD3 R20, P4, R20, R60, RZ ;  /* 0x0000003c14147210 */ /* 0x000fe20007f9e0ff */
[----:B0-----:R-:W-:-:S02]  /*4c800*/  IMAD.MOV.U32 R4, RZ, RZ, R15 ;  /* 0x000000ffff047224 */ /* 0x001fc400078e000f */
[----:B------:R-:W-:-:S05]  /*4c810*/  IMAD.MOV.U32 R5, RZ, RZ, R17 ;  /* 0x000000ffff057224 */ /* 0x000fca00078e0011 */
[----:B------:R0:W-:Y:S01]  /*4c820*/  STL.64 [R1+0xcd0], R4 ;  /* 0x000cd00401007387 */ /* 0x0001e20000100a00 */
[----:B------:R-:W-:Y:S02]  /*4c830*/  STL [R1+0x1124], R47 ;  /* 0x0011242f01007387 */ /* 0x000fe40000100800 */
[----:B------:R-:W4:Y:S02]  /*4c840*/  LDL.LU R11, [R1+0x10e0] ;  /* 0x0010e000010b7983 */ /* 0x000f240000300800 */
[----:B------:R-:W-:Y:S01]  /*4c850*/  STL [R1+0x10f8], R50 ;  /* 0x0010f83201007387 */ /* 0x000fe20000100800 */
[----:B------:R-:W4:Y:S01]  /*4c860*/  LDL.LU R16, [R1+0x1104] ;  /* 0x0011040001107983 */ /* 0x000f220000300800 */
[----:B------:R-:W-:Y:S02]  /*4c870*/  STL [R1+0x111c], R51 ;  /* 0x00111c3301007387 */ /* 0x000fe40000100800 */
[----:B-1----:R-:W4:Y:S02]  /*4c880*/  LDL.LU R8, [R1+0x10d8] ;  /* 0x0010d80001087983 */ /* 0x002f240000300800 */
[----:B------:R1:W-:Y:S01]  /*4c890*/  STL [R1+0x10f0], R20 ;  /* 0x0010f01401007387 */ /* 0x0003e20000100800 */
[----:B------:R-:W4:Y:S01]  /*4c8a0*/  LDL.LU R12, [R1+0x10fc] ;  /* 0x0010fc00010c7983 */ /* 0x000f220000300800 */
[----:B---3--:R-:W3:Y:S02]  /*4c8b0*/  LDL.LU R6, [R1+0x10d0] ;  /* 0x0010d00001067983 */ /* 0x008ee40000300800 */
[----:B------:R-:W3:Y:S01]  /*4c8c0*/  LDL.LU R10, [R1+0x10f4] ;  /* 0x0010f400010a7983 */ /* 0x000ee20000300800 */
[----:B0-----:R-:W3:Y:S01]  /*4c8d0*/  LDL.LU R5, [R1+0x10c8] ;  /* 0x0010c80001057983 */ /* 0x001ee20000300800 */
[----:B------:R-:W3:Y:S02]  /*4c8e0*/  LDL.LU R9, [R1+0x10ec] ;  /* 0x0010ec0001097983 */ /* 0x000ee40000300800 */
[----:B------:R-:W3:Y:S02]  /*4c8f0*/  LDL.LU R4, [R1+0x10c0] ;  /* 0x0010c00001047983 */ /* 0x000ee40000300800 */
[----:B------:R-:W3:Y:S01]  /*4c900*/  LDL.LU R7, [R1+0x10e4] ;  /* 0x0010e40001077983 */ /* 0x000ee20000300800 */
[----:B------:R-:W3:Y:S01]  /*4c910*/  LDL.LU R52, [R1+0x10b8] ;  /* 0x0010b80001347983 */ /* 0x000ee20000300800 */
[----:B------:R-:W3:Y:S02]  /*4c920*/  LDL.LU R53, [R1+0x10dc] ;  /* 0x0010dc0001357983 */ /* 0x000ee40000300800 */
[----:B------:R-:W3:Y:S02]  /*4c930*/  LDL.LU R54, [R1+0x10b0] ;  /* 0x0010b00001367983 */ /* 0x000ee40000300800 */
[----:B-1----:R-:W3:Y:S01]  /*4c940*/  LDL.LU R20, [R1+0x10d4] ;  /* 0x0010d40001147983 */ /* 0x002ee20000300800 */
[----:B------:R-:W3:Y:S01]  /*4c950*/  LDL.LU R55, [R1+0x10a8] ;  /* 0x0010a80001377983 */ /* 0x000ee20000300800 */
[----:B------:R-:W3:Y:S02]  /*4c960*/  LDL.LU R56, [R1+0x10cc] ;  /* 0x0010cc0001387983 */ /* 0x000ee40000300800 */
[----:B--2---:R-:W-:-:S05]  /*4c970*/  IMAD.X R24, R24, 0x1, R0, P5 ;  /* 0x0000000118187824 */ /* 0x004fca00028e0600 */
[----:B------:R0:W-:Y:S01]  /*4c980*/  STL [R1+0x1114], R24 ;  /* 0x0011141801007387 */ /* 0x0001e20000100800 */
[----:B------:R-:W-:-:S03]  /*4c990*/  IADD3 R3, P5, R3, R60, RZ ;  /* 0x0000003c03037210 */ /* 0x000fc60007fbe0ff */
[----:B0-----:R-:W2:Y:S01]  /*4c9a0*/  LDL.LU R24, [R1+0x10a0] ;  /* 0x0010a00001187983 */ /* 0x001ea20000300800 */
[----:B------:R-:W2:Y:S02]  /*4c9b0*/  LDL.LU R57, [R1+0x10c4] ;  /* 0x0010c40001397983 */ /* 0x000ea40000300800 */
[----:B------:R-:W2:Y:S02]  /*4c9c0*/  LDL.LU R58, [R1+0x1098] ;  /* 0x00109800013a7983 */ /* 0x000ea40000300800 */
[----:B------:R-:W2:Y:S01]  /*4c9d0*/  LDL.LU R59, [R1+0x10bc] ;  /* 0x0010bc00013b7983 */ /* 0x000ea20000300800 */
[----:B------:R0:W-:Y:S04]  /*4c9e0*/  STL [R1+0x10e8], R3 ;  /* 0x0010e80301007387 */ /* 0x0001e80000100800 */
[----:B0-----:R-:W2:Y:S01]  /*4c9f0*/  LDL.LU R3, [R1+0x1090] ;  /* 0x0010900001037983 */ /* 0x001ea20000300800 */
[----:B------:R-:W2:Y:S02]  /*4ca00*/  LDL.LU R44, [R1+0x10b4] ;  /* 0x0010b400012c7983 */ /* 0x000ea40000300800 */
[----:B------:R-:W2:Y:S02]  /*4ca10*/  LDL.LU R45, [R1+0x1088] ;  /* 0x00108800012d7983 */ /* 0x000ea40000300800 */
[--C-:B----4-:R-:W-:Y:S01]  /*4ca20*/  IMAD.X R61, R61, 0x1, R0.reuse, P6 ;  /* 0x000000013d3d7824 */ /* 0x110fe200030e0600 */
[----:B------:R-:W4:Y:S04]  /*4ca30*/  LDL.LU R46, [R1+0x10ac] ;  /* 0x0010ac00012e7983 */ /* 0x000f280000300800 */
[----:B------:R0:W-:Y:S01]  /*4ca40*/  STL [R1+0x110c], R61 ;  /* 0x00110c3d01007387 */ /* 0x0001e20000100800 */
[----:B------:R-:W4:Y:S02]  /*4ca50*/  LDL.LU R47, [R1+0x1080] ;  /* 0x00108000012f7983 */ /* 0x000f240000300800 */
[----:B------:R-:W4:Y:S02]  /*4ca60*/  LDL.LU R50, [R1+0x10a4] ;  /* 0x0010a40001327983 */ /* 0x000f240000300800 */
[----:B------:R-:W4:Y:S01]  /*4ca70*/  LDL.LU R51, [R1+0x1078] ;  /* 0x0010780001337983 */ /* 0x000f220000300800 */
[----:B0-----:R-:W4:Y:S01]  /*4ca80*/  LDL.LU R61, [R1+0x109c] ;  /* 0x00109c00013d7983 */ /* 0x001f220000300800 */
[-C--:B------:R-:W-:Y:S01]  /*4ca90*/  IADD3 R11, P6, R11, R60.reuse, RZ ;  /* 0x0000003c0b0b7210 */ /* 0x080fe20007fde0ff */
[--C-:B------:R-:W-:Y:S01]  /*4caa0*/  IMAD.X R16, R16, 0x1, R0.reuse, P1 ;  /* 0x0000000110107824 */ /* 0x100fe200008e0600 */
[-C--:B------:R-:W-:Y:S01]  /*4cab0*/  IADD3 R8, P1, R8, R60.reuse, RZ ;  /* 0x0000003c08087210 */ /* 0x080fe20007f3e0ff */
[--C-:B------:R-:W-:Y:S01]  /*4cac0*/  IMAD.X R12, R12, 0x1, R0.reuse, P2 ;  /* 0x000000010c0c7824 */ /* 0x100fe200010e0600 */
[----:B---3--:R-:W-:Y:S01]  /*4cad0*/  IADD3 R6, P2, R6, R60, RZ ;  /* 0x0000003c06067210 */ /* 0x008fe20007f5e0ff */
[----:B------:R-:W-:Y:S01]  /*4cae0*/  STL [R1+0x10e0], R11 ;  /* 0x0010e00b01007387 */ /* 0x000fe20000100800 */
[----:B------:R-:W-:-:S02]  /*4caf0*/  IMAD.X R10, R10, 0x1, R0, P3 ;  /* 0x000000010a0a7824 */ /* 0x000fc400018e0600 */
[----:B------:R-:W-:Y:S01]  /*4cb00*/  STL [R1+0x1104], R16 ;  /* 0x0011041001007387 */ /* 0x000fe20000100800 */
[-C--:B------:R-:W-:Y:S01]  /*4cb10*/  IADD3 R5, P3, R5, R60.reuse, RZ ;  /* 0x0000003c05057210 */ /* 0x080fe20007f7e0ff */
[----:B------:R-:W-:Y:S01]  /*4cb20*/  STL [R1+0x10d8], R8 ;  /* 0x0010d80801007387 */ /* 0x000fe20000100800 */
        /* <DEDUP_REMOVED lines=17> */
[--C-:B------:R-:W-:Y:S01]  /*4cc40*/  IMAD.X R56, R56, 0x1, R0.reuse, P2 ;  /* 0x0000000138387824 */ /* 0x100fe200010e0600 */
[-C--:B------:R-:W-:Y:S01]  /*4cc50*/  IADD3 R55, P1, R55, R60.reuse, RZ ;  /* 0x0000003c37377210 */ /* 0x080fe20007f3e0ff */
[----:B0-----:R-:W3:Y:S02]  /*4cc60*/  LDL.LU R20, [R1+0x1070] ;  /* 0x0010700001147983 */ /* 0x001ee40000300800 */
[----:B------:R-:W-:Y:S01]  /*4cc70*/  STL [R1+0x10b0], R54 ;  /* 0x0010b03601007387 */ /* 0x000fe20000100800 */
[----:B--2---:R-:W-:Y:S01]  /*4cc80*/  IADD3 R24, P2, R24, R60, RZ ;  /* 0x0000003c18187210 */ /* 0x004fe20007f5e0ff */
[----:B------:R-:W-:-:S02]  /*4cc90*/  IMAD.X R57, R57, 0x1, R0, P3 ;  /* 0x0000000139397824 */ /* 0x000fc400018e0600 */
[--C-:B------:R-:W-:Y:S02]  /*4cca0*/  IMAD.X R59, R59, 0x1, R0.reuse, P4 ;  /* 0x000000013b3b7824 */ /* 0x100fe400020e0600 */
[----:B------:R0:W-:Y:S01]  /*4ccb0*/  STL [R1+0x10a0], R24 ;  /* 0x0010a01801007387 */ /* 0x0001e20000100800 */
[----:B------:R-:W-:Y:S01]  /*4ccc0*/  STL [R1+0x10a8], R55 ;  /* 0x0010a83701007387 */ /* 0x000fe20000100800 */
[-C--:B------:R-:W-:Y:S02]  /*4ccd0*/  IADD3 R58, P3, R58, R60.reuse, RZ ;  /* 0x0000003c3a3a7210 */ /* 0x080fe40007f7e0ff */
[-C--:B------:R-:W-:Y:S01]  /*4cce0*/  IADD3 R3, P4, R3, R60.reuse, RZ ;  /* 0x0000003c03037210 */ /* 0x080fe20007f9e0ff */
[----:B0-----:R-:W2:Y:S01]  /*4ccf0*/  LDL.LU R24, [R1+0x1094] ;  /* 0x0010940001187983 */ /* 0x001ea20000300800 */
[----:B------:R-:W-:Y:S02]  /*4cd00*/  STL [R1+0x10cc], R56 ;  /* 0x0010cc3801007387 */ /* 0x000fe40000100800 */
[----:B------:R-:W-:Y:S01]  /*4cd10*/  STL [R1+0x10c4], R57 ;  /* 0x0010c43901007387 */ /* 0x000fe20000100800 */
[----:B------:R0:W-:Y:S01]  /*4cd20*/  STL [R1+0x1090], R3 ;  /* 0x0010900301007387 */ /* 0x0001e20000100800 */
[----:B------:R-:W-:Y:S03]  /*4cd30*/  STL [R1+0x1098], R58 ;  /* 0x0010983a01007387 */ /* 0x000fe60000100800 */
[----:B0-----:R-:W2:Y:S01]  /*4cd40*/  LDL.LU R3, [R1+0x1068] ;  /* 0x0010680001037983 */ /* 0x001ea20000300800 */
[--C-:B------:R-:W-:Y:S01]  /*4cd50*/  IMAD.X R44, R44, 0x1, R0.reuse, P5 ;  /* 0x000000012c2c7824 */ /* 0x100fe200028e0600 */
[-C--:B------:R-:W-:Y:S01]  /*4cd60*/  IADD3 R45, P5, R45, R60.reuse, RZ ;  /* 0x0000003c2d2d7210 */ /* 0x080fe20007fbe0ff */
[--C-:B----4-:R-:W-:Y:S01]  /*4cd70*/  IMAD.X R46, R46, 0x1, R0.reuse, P6 ;  /* 0x000000012e2e7824 */ /* 0x110fe200030e0600 */
[----:B------:R-:W-:Y:S01]  /*4cd80*/  IADD3 R47, P6, R47, R60, RZ ;  /* 0x0000003c2f2f7210 */ /* 0x000fe20007fde0ff */
[----:B------:R-:W-:Y:S01]  /*4cd90*/  STL [R1+0x10bc], R59 ;  /* 0x0010bc3b01007387 */ /* 0x000fe20000100800 */
[----:B------:R-:W-:Y:S02]  /*4cda0*/  STL [R1+0x10b4], R44 ;  /* 0x0010b42c01007387 */ /* 0x000fe40000100800 */
[----:B------:R-:W-:-:S02]  /*4cdb0*/  IMAD.X R50, R50, 0x1, R0, P1 ;  /* 0x0000000132327824 */ /* 0x000fc400008e0600 */
[----:B------:R-:W-:Y:S01]  /*4cdc0*/  STL [R1+0x1088], R45 ;  /* 0x0010882d01007387 */ /* 0x000fe20000100800 */
[-C--:B------:R-:W-:Y:S01]  /*4cdd0*/  IADD3 R51, P1, R51, R60.reuse, RZ ;  /* 0x0000003c33337210 */ /* 0x080fe20007f3e0ff */
[----:B------:R-:W-:Y:S01]  /*4cde0*/  STL [R1+0x10ac], R46 ;  /* 0x0010ac2e01007387 */ /* 0x000fe20000100800 */
[----:B------:R-:W-:Y:S02]  /*4cdf0*/  STL [R1+0x1080], R47 ;  /* 0x0010802f01007387 */ /* 0x000fe40000100800 */
[----:B------:R-:W-:Y:S02]  /*4ce00*/  IMAD.X R61, R61, 0x1, R0, P2 ;  /* 0x000000013d3d7824 */ /* 0x000fe400010e0600 */
[----:B------:R-:W4:Y:S01]  /*4ce10*/  LDL.LU R11, [R1+0x108c] ;  /* 0x00108c00010b7983 */ /* 0x000f220000300800 */
[----:B------:R-:W-:Y:S01]  /*4ce20*/  STL [R1+0x10a4], R50 ;  /* 0x0010a43201007387 */ /* 0x000fe20000100800 */
[----:B------:R-:W4:Y:S02]  /*4ce30*/  LDL.LU R16, [R1+0x1060] ;  /* 0x0010600001107983 */ /* 0x000f240000300800 */
[----:B------:R-:W-:Y:S02]  /*4ce40*/  STL [R1+0x1078], R51 ;  /* 0x0010783301007387 */ /* 0x000fe40000100800 */
[----:B------:R-:W4:Y:S01]  /*4ce50*/  LDL.LU R8, [R1+0x1084] ;  /* 0x0010840001087983 */ /* 0x000f220000300800 */
        /* <DEDUP_REMOVED lines=11> */
[----:B0-----:R-:W4:Y:S01]  /*4cf10*/  LDL.LU R61, [R1+0x1030] ;  /* 0x00103000013d7983 */ /* 0x001f220000300800 */
[----:B------:R-:W4:Y:S01]  /*4cf20*/  LDL.LU R55, [R1+0x1054] ;  /* 0x0010540001377983 */ /* 0x000f220000300800 */
[----:B------:R-:W4:Y:S01]  /*4cf30*/  LDL.LU R56, [R1+0x1028] ;  /* 0x0010280001387983 */ /* 0x000f220000300800 */
[----:B---3--:R-:W-:-:S05]  /*4cf40*/  IADD3 R20, P2, R20, R60, RZ ;  /* 0x0000003c14147210 */ /* 0x008fca0007f5e0ff */
[----:B------:R0:W-:Y:S04]  /*4cf50*/  STL [R1+0x1070], R20 ;  /* 0x0010701401007387 */ /* 0x0001e80000100800 */
[----:B0-----:R-:W3:Y:S01]  /*4cf60*/  LDL.LU R20, [R1+0x104c] ;  /* 0x00104c0001147983 */ /* 0x001ee20000300800 */
[----:B------:R-:W3:Y:S02]  /*4cf70*/  LDL.LU R57, [R1+0x1020] ;  /* 0x0010200001397983 */ /* 0x000ee40000300800 */
[----:B------:R-:W3:Y:S02]  /*4cf80*/  LDL.LU R58, [R1+0x1044] ;  /* 0x00104400013a7983 */ /* 0x000ee40000300800 */
        /* <DEDUP_REMOVED lines=8> */
[----:B------:R0:W-:Y:S01]  /*4d010*/  STL [R1+0x1068], R3 ;  /* 0x0010680301007387 */ /* 0x0001e20000100800 */
[----:B------:R-:W2:Y:S02]  /*4d020*/  LDL.LU R47, [R1+0x102c] ;  /* 0x00102c00012f7983 */ /* 0x000ea40000300800 */
[----:B------:R-:W2:Y:S02]  /*4d030*/  LDL.LU R50, [R1+0x1000] ;  /* 0x0010000001327983 */ /* 0x000ea40000300800 */
[----:B------:R-:W2:Y:S01]  /*4d040*/  LDL.LU R51, [R1+0x1024] ;  /* 0x0010240001337983 */ /* 0x000ea20000300800 */
[----:B0-----:R-:W2:Y:S01]  /*4d050*/  LDL.LU R3, [R1+0xff8] ;  /* 0x000ff80001037983 */ /* 0x001ea20000300800 */
[--C-:B----4-:R-:W-:Y:S01]  /*4d060*/  IMAD.X R11, R11, 0x1, R0.reuse, P4 ;  /* 0x000000010b0b7824 */ /* 0x110fe200020e0600 */
[-C--:B------:R-:W-:Y:S01]  /*4d070*/  IADD3 R16, P4, R16, R60.reuse, RZ ;  /* 0x0000003c10107210 */ /* 0x080fe20007f9e0ff */
[--C-:B------:R-:W-:Y:S01]  /*4d080*/  IMAD.X R8, R8, 0x1, R0.reuse, P5 ;  /* 0x0000000108087824 */ /* 0x100fe200028e0600 */
[-C--:B------:R-:W-:Y:S01]  /*4d090*/  IADD3 R12, P5, R12, R60.reuse, RZ ;  /* 0x0000003c0c0c7210 */ /* 0x080fe20007fbe0ff */
[--C-:B------:R-:W-:Y:S01]  /*4d0a0*/  IMAD.X R6, R6, 0x1, R0.reuse, P6 ;  /* 0x0000000106067824 */ /* 0x100fe200030e0600 */
[----:B------:R-:W-:Y:S01]  /*4d0b0*/  STL [R1+0x108c], R11 ;  /* 0x00108c0b01007387 */ /* 0x000fe20000100800 */
[-C--:B------:R-:W-:Y:S01]  /*4d0c0*/  IADD3 R10, P6, R10, R60.reuse, RZ ;  /* 0x0000003c0a0a7210 */ /* 0x080fe20007fde0ff */
[----:B------:R-:W-:Y:S02]  /*4d0d0*/  STL [R1+0x1060], R16 ;  /* 0x0010601001007387 */ /* 0x000fe40000100800 */
[--C-:B------:R-:W-:Y:S01]  /*4d0e0*/  IMAD.X R5, R5, 0x1, R0.reuse, P1 ;  /* 0x0000000105057824 */ /* 0x100fe200008e0600 */
[----:B------:R-:W-:Y:S01]  /*4d0f0*/  STL [R1+0x1084], R8 ;  /* 0x0010840801007387 */ /* 0x000fe20000100800 */
        /* <DEDUP_REMOVED lines=20> */
[----:B---3--:R-:W-:-:S05]  /*4d240*/  IMAD.X R20, R20, 0x1, R0, P6 ;  /* 0x0000000114147824 */ /* 0x008fca00030e0600 */
[----:B------:R0:W-:Y:S01]  /*4d250*/  STL [R1+0x104c], R20 ;  /* 0x00104c1401007387 */ /* 0x0001e20000100800 */
[----:B------:R-:W-:Y:S01]  /*4d260*/  STL [R1+0x1054], R55 ;  /* 0x0010543701007387 */ /* 0x000fe20000100800 */
[-C--:B------:R-:W-:Y:S02]  /*4d270*/  IADD3 R56, P5, R56, R60.reuse, RZ ;  /* 0x0000003c38387210 */ /* 0x080fe40007fbe0ff */
[-C--:B------:R-:W-:Y:S01]  /*4d280*/  IADD3 R57, P6, R57, R60.reuse, RZ ;  /* 0x0000003c39397210 */ /* 0x080fe20007fde0ff */
[--C-:B------:R-:W-:Y:S01]  /*4d290*/  IMAD.X R58, R58, 0x1, R0.reuse, P1 ;  /* 0x000000013a3a7824 */ /* 0x100fe200008e0600 */
[----:B0-----:R-:W3:Y:S01]  /*4d2a0*/  LDL.LU R20, [R1+0xff0] ;  /* 0x000ff00001147983 */ /* 0x001ee20000300800 */
[----:B------:R-:W-:Y:S01]  /*4d2b0*/  STL [R1+0x1028], R56 ;  /* 0x0010283801007387 */ /* 0x000fe20000100800 */
[-C--:B------:R-:W-:Y:S01]  /*4d2c0*/  IADD3 R59, P1, R59, R60.reuse, RZ ;  /* 0x0000003c3b3b7210 */ /* 0x080fe20007f3e0ff */
[----:B------:R-:W-:Y:S02]  /*4d2d0*/  STL [R1+0x1020], R57 ;  /* 0x0010203901007387 */ /* 0x000fe40000100800 */
[--C-:B--2---:R-:W-:Y:S01]  /*4d2e0*/  IMAD.X R24, R24, 0x1, R0.reuse, P2 ;  /* 0x0000000118187824 */ /* 0x104fe200010e0600 */
[-C--:B------:R-:W-:Y:S01]  /*4d2f0*/  IADD3 R44, P2, R44, R60.reuse, RZ ;  /* 0x0000003c2c2c7210 */ /* 0x080fe20007f5e0ff */
[----:B------:R-:W-:Y:S01]  /*4d300*/  IMAD.X R45, R45, 0x1, R0, P3 ;  /* 0x000000012d2d7824 */ /* 0x000fe200018e0600 */
[----:B------:R-:W-:-:S02]  /*4d310*/  IADD3 R46, P3, R46, R60, RZ ;  /* 0x0000003c2e2e7210 */ /* 0x000fc40007f7e0ff */
[----:B------:R0:W-:Y:S01]  /*4d320*/  STL [R1+0x103c], R24 ;  /* 0x00103c1801007387 */ /* 0x0001e20000100800 */
[----:B------:R-:W-:Y:S02]  /*4d330*/  STL [R1+0x1044], R58 ;  /* 0x0010443a01007387 */ /* 0x000fe40000100800 */
[--C-:B------:R-:W-:Y:S01]  /*4d340*/  IMAD.X R47, R47, 0x1, R0.reuse, P4 ;  /* 0x000000012f2f7824 */ /* 0x100fe200020e0600 */
[-C--:B------:R-:W-:Y:S01]  /*4d350*/  IADD3 R50, P4, R50, R60.reuse, RZ ;  /* 0x0000003c32327210 */ /* 0x080fe20007f9e0ff */
[--C-:B------:R-:W-:Y:S01]  /*4d360*/  IMAD.X R51, R51, 0x1, R0.reuse, P5 ;  /* 0x0000000133337824 */ /* 0x100fe200028e0600 */
[----:B0-----:R-:W2:Y:S01]  /*4d370*/  LDL.LU R24, [R1+0x1014] ;  /* 0x0010140001187983 */ /* 0x001ea20000300800 */
[----:B------:R-:W-:Y:S02]  /*4d380*/  STL [R1+0x1018], R59 ;  /* 0x0010183b01007387 */ /* 0x000fe40000100800 */
[----:B------:R-:W-:Y:S02]  /*4d390*/  STL [R1+0x1010], R44 ;  /* 0x0010102c01007387 */ /* 0x000fe40000100800 */
[----:B------:R-:W-:Y:S01]  /*4d3a0*/  STL [R1+0x1034], R45 ;  /* 0x0010342d01007387 */ /* 0x000fe20000100800 */
[----:B------:R-:W-:Y:S01]  /*4d3b0*/  STL [R1+0x1008], R46 ;  /* 0x0010082e01007387 */ /* 0x000fe20000100800 */
[----:B------:R-:W-:Y:S01]  /*4d3c0*/  STL [R1+0x102c], R47 ;  /* 0x00102c2f01007387 */ /* 0x000fe20000100800 */
[----:B------:R-:W-:Y:S01]  /*4d3d0*/  IADD3 R3, P5, R3, R60, RZ ;  /* 0x0000003c03037210 */ /* 0x000fe20007fbe0ff */
[----:B------:R-:W2:Y:S01]  /*4d3e0*/  LDL.LU R11, [R1+0xfe8] ;  /* 0x000fe800010b7983 */ /* 0x000ea20000300800 */
[----:B------:R-:W-:Y:S01]  /*4d3f0*/  STL [R1+0x1000], R50 ;  /* 0x0010003201007387 */ /* 0x000fe20000100800 */
[----:B------:R-:W2:Y:S02]  /*4d400*/  LDL.LU R16, [R1+0x100c] ;  /* 0x00100c0001107983 */ /* 0x000ea40000300800 */
[----:B------:R-:W-:Y:S02]  /*4d410*/  STL [R1+0x1024], R51 ;  /* 0x0010243301007387 */ /* 0x000fe40000100800 */
[----:B------:R-:W2:Y:S01]  /*4d420*/  LDL.LU R8, [R1+0xfe0] ;  /* 0x000fe00001087983 */ /* 0x000ea20000300800 */
        /* <DEDUP_REMOVED lines=14> */
[----:B----4-:R-:W-:-:S05]  /*4d510*/  IMAD.X R61, R61, 0x1, R0, P6 ;  /* 0x000000013d3d7824 */ /* 0x010fca00030e0600 */
[----:B------:R0:W-:Y:S04]  /*4d520*/  STL [R1+0x101c], R61 ;  /* 0x00101c3d01007387 */ /* 0x0001e80000100800 */
[----:B0-----:R-:W4:Y:S01]  /*4d530*/  LDL.LU R61, [R1+0x1e9c] ;  /* 0x001e9c00013d7983 */ /* 0x001f220000300800 */
[----:B------:R-:W4:Y:S02]  /*4d540*/  LDL.LU R57, [R1+0xfd4] ;  /* 0x000fd40001397983 */ /* 0x000f240000300800 */
[----:B------:R-:W4:Y:S02]  /*4d550*/  LDL.LU R58, [R1+0x1ea0] ;  /* 0x001ea000013a7983 */ /* 0x000f240000300800 */
        /* <DEDUP_REMOVED lines=9> */
[----:B------:R-:W2:Y:S02]  /*4d5f0*/  LDL.LU R47, [R1+0x1ebc] ;  /* 0x001ebc00012f7983 */ /* 0x000ea40000300800 */
[----:B------:R-:W2:Y:S01]  /*4d600*/  LDL.LU R50, [R1+0x1e84] ;  /* 0x001e840001327983 */ /* 0x000ea20000300800 */
[-C--:B------:R-:W-:Y:S01]  /*4d610*/  IADD3 R11, P1, R11, R60.reuse, RZ ;  /* 0x0000003c0b0b7210 */ /* 0x080fe20007f3e0ff */
[--C-:B------:R-:W-:Y:S01]  /*4d620*/  IMAD.X R16, R16, 0x1, R0.reuse, P2 ;  /* 0x0000000110107824 */ /* 0x100fe200010e0600 */
[----:B------:R-:W2:Y:S01]  /*4d630*/  LDL.LU R51, [R1+0x1ec0] ;  /* 0x001ec00001337983 */ /* 0x000ea20000300800 */
[-C--:B------:R-:W-:Y:S01]  /*4d640*/  IADD3 R8, P2, R8, R60.reuse, RZ ;  /* 0x0000003c08087210 */ /* 0x080fe20007f5e0ff */
[--C-:B------:R-:W-:Y:S01]  /*4d650*/  IMAD.X R12, R12, 0x1, R0.reuse, P3 ;  /* 0x000000010c0c7824 */ /* 0x100fe200018e0600 */
[----:B------:R-:W-:Y:S01]  /*4d660*/  IADD3 R6, P3, R6, R60, RZ ;  /* 0x0000003c06067210 */ /* 0x000fe20007f7e0ff */
[----:B0-----:R-:W2:Y:S01]  /*4d670*/  LDL.LU R24, [R1+0x1e90] ;  /* 0x001e900001187983 */ /* 0x001ea20000300800 */
[----:B------:R-:W-:Y:S02]  /*4d680*/  STL [R1+0xfe8], R11 ;  /* 0x000fe80b01007387 */ /* 0x000fe40000100800 */
        /* <DEDUP_REMOVED lines=19> */
[----:B------:R-:W-:Y:S04]  /*4d7c0*/  STL [R1+0xfe4], R53 ;  /* 0x000fe43501007387 */ /* 0x000fe80000100800 */
[----:B0-----:R-:W2:Y:S01]  /*4d7d0*/  LDL.LU R3, [R1+0x1ec8] ;  /* 0x001ec80001037983 */ /* 0x001ea20000300800 */
[-C--:B------:R-:W-:Y:S01]  /*4d7e0*/  IADD3 R54, P1, R54, R60.reuse, RZ ;  /* 0x0000003c36367210 */ /* 0x080fe20007f3e0ff */
[----:B------:R-:W-:Y:S01]  /*4d7f0*/  IMAD.X R56, R56, 0x1, R0, P3 ;  /* 0x0000000138387824 */ /* 0x000fe200018e0600 */
[----:B------:R-:W-:-:S02]  /*4d800*/  IADD3 R55, P2, R55, R60, RZ ;  /* 0x0000003c37377210 */ /* 0x000fc40007f5e0ff */
[-C--:B----4-:R-:W-:Y:S01]  /*4d810*/  IADD3 R61, P3, R61, R60.reuse, RZ ;  /* 0x0000003c3d3d7210 */ /* 0x090fe20007f7e0ff */
[----:B------:R-:W-:Y:S01]  /*4d820*/  STL [R1+0x1e88], R54 ;  /* 0x001e883601007387 */ /* 0x000fe20000100800 */
[--C-:B------:R-:W-:Y:S02]  /*4d830*/  IMAD.X R57, R57, 0x1, R0.reuse, P4 ;  /* 0x0000000139397824 */ /* 0x100fe400020e0600 */
[----:B------:R-:W-:Y:S01]  /*4d840*/  IMAD.X R59, R59, 0x1, R0, P5 ;  /* 0x000000013b3b7824 */ /* 0x000fe200028e0600 */
[----:B------:R0:W-:Y:S01]  /*4d850*/  STL [R1+0x1e9c], R61 ;  /* 0x001e9c3d01007387 */ /* 0x0001e20000100800 */
[----:B------:R-:W-:Y:S01]  /*4d860*/  STL [R1+0x1e94], R55 ;  /* 0x001e943701007387 */ /* 0x000fe20000100800 */
[-C--:B------:R-:W-:Y:S02]  /*4d870*/  IADD3 R58, P4, R58, R60.reuse, RZ ;  /* 0x0000003c3a3a7210 */ /* 0x080fe40007f9e0ff */
[----:B0-----:R-:W4:Y:S01]  /*4d880*/  LDL.LU R61, [R1+0x1e98] ;  /* 0x001e9800013d7983 */ /* 0x001f220000300800 */
[----:B------:R-:W-:Y:S02]  /*4d890*/  STL [R1+0xfd8], R56 ;  /* 0x000fd83801007387 */ /* 0x000fe40000100800 */
[----:B------:R-:W-:Y:S01]  /*4d8a0*/  STL [R1+0xfd4], R57 ;  /* 0x000fd43901007387 */ /* 0x000fe20000100800 */
[----:B---3--:R-:W-:-:S05]  /*4d8b0*/  IADD3 R20, P5, R20, R60, RZ ;  /* 0x0000003c14147210 */ /* 0x008fca0007fbe0ff */
[----:B------:R0:W-:Y:S01]  /*4d8c0*/  STL [R1+0x1ea8], R20 ;  /* 0x001ea81401007387 */ /* 0x0001e20000100800 */
[----:B------:R-:W-:Y:S02]  /*4d8d0*/  STL [R1+0x1ea0], R58 ;  /* 0x001ea03a01007387 */ /* 0x000fe40000100800 */
[--C-:B------:R-:W-:Y:S01]  /*4d8e0*/  IMAD.X R44, R44, 0x1, R0.reuse, P6 ;  /* 0x000000012c2c7824 */ /* 0x100fe200030e0600 */
[-C--:B------:R-:W-:Y:S01]  /*4d8f0*/  IADD3 R45, P6, R45, R60.reuse, RZ ;  /* 0x0000003c2d2d7210 */ /* 0x080fe20007fde0ff */
[----:B0-----:R-:W3:Y:S01]  /*4d900*/  LDL.LU R20, [R1+0x1ed4] ;  /* 0x001ed40001147983 */ /* 0x001ee20000300800 */
[--C-:B------:R-:W-:Y:S02]  /*4d910*/  IMAD.X R46, R46, 0x1, R0.reuse, P1 ;  /* 0x000000012e2e7824 */ /* 0x100fe400008e0600 */
[----:B------:R-:W-:Y:S02]  /*4d920*/  STL [R1+0x1e70], R59 ;  /* 0x001e703b01007387 */ /* 0x000fe40000100800 */
[----:B------:R-:W-:Y:S01]  /*4d930*/  STL [R1+0x1e78], R44 ;  /* 0x001e782c01007387 */ /* 0x000fe20000100800 */
[----:B------:R-:W-:Y:S01]  /*4d940*/  STL [R1+0x1eb4], R45 ;  /* 0x001eb42d01007387 */ /* 0x000fe20000100800 */
[----:B------:R-:W-:Y:S01]  /*4d950*/  STL [R1+0xfd0], R46 ;  /* 0x000fd02e01007387 */ /* 0x000fe20000100800 */
[-C--:B--2---:R-:W-:Y:S01]  /*4d960*/  IADD3 R47, P1, R47, R60.reuse, RZ ;  /* 0x0000003c2f2f7210 */ /* 0x084fe20007f3e0ff */
[----:B------:R-:W-:Y:S01]  /*4d970*/  IMAD.X R50, R50, 0x1, R0, P2 ;  /* 0x0000000132327824 */ /* 0x000fe200010e0600 */
[----:B------:R-:W-:-:S03]  /*4d980*/  IADD3 R51, P2, R51, R60, RZ ;  /* 0x0000003c33337210 */ /* 0x000fc60007f5e0ff */
[----:B------:R-:W-:Y:S01]  /*4d990*/  STL [R1+0x1ebc], R47 ;  /* 0x001ebc2f01007387 */ /* 0x000fe20000100800 */
[----:B------:R-:W2:Y:S02]  /*4d9a0*/  LDL.LU R11, [R1+0x1e8c] ;  /* 0x001e8c00010b7983 */ /* 0x000ea40000300800 */
[----:B------:R-:W-:Y:S02]  /*4d9b0*/  STL [R1+0x1e84], R50 ;  /* 0x001e843201007387 */ /* 0x000fe40000100800 */
[----:B------:R-:W2:Y:S02]  /*4d9c0*/  LDL.LU R16, [R1+0x1edc] ;  /* 0x001edc0001107983 */ /* 0x000ea40000300800 */
[----:B------:R-:W-:Y:S01]  /*4d9d0*/  IMAD.X R24, R24, 0x1, R0, P3 ;  /* 0x0000000118187824 */ /* 0x000fe200018e0600 */
[----:B------:R-:W-:Y:S01]  /*4d9e0*/  STL [R1+0x1ec0], R51 ;  /* 0x001ec03301007387 */ /* 0x000fe20000100800 */
[----:B------:R-:W2:Y:S03]  /*4d9f0*/  LDL.LU R8, [R1+0x1ea4] ;  /* 0x001ea40001087983 */ /* 0x000ea60000300800 */
        /* <DEDUP_REMOVED lines=13> */
[----:B------:R-:W2:Y:S01]  /*4dad0*/  LDL.LU R56, [R1+0x1f14] ;  /* 0x001f140001387983 */ /* 0x000ea20000300800 */
[----:B------:R-:W-:-:S05]  /*4dae0*/  IADD3 R3, P3, R3, R60, RZ ;  /* 0x0000003c03037210 */ /* 0x000fca0007f7e0ff */
[----:B------:R0:W-:Y:S04]  /*4daf0*/  STL [R1+0x1ec8], R3 ;  /* 0x001ec80301007387 */ /* 0x0001e80000100800 */
[----:B0-----:R-:W2:Y:S01]  /*4db00*/  LDL.LU R3, [R1+0x1ecc] ;  /* 0x001ecc0001037983 */ /* 0x001ea20000300800 */
[----:B------:R-:W2:Y:S02]  /*4db10*/  LDL.LU R57, [R1+0x1f1c] ;  /* 0x001f1c0001397983 */ /* 0x000ea40000300800 */
[----:B------:R-:W2:Y:S02]  /*4db20*/  LDL.LU R58, [R1+0x1ee4] ;  /* 0x001ee400013a7983 */ /* 0x000ea40000300800 */
        /* <DEDUP_REMOVED lines=8> */
[----:B------:R0:W-:Y:S01]  /*4dbb0*/  STL [R1+0x1ed4], R20 ;  /* 0x001ed41401007387 */ /* 0x0001e20000100800 */
[----:B------:R-:W3:Y:S02]  /*4dbc0*/  LDL.LU R47, [R1+0x1eec] ;  /* 0x001eec00012f7983 */ /* 0x000ee40000300800 */
[----:B------:R-:W3:Y:S02]  /*4dbd0*/  LDL.LU R50, [R1+0x1f3c] ;  /* 0x001f3c0001327983 */ /* 0x000ee40000300800 */
[----:B------:R-:W3:Y:S01]  /*4dbe0*/  LDL.LU R51, [R1+0x1f04] ;  /* 0x001f040001337983 */ /* 0x000ee20000300800 */
[----:B0-----:R-:W3:Y:S01]  /*4dbf0*/  LDL.LU R20, [R1+0x1f40] ;  /* 0x001f400001147983 */ /* 0x001ee20000300800 */
[--C-:B--2---:R-:W-:Y:S01]  /*4dc00*/  IMAD.X R11, R11, 0x1, R0.reuse, P5 ;  /* 0x000000010b0b7824 */ /* 0x104fe200028e0600 */
[----:B------:R-:W-:Y:S01]  /*4dc10*/  IADD3 R16, P5, R16, R60, RZ ;  /* 0x0000003c10107210 */ /* 0x000fe20007fbe0ff */
[----:B------:R-:W-:-:S03]  /*4dc20*/  IMAD.X R8, R8, 0x1, R0, P6 ;  /* 0x0000000108087824 */ /* 0x000fc600030e0600 */
[----:B------:R-:W-:Y:S01]  /*4dc30*/  STL [R1+0x1e8c], R11 ;  /* 0x001e8c0b01007387 */ /* 0x000fe20000100800 */
[-C--:B------:R-:W-:Y:S01]  /*4dc40*/  IADD3 R12, P6, R12, R60.reuse, RZ ;  /* 0x0000003c0c0c7210 */ /* 0x080fe20007fde0ff */
[--C-:B------:R-:W-:Y:S01]  /*4dc50*/  IMAD.X R6, R6, 0x1, R0.reuse, P1 ;  /* 0x0000000106067824 */ /* 0x100fe200008e0600 */
[-C--:B------:R-:W-:Y:S01]  /*4dc60*/  IADD3 R10, P1, R10, R60.reuse, RZ ;  /* 0x0000003c0a0a7210 */ /* 0x080fe20007f3e0ff */
[----:B------:R-:W-:Y:S01]  /*4dc70*/  STL [R1+0x1edc], R16 ;  /* 0x001edc1001007387 */ /* 0x000fe20000100800 */
        /* <DEDUP_REMOVED lines=18> */
[----:B------:R-:W-:-:S02]  /*4dda0*/  IMAD.X R55, R55, 0x1, R0, P6 ;  /* 0x0000000137377824 */ /* 0x000fc400030e0600 */
[----:B------:R-:W-:Y:S01]  /*4ddb0*/  STL [R1+0x1f00], R53 ;  /* 0x001f003501007387 */ /* 0x000fe20000100800 */
[----:B0-----:R-:W2:Y:S01]  /*4ddc0*/  LDL.LU R24, [R1+0x1f10] ;  /* 0x001f100001187983 */ /* 0x001ea20000300800 */
[----:B------:R-:W-:Y:S02]  /*4ddd0*/  STL [R1+0x1ed0], R54 ;  /* 0x001ed03601007387 */ /* 0x000fe40000100800 */
[----:B------:R-:W-:-:S05]  /*4dde0*/  IMAD.X R3, R3, 0x1, R0, P1 ;  /* 0x0000000103037824 */ /* 0x000fca00008e0600 */
[----:B------:R0:W-:Y:S01]  /*4ddf0*/  STL [R1+0x1ecc], R3 ;  /* 0x001ecc0301007387 */ /* 0x0001e20000100800 */
[----:B------:R-:W-:Y:S03]  /*4de00*/  STL [R1+0x1ed8], R55 ;  /* 0x001ed83701007387 */ /* 0x000fe60000100800 */
[----:B0-----:R-:W2:Y:S01]  /*4de10*/  LDL.LU R3, [R1+0x1f48] ;  /* 0x001f480001037983 */ /* 0x001ea20000300800 */
[-C--:B------:R-:W-:Y:S02]  /*4de20*/  IADD3 R56, P6, R56, R60.reuse, RZ ;  /* 0x0000003c38387210 */ /* 0x080fe40007fde0ff */
[-C--:B------:R-:W-:Y:S01]  /*4de30*/  IADD3 R57, P1, R57, R60.reuse, RZ ;  /* 0x0000003c39397210 */ /* 0x080fe20007f3e0ff */
[--C-:B------:R-:W-:Y:S02]  /*4de40*/  IMAD.X R58, R58, 0x1, R0.reuse, P2 ;  /* 0x000000013a3a7824 */ /* 0x100fe400010e0600 */
[--C-:B----4-:R-:W-:Y:S01]  /*4de50*/  IMAD.X R61, R61, 0x1, R0.reuse, P3 ;  /* 0x000000013d3d7824 */ /* 0x110fe200018e0600 */
[----:B------:R-:W-:Y:S01]  /*4de60*/  STL [R1+0x1f14], R56 ;  /* 0x001f143801007387 */ /* 0x000fe20000100800 */
[-C--:B------:R-:W-:Y:S01]  /*4de70*/  IADD3 R59, P2, R59, R60.reuse, RZ ;  /* 0x0000003c3b3b7210 */ /* 0x080fe20007f5e0ff */
[----:B------:R-:W-:Y:S01]  /*4de80*/  STL [R1+0x1f1c], R57 ;  /* 0x001f1c3901007387 */ /* 0x000fe20000100800 */
[----:B------:R-:W-:Y:S01]  /*4de90*/  IADD3 R44, P3, R44, R60, RZ ;  /* 0x0000003c2c2c7210 */ /* 0x000fe20007f7e0ff */
[----:B------:R0:W-:Y:S01]  /*4dea0*/  STL [R1+0x1ef0], R61 ;  /* 0x001ef03d01007387 */ /* 0x0001e20000100800 */
[----:B------:R-:W-:-:S02]  /*4deb0*/  IMAD.X R45, R45, 0x1, R0, P4 ;  /* 0x000000012d2d7824 */ /* 0x000fc400020e0600 */
[----:B------:R1:W-:Y:S01]  /*4dec0*/  STL [R1+0x1ee4], R58 ;  /* 0x001ee43a01007387 */ /* 0x0003e20000100800 */
[-C--:B------:R-:W-:Y:S01]  /*4ded0*/  IADD3 R46, P4, R46, R60.reuse, RZ ;  /* 0x0000003c2e2e7210 */ /* 0x080fe20007f9e0ff */
[----:B0-----:R-:W4:Y:S01]  /*4dee0*/  LDL.LU R61, [R1+0x1f18] ;  /* 0x001f1800013d7983 */ /* 0x001f220000300800 */
[----:B------:R0:W-:Y:S02]  /*4def0*/  STL [R1+0x1f20], R59 ;  /* 0x001f203b01007387 */ /* 0x0001e40000100800 */
[--C-:B---3--:R-:W-:Y:S02]  /*4df00*/  IMAD.X R47, R47, 0x1, R0.reuse, P5 ;  /* 0x000000012f2f7824 */ /* 0x108fe400028e0600 */
[----:B------:R3:W-:Y:S01]  /*4df10*/  STL [R1+0x1f28], R44 ;  /* 0x001f282c01007387 */ /* 0x0007e20000100800 */
[----:B------:R-:W-:Y:S01]  /*4df20*/  IADD3 R50, P5, R50, R60, RZ ;  /* 0x0000003c32327210 */ /* 0x000fe20007fbe0ff */
[----:B------:R0:W-:Y:S01]  /*4df30*/  STL [R1+0x1ef8], R45 ;  /* 0x001ef82d01007387 */ /* 0x0001e20000100800 */
[----:B------:R-:W-:-:S02]  /*4df40*/  IMAD.X R51, R51, 0x1, R0, P6 ;  /* 0x0000000133337824 */ /* 0x000fc400030e0600 */
[----:B------:R-:W-:Y:S02]  /*4df50*/  STL [R1+0x1f34], R46 ;  /* 0x001f342e01007387 */ /* 0x000fe40000100800 */
[----:B------:R-:W-:Y:S01]  /*4df60*/  STL [R1+0x1eec], R47 ;  /* 0x001eec2f01007387 */ /* 0x000fe20000100800 */
[----:B------:R-:W4:Y:S01]  /*4df70*/  LDL.LU R11, [R1+0x1f54] ;  /* 0x001f5400010b7983 */ /* 0x000f220000300800 */
[----:B------:R-:W-:Y:S01]  /*4df80*/  STL [R1+0x1f3c], R50 ;  /* 0x001f3c3201007387 */ /* 0x000fe20000100800 */
[----:B------:R-:W-:Y:S01]  /*4df90*/  IADD3 R20, P6, R20, R60, RZ ;  /* 0x0000003c14147210 */ /* 0x000fe20007fde0ff */
[----:B------:R-:W4:Y:S01]  /*4dfa0*/  LDL.LU R16, [R1+0x1f0c] ;  /* 0x001f0c0001107983 */ /* 0x000f220000300800 */
[----:B------:R-:W-:Y:S01]  /*4dfb0*/  STL [R1+0x1f04], R51 ;  /* 0x001f043301007387 */ /* 0x000fe20000100800 */
[----:B------:R-:W4:Y:S02]  /*4dfc0*/  LDL.LU R8, [R1+0x1f5c] ;  /* 0x001f5c0001087983 */ /* 0x000f240000300800 */
[----:B------:R-:W-:Y:S02]  /*4dfd0*/  STL [R1+0x1f40], R20 ;  /* 0x001f401401007387 */ /* 0x000fe40000100800 */
        /* <DEDUP_REMOVED lines=10> */
[----:B-1----:R-:W4:Y:S02]  /*4e080*/  LDL.LU R58, [R1+0x1f50] ;  /* 0x001f5000013a7983 */ /* 0x002f240000300800 */
[----:B------:R-:W4:Y:S02]  /*4e090*/  LDL.LU R55, [R1+0x1f9c] ;  /* 0x001f9c0001377983 */ /* 0x000f240000300800 */
[----:B------:R-:W4:Y:S01]  /*4e0a0*/  LDL.LU R56, [R1+0x1f58] ;  /* 0x001f580001387983 */ /* 0x000f220000300800 */
[----:B------:R-:W4:Y:S01]  /*4e0b0*/  LDL.LU R57, [R1+0x1fac] ;  /* 0x001fac0001397983 */ /* 0x000f220000300800 */
[----:B--2---:R-:W-:-:S05]  /*4e0c0*/  IMAD.X R24, R24, 0x1, R0, P1 ;  /* 0x0000000118187824 */ /* 0x004fca00008e0600 */
[----:B------:R-:W-:Y:S01]  /*4e0d0*/  STL [R1+0x1f10], R24 ;  /* 0x001f101801007387 */ /* 0x000fe20000100800 */
[----:B0-----:R-:W2:Y:S02]  /*4e0e0*/  LDL.LU R59, [R1+0x1f4c] ;  /* 0x001f4c00013b7983 */ /* 0x001ea40000300800 */
[----:B---3--:R-:W3:Y:S02]  /*4e0f0*/  LDL.LU R44, [R1+0x2174] ;  /* 0x00217400012c7983 */ /* 0x008ee40000300800 */
[----:B------:R-:W3:Y:S01]  /*4e100*/  LDL.LU R45, [R1+0x1f64] ;  /* 0x001f6400012d7983 */ /* 0x000ee20000300800 */
[----:B------:R-:W-:-:S05]  /*4e110*/  IADD3 R3, P1, R3, R60, RZ ;  /* 0x0000003c03037210 */ /* 0x000fca0007f3e0ff */
[----:B------:R0:W-:Y:S04]  /*4e120*/  STL [R1+0x1f48], R3 ;  /* 0x001f480301007387 */ /* 0x0001e80000100800 */
[----:B0-----:R-:W3:Y:S01]  /*4e130*/  LDL.LU R3, [R1+0x2170] ;  /* 0x0021700001037983 */ /* 0x001ee20000300800 */
[----:B------:R-:W3:Y:S02]  /*4e140*/  LDL.LU R46, [R1+0x1f74] ;  /* 0x001f7400012e7983 */ /* 0x000ee40000300800 */
[----:B------:R-:W3:Y:S02]  /*4e150*/  LDL.LU R47, [R1+0x2168] ;  /* 0x00216800012f7983 */ /* 0x000ee40000300800 */
[----:B------:R-:W3:Y:S02]  /*4e160*/  LDL.LU R50, [R1+0x1f80] ;  /* 0x001f800001327983 */ /* 0x000ee40000300800 */
[----:B----4-:R-:W-:-:S05]  /*4e170*/  IMAD.X R61, R61, 0x1, R0, P2 ;  /* 0x000000013d3d7824 */ /* 0x010fca00010e0600 */
[----:B------:R0:W-:Y:S01]  /*4e180*/  STL [R1+0x1f18], R61 ;  /* 0x001f183d01007387 */ /* 0x0001e20000100800 */
[----:B------:R-:W4:Y:S02]  /*4e190*/  LDL.LU R51, [R1+0x2160] ;  /* 0x0021600001337983 */ /* 0x000f240000300800 */
[----:B------:R-:W4:Y:S02]  /*4e1a0*/  LDL.LU R20, [R1+0x1f90] ;  /* 0x001f900001147983 */ /* 0x000f240000300800 */
[----:B------:R-:W4:Y:S01]  /*4e1b0*/  LDL.LU R24, [R1+0x2158] ;  /* 0x0021580001187983 */ /* 0x000f220000300800 */
[-C--:B------:R-:W-:Y:S01]  /*4e1c0*/  IADD3 R11, P2, R11, R60.reuse, RZ ;  /* 0x0000003c0b0b7210 */ /* 0x080fe20007f5e0ff */
[--C-:B------:R-:W-:Y:S01]  /*4e1d0*/  IMAD.X R16, R16, 0x1, R0.reuse, P3 ;  /* 0x0000000110107824 */ /* 0x100fe200018e0600 */
[-C--:B------:R-:W-:Y:S01]  /*4e1e0*/  IADD3 R8, P3, R8, R60.reuse, RZ ;  /* 0x0000003c08087210 */ /* 0x080fe20007f7e0ff */
[----:B0-----:R-:W4:Y:S01]  /*4e1f0*/  LDL.LU R61, [R1+0x1f98] ;  /* 0x001f9800013d7983 */ /* 0x001f220000300800 */
[--C-:B------:R-:W-:Y:S01]  /*4e200*/  IMAD.X R12, R12, 0x1, R0.reuse, P4 ;  /* 0x000000010c0c7824 */ /* 0x100fe200020e0600 */
        /* <DEDUP_REMOVED lines=16> */
[----:B------:R-:W-:Y:S02]  /*4e310*/  STL [R1+0x1f78], R4 ;  /* 0x001f780401007387 */ /* 0x000fe40000100800 */
[----:B------:R-:W-:Y:S02]  /*4e320*/  STL [R1+0x1f2c], R7 ;  /* 0x001f2c0701007387 */ /* 0x000fe40000100800 */
[----:B------:R-:W-:Y:S01]  /*4e330*/  STL [R1+0x1f84], R52 ;  /* 0x001f843401007387 */ /* 0x000fe20000100800 */
[----:B------:R0:W-:Y:S01]  /*4e340*/  STL [R1+0x1f50], R58 ;  /* 0x001f503a01007387 */ /* 0x0001e20000100800 */
[----:B------:R-:W-:Y:S01]  /*4e350*/  IMAD.X R53, R53, 0x1, R0, P2 ;  /* 0x0000000135357824 */ /* 0x000fe200010e0600 */
[----:B------:R-:W-:Y:S01]  /*4e360*/  IADD3 R54, P2, R54, R60, RZ ;  /* 0x0000003c36367210 */ /* 0x000fe20007f5e0ff */
[----:B0-----:R-:W-:-:S04]  /*4e370*/  IMAD.MOV.U32 R58, RZ, RZ, c[0x0][0x18c] ;  /* 0x00006300ff3a7624 */ /* 0x001fc800078e00ff */
[----:B------:R-:W-:Y:S01]  /*4e380*/  IMAD.SHL.U32 R4, R58, 0x40, RZ ;  /* 0x000000403a047824 */ /* 0x000fe200078e00ff */
[-C--:B------:R-:W-:Y:S01]  /*4e390*/  IADD3 R55, P3, R55, R60.reuse, RZ ;  /* 0x0000003c37377210 */ /* 0x080fe20007f7e0ff */
[--C-:B------:R-:W-:Y:S02]  /*4e3a0*/  IMAD.X R56, R56, 0x1, R0.reuse, P4 ;  /* 0x0000000138387824 */ /* 0x100fe400020e0600 */
[----:B------:R-:W-:Y:S01]  /*4e3b0*/  IMAD.SHL.U32 R4, R4, 0x2, RZ ;  /* 0x0000000204047824 */ /* 0x000fe200078e00ff */
[----:B------:R-:W-:Y:S01]  /*4e3c0*/  IADD3 R57, P4, R57, R60, RZ ;  /* 0x0000003c39397210 */ /* 0x000fe20007f9e0ff */
[----:B------:R-:W-:Y:S01]  /*4e3d0*/  STL [R1+0x1f44], R53 ;  /* 0x001f443501007387 */ /* 0x000fe20000100800 */
[----:B------:R-:W-:Y:S02]  /*4e3e0*/  STL [R1+0x1f94], R54 ;  /* 0x001f943601007387 */ /* 0x000fe40000100800 */
[----:B------:R-:W-:Y:S02]  /*4e3f0*/  STL [R1+0x1f9c], R55 ;  /* 0x001f9c3701007387 */ /* 0x000fe40000100800 */
[----:B------:R-:W-:Y:S01]  /*4e400*/  STL [R1+0x1f58], R56 ;  /* 0x001f583801007387 */ /* 0x000fe20000100800 */
[----:B------:R-:W-:Y:S01]  /*4e410*/  STL [R1+0x1fac], R57 ;  /* 0x001fac3901007387 */ /* 0x000fe20000100800 */
[----:B--2---:R-:W-:-:S02]  /*4e420*/  IMAD.X R59, R59, 0x1, R0, P5 ;  /* 0x000000013b3b7824 */ /* 0x004fc400028e0600 */
[----:B---3--:R-:W-:Y:S01]  /*4e430*/  IMAD.X R45, R45, 0x1, R0, P6 ;  /* 0x000000012d2d7824 */ /* 0x008fe200030e0600 */
[----:B------:R-:W-:Y:S02]  /*4e440*/  IADD3 R44, P5, R44, R60, RZ ;  /* 0x0000003c2c2c7210 */ /* 0x000fe40007fbe0ff */
[----:B------:R-:W-:Y:S01]  /*4e450*/  STL [R1+0x1f4c], R59 ;  /* 0x001f4c3b01007387 */ /* 0x000fe20000100800 */
[----:B------:R-:W-:-:S05]  /*4e460*/  IADD3 R3, P6, R3, R4, RZ ;  /* 0x0000000403037210 */ /* 0x000fca0007fde0ff */
[----:B------:R0:W-:Y:S01]  /*4e470*/  STL [R1+0x2170], R3 ;  /* 0x0021700301007387 */ /* 0x0001e20000100800 */
[----:B------:R-:W-:Y:S03]  /*4e480*/  STL [R1+0x2174], R44 ;  /* 0x0021742c01007387 */ /* 0x000fe60000100800 */
[----:B0-----:R-:W2:Y:S01]  /*4e490*/  LDL.LU R3, [R1+0x1fa8] ;  /* 0x001fa80001037983 */ /* 0x001ea20000300800 */
[--C-:B------:R-:W-:Y:S01]  /*4e4a0*/  IMAD.X R46, R46, 0x1, R0.reuse, P1 ;  /* 0x000000012e2e7824 */ /* 0x100fe200008e0600 */
[-C--:B------:R-:W-:Y:S01]  /*4e4b0*/  IADD3 R47, P1, R47, R4.reuse, RZ ;  /* 0x000000042f2f7210 */ /* 0x080fe20007f3e0ff */
[--C-:B------:R-:W-:Y:S01]  /*4e4c0*/  IMAD.X R50, R50, 0x1, R0.reuse, P2 ;  /* 0x0000000132327824 */ /* 0x100fe200010e0600 */
[----:B----4-:R-:W-:Y:S01]  /*4e4d0*/  IADD3 R51, P2, R51, R4, RZ ;  /* 0x0000000433337210 */ /* 0x010fe20007f5e0ff */
        /* <DEDUP_REMOVED lines=11> */
[----:B------:R-:W-:Y:S01]  /*4e590*/  STL [R1+0x2158], R24 ;  /* 0x0021581801007387 */ /* 0x000fe20000100800 */
[----:B0-----:R-:W3:Y:S01]  /*4e5a0*/  LDL.LU R2, [R1+0x2490] ;  /* 0x0024900001027983 */ /* 0x001ee20000300800 */
[----:B------:R0:W-:Y:S02]  /*4e5b0*/  STL [R1+0x1f98], R61 ;  /* 0x001f983d01007387 */ /* 0x0001e40000100800 */
[----:B------:R-:W4:Y:S02]  /*4e5c0*/  LDL.LU R60, [R1+0x2148] ;  /* 0x00214800013c7983 */ /* 0x000f240000300800 */
        /* <DEDUP_REMOVED lines=20> */
[----:B0-----:R-:W3:Y:S01]  /*4e710*/  LDL.LU R61, [R1+0x211c] ;  /* 0x00211c00013d7983 */ /* 0x001ee20000300800 */
[----:B------:R-:W3:Y:S01]  /*4e720*/  LDL.LU R45, [R1+0x20f0] ;  /* 0x0020f000012d7983 */ /* 0x000ee20000300800 */
[----:B------:R-:W3:Y:S02]  /*4e730*/  LDL.LU R46, [R1+0x2114] ;  /* 0x00211400012e7983 */ /* 0x000ee40000300800 */
[----:B------:R-:W3:Y:S02]  /*4e740*/  LDL.LU R47, [R1+0x20e8] ;  /* 0x0020e800012f7983 */ /* 0x000ee40000300800 */
[----:B--2---:R-:W-:-:S05]  /*4e750*/  IMAD.X R3, R3, 0x1, R0, P5 ;  /* 0x0000000103037824 */ /* 0x004fca00028e0600 */
[----:B------:R0:W-:Y:S01]  /*4e760*/  STL [R1+0x1fa8], R3 ;  /* 0x001fa80301007387 */ /* 0x0001e20000100800 */
[----:B------:R-:W2:Y:S02]  /*4e770*/  LDL.LU R50, [R1+0x210c] ;  /* 0x00210c0001327983 */ /* 0x000ea40000300800 */
[----:B------:R-:W2:Y:S02]  /*4e780*/  LDL.LU R51, [R1+0x20e0] ;  /* 0x0020e00001337983 */ /* 0x000ea40000300800 */
[----:B------:R-:W2:Y:S01]  /*4e790*/  LDL.LU R20, [R1+0x2104] ;  /* 0x0021040001147983 */ /* 0x000ea20000300800 */
[----:B------:R-:W2:Y:S04]  /*4e7a0*/  LDL.LU R24, [R1+0x20d8] ;  /* 0x0020d80001187983 */ /* 0x000ea80000300800 */
[----:B0-----:R-:W2:Y:S01]  /*4e7b0*/  LDL.LU R3, [R1+0x20fc] ;  /* 0x0020fc0001037983 */ /* 0x001ea20000300800 */
[-C--:B----4-:R-:W-:Y:S01]  /*4e7c0*/  IADD3 R60, P5, R60, R4.reuse, RZ ;  /* 0x000000043c3c7210 */ /* 0x090fe20007fbe0ff */
[--C-:B---3--:R-:W-:Y:S01]  /*4e7d0*/  IMAD.X R15, R15, 0x1, R2.reuse, P6 ;  /* 0x000000010f0f7824 */ /* 0x108fe200030e0602 */
[-C--:B------:R-:W-:Y:S01]  /*4e7e0*/  IADD3 R17, P6, R17, R4.reuse, RZ ;  /* 0x0000000411117210 */ /* 0x080fe20007fde0ff */
[--C-:B------:R-:W-:Y:S01]  /*4e7f0*/  IMAD.X R11, R11, 0x1, R2.reuse, P1 ;  /* 0x000000010b0b7824 */ /* 0x100fe200008e0602 */
[----:B------:R-:W-:Y:S01]  /*4e800*/  IADD3 R16, P1, R16, R4, RZ ;  /* 0x0000000410107210 */ /* 0x000fe20007f3e0ff */
        /* <DEDUP_REMOVED lines=33> */
[-C--:B------:R-:W-:Y:S01]  /*4ea20*/  IADD3 R44, P3, R44, R4.reuse, RZ ;  /* 0x000000042c2c7210 */ /* 0x080fe20007f7e0ff */
[----:B------:R-:W-:Y:S02]  /*4ea30*/  STL [R1+0x212c], R57 ;  /* 0x00212c3901007387 */ /* 0x000fe40000100800 */
[----:B------:R-:W-:Y:S01]  /*4ea40*/  STL [R1+0x2100], R58 ;  /* 0x0021003a01007387 */ /* 0x000fe20000100800 */
[----:B------:R-:W-:Y:S01]  /*4ea50*/  IADD3 R45, P4, R45, R4, RZ ;  /* 0x000000042d2d7210 */ /* 0x000fe20007f9e0ff */
[----:B------:R0:W-:Y:S01]  /*4ea60*/  STL [R1+0x211c], R61 ;  /* 0x00211c3d01007387 */ /* 0x0001e20000100800 */
[----:B------:R-:W-:-:S02]  /*4ea70*/  IMAD.X R46, R46, 0x1, R2, P5 ;  /* 0x000000012e2e7824 */ /* 0x000fc400028e0602 */
[----:B------:R1:W-:Y:S01]  /*4ea80*/  STL [R1+0x2124], R59 ;  /* 0x0021243b01007387 */ /* 0x0003e20000100800 */
[-C--:B------:R-:W-:Y:S01]  /*4ea90*/  IADD3 R47, P5, R47, R4.reuse, RZ ;  /* 0x000000042f2f7210 */ /* 0x080fe20007fbe0ff */
[----:B0-----:R-:W3:Y:S01]  /*4eaa0*/  LDL.LU R61, [R1+0x20d0] ;  /* 0x0020d000013d7983 */ /* 0x001ee20000300800 */
[----:B------:R0:W-:Y:S02]  /*4eab0*/  STL [R1+0x20f8], R44 ;  /* 0x0020f82c01007387 */ /* 0x0001e40000100800 */
[----:B------:R-:W-:Y:S02]  /*4eac0*/  STL [R1+0x20f0], R45 ;  /* 0x0020f02d01007387 */ /* 0x000fe40000100800 */
[----:B------:R-:W-:Y:S01]  /*4ead0*/  STL [R1+0x2114], R46 ;  /* 0x0021142e01007387 */ /* 0x000fe20000100800 */
[----:B------:R-:W-:Y:S01]  /*4eae0*/  STL [R1+0x20e8], R47 ;  /* 0x0020e82f01007387 */ /* 0x000fe20000100800 */
[--C-:B--2---:R-:W-:Y:S01]  /*4eaf0*/  IMAD.X R50, R50, 0x1, R2.reuse, P6 ;  /* 0x0000000132327824 */ /* 0x104fe200030e0602 */
[-C--:B------:R-:W-:Y:S01]  /*4eb00*/  IADD3 R51, P6, R51, R4.reuse, RZ ;  /* 0x0000000433337210 */ /* 0x080fe20007fde0ff */
[----:B------:R-:W-:Y:S01]  /*4eb10*/  IMAD.X R20, R20, 0x1, R2, P1 ;  /* 0x0000000114147824 */ /* 0x000fe200008e0602 */
[----:B------:R-:W-:-:S02]  /*4eb20*/  IADD3 R24, P1, R24, R4, RZ ;  /* 0x0000000418187210 */ /* 0x000fc40007f3e0ff */
[----:B------:R-:W-:Y:S01]  /*4eb30*/  STL [R1+0x210c], R50 ;  /* 0x00210c3201007387 */ /* 0x000fe20000100800 */
[----:B------:R-:W-:Y:S02]  /*4eb40*/  STL [R1+0x20e0], R51 ;  /* 0x0020e03301007387 */ /* 0x000fe40000100800 */
[----:B------:R-:W2:Y:S02]  /*4eb50*/  LDL.LU R60, [R1+0x20f4] ;  /* 0x0020f400013c7983 */ /* 0x000ea40000300800 */
[----:B------:R-:W-:Y:S02]  /*4eb60*/  STL [R1+0x2104], R20 ;  /* 0x0021041401007387 */ /* 0x000fe40000100800 */
[----:B------:R-:W-:Y:S01]  /*4eb70*/  IMAD.X R3, R3, 0x1, R2, P2 ;  /* 0x0000000103037824 */ /* 0x000fe200010e0602 */
[----:B------:R-:W4:Y:S01]  /*4eb80*/  LDL.LU R15, [R1+0x20c8] ;  /* 0x0020c800010f7983 */ /* 0x000f220000300800 */
        /* <DEDUP_REMOVED lines=20> */
[----:B0-----:R-:W4:Y:S02]  /*4ecd0*/  LDL.LU R44, [R1+0x20a4] ;  /* 0x0020a400012c7983 */ /* 0x001f240000300800 */
[----:B------:R-:W4:Y:S01]  /*4ece0*/  LDL.LU R3, [R1+0x2078] ;  /* 0x0020780001037983 */ /* 0x000f220000300800 */
[----:B------:R-:W4:Y:S01]  /*4ecf0*/  LDL.LU R45, [R1+0x209c] ;  /* 0x00209c00012d7983 */ /* 0x000f220000300800 */
[----:B------:R-:W4:Y:S02]  /*4ed00*/  LDL.LU R46, [R1+0x2070] ;  /* 0x00207000012e7983 */ /* 0x000f240000300800 */
[----:B------:R-:W4:Y:S01]  /*4ed10*/  LDL.LU R47, [R1+0x2094] ;  /* 0x00209400012f7983 */ /* 0x000f220000300800 */
[----:B---3--:R-:W-:-:S05]  /*4ed20*/  IADD3 R61, P2, R61, R4, RZ ;  /* 0x000000043d3d7210 */ /* 0x008fca0007f5e0ff */
[----:B------:R0:W-:Y:S01]  /*4ed30*/  STL [R1+0x20d0], R61 ;  /* 0x0020d03d01007387 */ /* 0x0001e20000100800 */
[----:B------:R-:W3:Y:S02]  /*4ed40*/  LDL.LU R50, [R1+0x2068] ;  /* 0x0020680001327983 */ /* 0x000ee40000300800 */
[----:B------:R-:W3:Y:S02]  /*4ed50*/  LDL.LU R51, [R1+0x208c] ;  /* 0x00208c0001337983 */ /* 0x000ee40000300800 */
[----:B------:R-:W3:Y:S01]  /*4ed60*/  LDL.LU R20, [R1+0x2060] ;  /* 0x0020600001147983 */ /* 0x000ee20000300800 */
[----:B------:R-:W3:Y:S04]  /*4ed70*/  LDL.LU R24, [R1+0x2084] ;  /* 0x0020840001187983 */ /* 0x000ee80000300800 */
[----:B0-----:R-:W3:Y:S01]  /*4ed80*/  LDL.LU R61, [R1+0x2058] ;  /* 0x00205800013d7983 */ /* 0x001ee20000300800 */
[--C-:B--2---:R-:W-:Y:S01]  /*4ed90*/  IMAD.X R60, R60, 0x1, R2.reuse, P3 ;  /* 0x000000013c3c7824 */ /* 0x104fe200018e0602 */
[----:B----4-:R-:W-:Y:S01]  /*4eda0*/  IADD3 R15, P3, R15, R4, RZ ;  /* 0x000000040f0f7210 */ /* 0x010fe20007f7e0ff */
        /* <DEDUP_REMOVED lines=28> */
[----:B------:R-:W-:Y:S01]  /*4ef70*/  IADD3 R57, P5, R57, R4, RZ ;  /* 0x0000000439397210 */ /* 0x000fe20007fbe0ff */
[----:B------:R-:W-:Y:S01]  /*4ef80*/  STL [R1+0x2098], R53 ;  /* 0x0020983501007387 */ /* 0x000fe20000100800 */
[--C-:B------:R-:W-:Y:S02]  /*4ef90*/  IMAD.X R58, R58, 0x1, R2.reuse, P6 ;  /* 0x000000013a3a7824 */ /* 0x100fe400030e0602 */
[----:B------:R-:W-:-:S02]  /*4efa0*/  IMAD.X R44, R44, 0x1, R2, P1 ;  /* 0x000000012c2c7824 */ /* 0x000fc400008e0602 */
[----:B------:R-:W-:Y:S01]  /*4efb0*/  STL [R1+0x20bc], R54 ;  /* 0x0020bc3601007387 */ /* 0x000fe20000100800 */
[-C--:B------:R-:W-:Y:S01]  /*4efc0*/  IADD3 R3, P1, R3, R4.reuse, RZ ;  /* 0x0000000403037210 */ /* 0x080fe20007f3e0ff */
[----:B------:R-:W-:Y:S01]  /*4efd0*/  STL [R1+0x2090], R55 ;  /* 0x0020903701007387 */ /* 0x000fe20000100800 */
[-C--:B------:R-:W-:Y:S01]  /*4efe0*/  IADD3 R59, P6, R59, R4.reuse, RZ ;  /* 0x000000043b3b7210 */ /* 0x080fe20007fde0ff */
[----:B------:R-:W-:Y:S02]  /*4eff0*/  STL [R1+0x20b4], R56 ;  /* 0x0020b43801007387 */ /* 0x000fe40000100800 */
[----:B------:R-:W-:Y:S01]  /*4f000*/  STL [R1+0x2088], R57 ;  /* 0x0020883901007387 */ /* 0x000fe20000100800 */
[----:B------:R-:W-:Y:S01]  /*4f010*/  STL [R1+0x20ac], R58 ;  /* 0x0020ac3a01007387 */ /* 0x000fe20000100800 */
[----:B------:R0:W-:Y:S02]  /*4f020*/  STL [R1+0x2078], R3 ;  /* 0x0020780301007387 */ /* 0x0001e40000100800 */
[----:B------:R1:W-:Y:S01]  /*4f030*/  STL [R1+0x2080], R59 ;  /* 0x0020803b01007387 */ /* 0x0003e20000100800 */
[----:B0-----:R-:W2:Y:S01]  /*4f040*/  LDL.LU R3, [R1+0x207c] ;  /* 0x00207c0001037983 */ /* 0x001ea20000300800 */
[--C-:B------:R-:W-:Y:S01]  /*4f050*/  IMAD.X R45, R45, 0x1, R2.reuse, P2 ;  /* 0x000000012d2d7824 */ /* 0x100fe200010e0602 */
[-C--:B------:R-:W-:Y:S01]  /*4f060*/  IADD3 R46, P2, R46, R4.reuse, RZ ;  /* 0x000000042e2e7210 */ /* 0x080fe20007f5e0ff */
[--C-:B------:R-:W-:Y:S01]  /*4f070*/  IMAD.X R47, R47, 0x1, R2.reuse, P3 ;  /* 0x000000012f2f7824 */ /* 0x100fe200018e0602 */
[----:B------:R0:W-:Y:S02]  /*4f080*/  STL [R1+0x20a4], R44 ;  /* 0x0020a42c01007387 */ /* 0x0001e40000100800 */
[----:B------:R-:W-:Y:S02]  /*4f090*/  STL [R1+0x209c], R45 ;  /* 0x00209c2d01007387 */ /* 0x000fe40000100800 */
[----:B------:R-:W-:Y:S01]  /*4f0a0*/  STL [R1+0x2070], R46 ;  /* 0x0020702e01007387 */ /* 0x000fe20000100800 */
[----:B------:R-:W-:Y:S01]  /*4f0b0*/  STL [R1+0x2094], R47 ;  /* 0x0020942f01007387 */ /* 0x000fe20000100800 */
[-C--:B---3--:R-:W-:Y:S01]  /*4f0c0*/  IADD3 R50, P3, R50, R4.reuse, RZ ;  /* 0x0000000432327210 */ /* 0x088fe20007f7e0ff */
[--C-:B------:R-:W-:Y:S01]  /*4f0d0*/  IMAD.X R51, R51, 0x1, R2.reuse, P4 ;  /* 0x0000000133337824 */ /* 0x100fe200020e0602 */
[----:B------:R-:W-:Y:S01]  /*4f0e0*/  IADD3 R20, P4, R20, R4, RZ ;  /* 0x0000000414147210 */ /* 0x000fe20007f9e0ff */
[----:B------:R-:W-:-:S02]  /*4f0f0*/  IMAD.X R24, R24, 0x1, R2, P5 ;  /* 0x0000000118187824 */ /* 0x000fc400028e0602 */
[----:B------:R-:W-:Y:S01]  /*4f100*/  STL [R1+0x2068], R50 ;  /* 0x0020683201007387 */ /* 0x000fe20000100800 */
[----:B------:R-:W-:Y:S02]  /*4f110*/  STL [R1+0x208c], R51 ;  /* 0x00208c3301007387 */ /* 0x000fe40000100800 */
[----:B------:R-:W3:Y:S02]  /*4f120*/  LDL.LU R60, [R1+0x2050] ;  /* 0x00205000013c7983 */ /* 0x000ee40000300800 */
[----:B------:R-:W-:Y:S01]  /*4f130*/  STL [R1+0x2060], R20 ;  /* 0x0020601401007387 */ /* 0x000fe20000100800 */
[----:B------:R-:W-:Y:S01]  /*4f140*/  IADD3 R61, P5, R61, R4, RZ ;  /* 0x000000043d3d7210 */ /* 0x000fe20007fbe0ff */
        /* <DEDUP_REMOVED lines=25> */
[----:B------:R-:W4:Y:S02]  /*4f2e0*/  LDL.LU R47, [R1+0x1ff0] ;  /* 0x001ff000012f7983 */ /* 0x000f240000300800 */
[----:B--2---:R-:W-:-:S05]  /*4f2f0*/  IMAD.X R3, R3, 0x1, R2, P6 ;  /* 0x0000000103037824 */ /* 0x004fca00030e0602 */
[----:B------:R0:W-:Y:S01]  /*4f300*/  STL [R1+0x207c], R3 ;  /* 0x00207c0301007387 */ /* 0x0001e20000100800 */
[----:B------:R-:W2:Y:S02]  /*4f310*/  LDL.LU R50, [R1+0x2014] ;  /* 0x0020140001327983 */ /* 0x000ea40000300800 */
[----:B------:R-:W2:Y:S02]  /*4f320*/  LDL.LU R51, [R1+0x1fe8] ;  /* 0x001fe80001337983 */ /* 0x000ea40000300800 */
[----:B------:R-:W2:Y:S01]  /*4f330*/  LDL.LU R20, [R1+0x200c] ;  /* 0x00200c0001147983 */ /* 0x000ea20000300800 */
[----:B------:R-:W2:Y:S04]  /*4f340*/  LDL.LU R24, [R1+0x1fe0] ;  /* 0x001fe00001187983 */ /* 0x000ea80000300800 */
[----:B0-----:R-:W2:Y:S01]  /*4f350*/  LDL.LU R3, [R1+0x2004] ;  /* 0x0020040001037983 */ /* 0x001ea20000300800 */
[-C--:B---3--:R-:W-:Y:S01]  /*4f360*/  IADD3 R60, P6, R60, R4.reuse, RZ ;  /* 0x000000043c3c7210 */ /* 0x088fe20007fde0ff */
[----:B----4-:R-:W-:Y:S01]  /*4f370*/  IMAD.X R15, R15, 0x1, R2, P1 ;  /* 0x000000010f0f7824 */ /* 0x010fe200008e0602 */
[----:B------:R-:W-:-:S03]  /*4f380*/  IADD3 R17, P1, R17, R4, RZ ;  /* 0x0000000411117210 */ /* 0x000fc60007f3e0ff */
[----:B------:R-:W-:Y:S01]  /*4f390*/  STL [R1+0x2050], R60 ;  /* 0x0020503c01007387 */ /* 0x000fe20000100800 */
        /* <DEDUP_REMOVED lines=33> */
[----:B------:R-:W-:Y:S01]  /*4f5b0*/  STL [R1+0x2010], R56 ;  /* 0x0020103801007387 */ /* 0x000fe20000100800 */
[-C--:B------:R-:W-:Y:S01]  /*4f5c0*/  IADD3 R44, P4, R44, R4.reuse, RZ ;  /* 0x000000042c2c7210 */ /* 0x080fe20007f9e0ff */
[----:B------:R-:W-:Y:S01]  /*4f5d0*/  STL [R1+0x2034], R57 ;  /* 0x0020343901007387 */ /* 0x000fe20000100800 */
[----:B------:R-:W-:Y:S01]  /*4f5e0*/  STL [R1+0x2008], R58 ;  /* 0x0020083a01007387 */ /* 0x000fe20000100800 */
[-C--:B------:R-:W-:Y:S01]  /*4f5f0*/  IADD3 R45, P5, R45, R4.reuse, RZ ;  /* 0x000000042d2d7210 */ /* 0x080fe20007fbe0ff */
[----:B------:R0:W-:Y:S02]  /*4f600*/  STL [R1+0x2024], R61 ;  /* 0x0020243d01007387 */ /* 0x0001e40000100800 */
[----:B------:R-:W-:Y:S01]  /*4f610*/  IMAD.X R46, R46, 0x1, R2, P6 ;  /* 0x000000012e2e7824 */ /* 0x000fe200030e0602 */
[----:B------:R1:W-:Y:S01]  /*4f620*/  STL [R1+0x202c], R59 ;  /* 0x00202c3b01007387 */ /* 0x0003e20000100800 */
[----:B------:R-:W-:-:S03]  /*4f630*/  IADD3 R47, P6, R47, R4, RZ ;  /* 0x000000042f2f7210 */ /* 0x000fc60007fde0ff */
        /* <DEDUP_REMOVED lines=289> */
[----:B------:R3:W-:Y:S02]  /*50850*/  STL [R1+0x2240], R51 ;  /* 0x0022403301007387 */ /* 0x0007e40000100800 */
[----:B------:R-:W4:Y:S02]  /*50860*/  LDL.LU R60, [R1+0x228c] ;  /* 0x00228c00013c7983 */ /* 0x000f240000300800 */
[----:B------:R0:W-:Y:S01]  /*50870*/  STL [R1+0x227c], R20 ;  /* 0x00227c1401007387 */ /* 0x0001e20000100800 */
[----:B------:R-:W-:Y:S01]  /*50880*/  IADD3 R61, P1, R61, R4, RZ ;  /* 0x000000043d3d7210 */ /* 0x000fe20007f3e0ff */
[----:B------:R-:W4:Y:S01]  /*50890*/  LDL.LU R15, [R1+0x2258] ;  /* 0x00225800010f7983 */ /* 0x000f220000300800 */
[----:B------:R0:W-:Y:S02]  /*508a0*/  STL [R1+0x2248], R24 ;  /* 0x0022481801007387 */ /* 0x0001e40000100800 */
        /* <DEDUP_REMOVED lines=20> */
[----:B---3--:R-:W3:Y:S01]  /*509f0*/  LDL.LU R51, [R1+0x22a8] ;  /* 0x0022a80001337983 */ /* 0x008ee20000300800 */
        /* <DEDUP_REMOVED lines=11> */
[----:B------:R-:W-:Y:S01]  /*50ab0*/  IMAD.X R15, R15, 0x1, R2, P3 ;  /* 0x000000010f0f7824 */ /* 0x000fe200018e0602 */
        /* <DEDUP_REMOVED lines=32> */
[--C-:B---3--:R-:W-:Y:S01]  /*50cc0*/  IMAD.X R51, R51, 0x1, R2.reuse, P1 ;  /* 0x0000000133337824 */ /* 0x108fe200008e0602 */
        /* <DEDUP_REMOVED lines=9> */
[----:B------:R-:W-:Y:S01]  /*50d60*/  STL [R1+0x22a0], R59 ;  /* 0x0022a03b01007387 */ /* 0x000fe20000100800 */
[----:B------:R-:W-:-:S03]  /*50d70*/  IADD3 R47, P2, R47, R4, RZ ;  /* 0x000000042f2f7210 */ /* 0x000fc60007f5e0ff */
[----:B0-----:R-:W3:Y:S01]  /*50d80*/  LDL.LU R51, [R1+0x2304] ;  /* 0x0023040001337983 */ /* 0x001ee20000300800 */
[----:B------:R-:W-:Y:S02]  /*50d90*/  STL [R1+0x22dc], R44 ;  /* 0x0022dc2c01007387 */ /* 0x000fe40000100800 */
        /* <DEDUP_REMOVED lines=9> */
[----:B------:R0:W-:Y:S02]  /*50e30*/  STL [R1+0x22c0], R24 ;  /* 0x0022c01801007387 */ /* 0x0001e40000100800 */
[----:B------:R-:W-:Y:S01]  /*50e40*/  IMAD.X R3, R3, 0x1, R2, P5 ;  /* 0x0000000103037824 */ /* 0x000fe200028e0602 */
[----:B0-----:R-:W2:Y:S01]  /*50e50*/  LDL.LU R24, [R1+0x22d0] ;  /* 0x0022d00001187983 */ /* 0x001ea20000300800 */
[----:B------:R-:W4:Y:S02]  /*50e60*/  LDL.LU R20, [R1+0x230c] ;  /* 0x00230c0001147983 */ /* 0x000f240000300800 */
[----:B------:R0:W-:Y:S02]  /*50e70*/  STL [R1+0x22fc], R61 ;  /* 0x0022fc3d01007387 */ /* 0x0001e40000100800 */
[----:B0-----:R-:W4:Y:S01]  /*50e80*/  LDL.LU R61, [R1+0x22d8] ;  /* 0x0022d800013d7983 */ /* 0x001f220000300800 */
        /* <DEDUP_REMOVED lines=30> */
[----:B--2---:R-:W-:Y:S01]  /*51070*/  IMAD.X R24, R24, 0x1, R2, P6 ;  /* 0x0000000118187824 */ /* 0x004fe200030e0602 */
[----:B----4-:R-:W-:-:S04]  /*51080*/  IADD3 R20, P6, R20, R4, RZ ;  /* 0x0000000414147210 */ /* 0x010fc80007fde0ff */
[----:B------:R0:W-:Y:S01]  /*51090*/  STL [R1+0x22d0], R24 ;  /* 0x0022d01801007387 */ /* 0x0001e20000100800 */
[----:B------:R-:W-:-:S03]  /*510a0*/  IMAD.X R61, R61, 0x1, R2, P1 ;  /* 0x000000013d3d7824 */ /* 0x000fc600008e0602 */
[----:B0-----:R0:W5:Y:S01]  /*510b0*/  LDL.LU R24, [R1+0x248c] ;  /* 0x00248c0001187983 */ /* 0x0011620000300800 */
[----:B------:R1:W-:Y:S01]  /*510c0*/  STL [R1+0x230c], R20 ;  /* 0x00230c1401007387 */ /* 0x0003e20000100800 */
[-C--:B------:R-:W-:Y:S02]  /*510d0*/  IADD3 R3, P1, R3, R4.reuse, RZ ;  /* 0x0000000403037210 */ /* 0x080fe40007f3e0ff */
[----:B-1----:R0:W5:Y:S01]  /*510e0*/  LDL.LU R20, [R1+0x2488] ;  /* 0x0024880001147983 */ /* 0x0021620000300800 */
[----:B------:R1:W-:Y:S03]  /*510f0*/  STL [R1+0x22d8], R61 ;  /* 0x0022d83d01007387 */ /* 0x0003e60000100800 */
[----:B-1----:R0:W5:Y:S01]  /*51100*/  LDL.LU R61, [R1+0x2484] ;  /* 0x00248400013d7983 */ /* 0x0021620000300800 */
[----:B------:R1:W-:Y:S03]  /*51110*/  STL [R1+0x2314], R3 ;  /* 0x0023140301007387 */ /* 0x0003e60000100800 */
[----:B-1----:R-:W2:Y:S01]  /*51120*/  LDL.LU R3, [R1+0x2480] ;  /* 0x0024800001037983 */ /* 0x002ea20000300800 */
[--C-:B------:R-:W-:Y:S01]  /*51130*/  IMAD.X R60, R60, 0x1, R2.reuse, P2 ;  /* 0x000000013c3c7824 */ /* 0x100fe200010e0602 */
        /* <DEDUP_REMOVED lines=27> */
[----:B------:R-:W-:Y:S02]  /*512f0*/  STL [R1+0x2310], R52 ;  /* 0x0023103401007387 */ /* 0x000fe40000100800 */
[--C-:B------:R-:W-:Y:S01]  /*51300*/  IMAD.X R56, R56, 0x1, R2.reuse, P4 ;  /* 0x0000000138387824 */ /* 0x100fe200020e0602 */
[----:B------:R-:W-:Y:S01]  /*51310*/  STL [R1+0x234c], R53 ;  /* 0x00234c3501007387 */ /* 0x000fe20000100800 */
[----:B------:R-:W-:Y:S02]  /*51320*/  STL [R1+0x2318], R54 ;  /* 0x0023183601007387 */ /* 0x000fe40000100800 */
[----:B------:R-:W-:Y:S02]  /*51330*/  STL [R1+0x2354], R55 ;  /* 0x0023543701007387 */ /* 0x000fe40000100800 */
[----:B--2---:R-:W-:-:S05]  /*51340*/  IMAD.X R3, R3, 0x1, R2, P5 ;  /* 0x0000000103037824 */ /* 0x004fca00028e0602 */
[----:B------:R1:W-:Y:S01]  /*51350*/  STL [R1+0x2328], R3 ;  /* 0x0023280301007387 */ /* 0x0003e20000100800 */
[----:B------:R-:W-:Y:S03]  /*51360*/  STL [R1+0x2320], R56 ;  /* 0x0023203801007387 */ /* 0x000fe60000100800 */
[----:B-1----:R-:W2:Y:S01]  /*51370*/  LDL.LU R3, [R1+0x247c] ;  /* 0x00247c0001037983 */ /* 0x002ea20000300800 */
[-C--:B------:R-:W-:Y:S02]  /*51380*/  IADD3 R57, P4, R57, R4.reuse, RZ ;  /* 0x0000000439397210 */ /* 0x080fe40007f9e0ff */
[-C--:B------:R-:W-:Y:S01]  /*51390*/  IADD3 R58, P5, R58, R4.reuse, RZ ;  /* 0x000000043a3a7210 */ /* 0x080fe20007fbe0ff */
[--C-:B------:R-:W-:Y:S01]  /*513a0*/  IMAD.X R59, R59, 0x1, R2.reuse, P6 ;  /* 0x000000013b3b7824 */ /* 0x100fe200030e0602 */
[-C--:B------:R-:W-:Y:S01]  /*513b0*/  IADD3 R44, P6, R44, R4.reuse, RZ ;  /* 0x000000042c2c7210 */ /* 0x080fe20007fde0ff */
[--C-:B---3--:R-:W-:Y:S01]  /*513c0*/  IMAD.X R45, R45, 0x1, R2.reuse, P1 ;  /* 0x000000012d2d7824 */ /* 0x108fe200008e0602 */
[----:B------:R-:W-:Y:S01]  /*513d0*/  STL [R1+0x235c], R57 ;  /* 0x00235c3901007387 */ /* 0x000fe20000100800 */
[----:B------:R-:W-:Y:S01]  /*513e0*/  IADD3 R46, P1, R46, R4, RZ ;  /* 0x000000042e2e7210 */ /* 0x000fe20007f3e0ff */
[----:B------:R-:W-:Y:S02]  /*513f0*/  STL [R1+0x2364], R58 ;  /* 0x0023643a01007387 */ /* 0x000fe40000100800 */
[--C-:B------:R-:W-:Y:S01]  /*51400*/  IMAD.X R47, R47, 0x1, R2.reuse, P2 ;  /* 0x000000012f2f7824 */ /* 0x100fe200010e0602 */
[----:B------:R-:W-:Y:S01]  /*51410*/  STL [R1+0x2330], R59 ;  /* 0x0023303b01007387 */ /* 0x000fe20000100800 */
[----:B------:R-:W-:Y:S02]  /*51420*/  STL [R1+0x236c], R44 ;  /* 0x00236c2c01007387 */ /* 0x000fe40000100800 */
[----:B------:R-:W-:Y:S02]  /*51430*/  STL [R1+0x2338], R45 ;  /* 0x0023382d01007387 */ /* 0x000fe40000100800 */
[----:B------:R-:W-:Y:S01]  /*51440*/  STL [R1+0x2370], R46 ;  /* 0x0023702e01007387 */ /* 0x000fe20000100800 */
[----:B------:R-:W-:Y:S01]  /*51450*/  STL [R1+0x2340], R47 ;  /* 0x0023402f01007387 */ /* 0x000fe20000100800 */
[----:B------:R-:W-:-:S02]  /*51460*/  IMAD.X R50, R50, 0x1, R2, P3 ;  /* 0x0000000132327824 */ /* 0x000fc400018e0602 */
[----:B------:R-:W-:Y:S02]  /*51470*/  IMAD.X R51, R51, 0x1, R2, P4 ;  /* 0x0000000133337824 */ /* 0x000fe400020e0602 */
[----:B------:R-:W-:-:S04]  /*51480*/  IMAD.MOV.U32 R60, RZ, RZ, c[0x0][0x188] ;  /* 0x00006200ff3c7624 */ /* 0x000fc800078e00ff */
[----:B------:R-:W-:-:S04]  /*51490*/  IMAD.SHL.U32 R60, R60, 0x40, RZ ;  /* 0x000000403c3c7824 */ /* 0x000fc800078e00ff */
[----:B------:R-:W-:Y:S02]  /*514a0*/  IMAD.SHL.U32 R60, R60, 0x2, RZ ;  /* 0x000000023c3c7824 */ /* 0x000fe400078e00ff */
[----:B--2---:R-:W-:-:S05]  /*514b0*/  IMAD.X R3, R3, 0x1, R2, P5 ;  /* 0x0000000103037824 */ /* 0x004fca00028e0602 */
[----:B------:R1:W-:Y:S01]  /*514c0*/  STL [R1+0x2358], R3 ;  /* 0x0023580301007387 */ /* 0x0003e20000100800 */
[----:B------:R0:W-:Y:S03]  /*514d0*/  STL [R1+0x2348], R50 ;  /* 0x0023483201007387 */ /* 0x0001e60000100800 */
[----:B-1----:R-:W1:Y:S01]  /*514e0*/  S2R R3, SR_TID.X ;  /* 0x0000000000037919 */ /* 0x002e620000002100 */
[----:B------:R0:W-:Y:S01]  /*514f0*/  STL [R1+0x2350], R51 ;  /* 0x0023503301007387 */ /* 0x0001e20000100800 */
[----:B-1----:R-:W-:-:S05]  /*51500*/  LOP3.LUT R3, R3, 0x1f, RZ, 0xc0, !PT ;  /* 0x0000001f03037812 */ /* 0x002fca00078ec0ff */
[----:B------:R-:W-:Y:S02]  /*51510*/  IMAD.SHL.U32 R3, R3, 0x2, RZ ;  /* 0x0000000203037824 */ /* 0x000fe400078e00ff */
[----:B0-----:R-:W2:Y:S04]  /*51520*/  LDL.LU R50, [R1+0x2360] ;  /* 0x0023600001327983 */ /* 0x001ea80000300800 */
[----:B------:R-:W3:Y:S01]  /*51530*/  LDL.LU R51, [R1+0x2368] ;  /* 0x0023680001337983 */ /* 0x000ee20000300800 */
[----:B------:R-:W-:Y:S02]  /*51540*/  IMAD.MOV.U32 R4, RZ, RZ, R13 ;  /* 0x000000ffff047224 */ /* 0x000fe400078e000d */
[----:B------:R-:W-:Y:S02]  /*51550*/  IMAD.MOV.U32 R5, RZ, RZ, R19 ;  /* 0x000000ffff057224 */ /* 0x000fe400078e0013 */
[----:B------:R-:W-:Y:S02]  /*51560*/  IMAD.MOV.U32 R6, RZ, RZ, R14 ;  /* 0x000000ffff067224 */ /* 0x000fe400078e000e */
[----:B------:R-:W-:-:S02]  /*51570*/  IMAD.MOV.U32 R7, RZ, RZ, R18 ;  /* 0x000000ffff077224 */ /* 0x000fc400078e0012 */
[--C-:B--2---:R-:W-:Y:S02]  /*51580*/  IMAD.X R50, R50, 0x1, R2.reuse, P6 ;  /* 0x0000000132327824 */ /* 0x104fe400030e0602 */
[----:B---3--:R-:W-:-:S03]  /*51590*/  IMAD.X R51, R51, 0x1, R2, P1 ;  /* 0x0000000133337824 */ /* 0x008fc600008e0602 */
[----:B------:R0:W-:Y:S04]  /*515a0*/  STL [R1+0x2360], R50 ;  /* 0x0023603201007387 */ /* 0x0001e80000100800 */
[----:B------:R0:W-:Y:S04]  /*515b0*/  STL.64 [R1+0xcc0], R4 ;  /* 0x000cc00401007387 */ /* 0x0001e80000100a00 */
[----:B------:R0:W-:Y:S04]  /*515c0*/  STL [R1+0x2368], R51 ;  /* 0x0023683301007387 */ /* 0x0001e80000100800 */
[----:B------:R0:W-:Y:S01]  /*515d0*/  STL.64 [R1+0xcc8], R6 ;  /* 0x000cc80601007387 */ /* 0x0001e20000100a00 */
[----:B------:R-:W-:Y:S01]  /*515e0*/  @!P0 CALL.REL.NOINC `(.L_x_2) ;  /* 0x0000001000008944 */ /* 0x000fe20003c00000 */
[----:B------:R-:W-:Y:S05]  /*515f0*/  BRA `(.L_x_3) ;  /* 0xfffc0f3000007947 */ /* 0x000fea000383ffff */
.L_x_2:
[----:B0-----:R-:W2:Y:S01]  /*51600*/  LDL.LU R4, [R1+0xac] ;  /* 0x0000ac0001047983 */ /* 0x001ea20000300800 */
[----:B------:R-:W-:-:S02]  /*51610*/  IMAD.MOV.U32 R16, RZ, RZ, R34 ;  /* 0x000000ffff107224 */ /* 0x000fc400078e0022 */
[----:B------:R-:W-:Y:S01]  /*51620*/  IMAD.MOV.U32 R11, RZ, RZ, R35 ;  /* 0x000000ffff0b7224 */ /* 0x000fe200078e0023 */
[----:B------:R-:W2:Y:S01]  /*51630*/  LDL.LU R7, [R1+0xa8] ;  /* 0x0000a80001077983 */ /* 0x000ea20000300800 */
[----:B------:R-:W-:Y:S02]  /*51640*/  IMAD.MOV.U32 R12, RZ, RZ, R30 ;  /* 0x000000ffff0c7224 */ /* 0x000fe400078e001e */
[----:B------:R-:W-:Y:S01]  /*51650*/  IMAD.MOV.U32 R8, RZ, RZ, R31 ;  /* 0x000000ffff087224 */ /* 0x000fe200078e001f */
[----:B------:R-:W3:Y:S01]  /*51660*/  LDL.LU R52, [R1+0xbc] ;  /* 0x0000bc0001347983 */ /* 0x000ee20000300800 */
[----:B------:R-:W-:Y:S02]  /*51670*/  IMAD.MOV.U32 R13, RZ, RZ, R26 ;  /* 0x000000ffff0d7224 */ /* 0x000fe400078e001a */
[----:B------:R-:W-:Y:S01]  /*51680*/  IMAD.MOV.U32 R19, RZ, RZ, R27 ;  /* 0x000000ffff137224 */ /* 0x000fe200078e001b */
[----:B------:R-:W3:Y:S01]  /*51690*/  LDL.LU R53, [R1+0xb8] ;  /* 0x0000b80001357983 */ /* 0x000ee20000300800 */
[----:B------:R-:W-:-:S02]  /*516a0*/  IMAD.MOV.U32 R60, RZ, RZ, R22 ;  /* 0x000000ffff3c7224 */ /* 0x000fc400078e0016 */
[----:B------:R-:W-:Y:S01]  /*516b0*/  IMAD.MOV.U32 R2, RZ, RZ, R23 ;  /* 0x000000ffff027224 */ /* 0x000fe200078e0017 */
[----:B------:R-:W4:Y:S01]  /*516c0*/  LDL.LU R54, [R1+0xcc] ;  /* 0x0000cc0001367983 */ /* 0x000f220000300800 */
[----:B------:R-:W-:Y:S02]  /*516d0*/  IMAD.MOV.U32 R14, RZ, RZ, R36 ;  /* 0x000000ffff0e7224 */ /* 0x000fe400078e0024 */
[----:B------:R-:W-:Y:S01]  /*516e0*/  IMAD.MOV.U32 R18, RZ, RZ, R37 ;  /* 0x000000ffff127224 */ /* 0x000fe200078e0025 */
[----:B------:R-:W4:Y:S01]  /*516f0*/  LDL.LU R55, [R1+0xc8] ;  /* 0x0000c80001377983 */ /* 0x000f220000300800 */
[----:B------:R-:W-:Y:S02]  /*51700*/  IMAD.MOV.U32 R15, RZ, RZ, R38 ;  /* 0x000000ffff0f7224 */ /* 0x000fe400078e0026 */
[----:B------:R-:W-:Y:S01]  /*51710*/  IMAD.MOV.U32 R17, RZ, RZ, R39 ;  /* 0x000000ffff117224 */ /* 0x000fe200078e0027 */
[----:B------:R-:W4:Y:S01]  /*51720*/  LDL.LU R34, [R1+0x28c] ;  /* 0x00028c0001227983 */ /* 0x000f220000300800 */
[----:B------:R-:W-:-:S02]  /*51730*/  IMAD.MOV.U32 R9, RZ, RZ, R40 ;  /* 0x000000ffff097224 */ /* 0x000fc400078e0028 */
[----:B------:R-:W-:Y:S01]  /*51740*/  IMAD.MOV.U32 R5, RZ, RZ, R41 ;  /* 0x000000ffff057224 */ /* 0x000fe200078e0029 */
[----:B------:R-:W4:Y:S01]  /*51750*/  LDL.LU R35, [R1+0x288] ;  /* 0x0002880001237983 */ /* 0x000f220000300800 */
[----:B------:R-:W-:Y:S02]  /*51760*/  IMAD.MOV.U32 R10, RZ, RZ, R42 ;  /* 0x000000ffff0a7224 */ /* 0x000fe400078e002a */
[----:B------:R-:W-:Y:S01]  /*51770*/  IMAD.MOV.U32 R6, RZ, RZ, R43 ;  /* 0x000000ffff067224 */ /* 0x000fe200078e002b */
[----:B------:R-:W4:Y:S04]  /*51780*/  LDL.LU R56, [R1+0xa4] ;  /* 0x0000a40001387983 */ /* 0x000f280000300800 */
        /* <DEDUP_REMOVED lines=23> */
[----:B-----5:R-:W-:Y:S04]  /*51900*/  STL [R1+0x24fc], R48 ;  /* 0x0024fc3001007387 */ /* 0x020fe80000100800 */
[----:B------:R-:W-:Y:S04]  /*51910*/  STL [R1+0x24f8], R49 ;  /* 0x0024f83101007387 */ /* 0x000fe80000100800 */
[----:B------:R-:W-:Y:S01]  /*51920*/  STL [R1+0x24f4], R21 ;  /* 0x0024f41501007387 */ /* 0x000fe20000100800 */
[----:B------:R-:W-:-:S03]  /*51930*/  F2FP.PACK_AB R3, R60, R2 ;  /* 0x000000023c03723e */ /* 0x000fc600000000ff */
[----:B------:R-:W-:Y:S04]  /*51940*/  STL [R1+0x24f0], R20 ;  /* 0x0024f01401007387 */ /* 0x000fe80000100800 */
[----:B------:R-:W-:Y:S04]  /*51950*/  STL [R1+0x24ec], R25 ;  /* 0x0024ec1901007387 */ /* 0x000fe80000100800 */
[----:B------:R-:W-:Y:S04]  /*51960*/  STL [R1+0x24e8], R24 ;  /* 0x0024e81801007387 */ /* 0x000fe80000100800 */
[----:B------:R-:W-:Y:S01]  /*51970*/  STL [R1+0x24e0], R29 ;  /* 0x0024e01d01007387 */ /* 0x000fe20000100800 */
[----:B------:R-:W-:-:S03]  /*51980*/  F2FP.PACK_AB R2, R13, R19 ;  /* 0x000000130d02723e */ /* 0x000fc600000000ff */
[----:B------:R-:W-:Y:S01]  /*51990*/  STL [R1+0x24dc], R28 ;  /* 0x0024dc1c01007387 */ /* 0x000fe20000100800 */
[----:B------:R-:W-:-:S03]  /*519a0*/  F2FP.PACK_AB R0, R14, R18 ;  /* 0x000000120e00723e */ /* 0x000fc600000000ff */
[----:B------:R-:W-:Y:S04]  /*519b0*/  STL [R1+0x24d0], R33 ;  /* 0x0024d02101007387 */ /* 0x000fe80000100800 */
[----:B------:R-:W-:Y:S04]  /*519c0*/  STL [R1+0x24cc], R32 ;  /* 0x0024cc2001007387 */ /* 0x000fe80000100800 */
[----:B------:R-:W-:Y:S04]  /*519d0*/  STL [R1+0x247c], R61 ;  /* 0x00247c3d01007387 */ /* 0x000fe80000100800 */
[----:B------:R0:W-:Y:S04]  /*519e0*/  STL [R1+0x43c], R3 ;  /* 0x00043c0301007387 */ /* 0x0001e80000100800 */
[----:B------:R1:W-:Y:S01]  /*519f0*/  STL [R1+0x438], R2 ;  /* 0x0004380201007387 */ /* 0x0003e20000100800 */
[----:B0-----:R-:W-:-:S03]  /*51a00*/  F2FP.PACK_AB R3, R15, R17 ;  /* 0x000000110f03723e */ /* 0x001fc600000000ff */
[----:B------:R0:W-:Y:S01]  /*51a10*/  STL [R1+0x434], R0 ;  /* 0x0004340001007387 */ /* 0x0001e20000100800 */
[----:B-1----:R-:W-:-:S03]  /*51a20*/  F2FP.PACK_AB R2, R11, R16 ;  /* 0x000000100b02723e */ /* 0x002fc600000000ff */
[----:B------:R1:W-:Y:S01]  /*51a30*/  STL [R1+0x430], R3 ;  /* 0x0004300301007387 */ /* 0x0003e20000100800 */
[----:B0-----:R-:W-:-:S03]  /*51a40*/  F2FP.PACK_AB R0, R8, R12 ;  /* 0x0000000c0800723e */ /* 0x001fc600000000ff */
[----:B------:R0:W-:Y:S01]  /*51a50*/  STL [R1+0x42c], R2 ;  /* 0x00042c0201007387 */ /* 0x0001e20000100800 */
[----:B-1----:R-:W-:-:S03]  /*51a60*/  F2FP.PACK_AB R3, R6, R10 ;  /* 0x0000000a0603723e */ /* 0x002fc600000000ff */
[----:B------:R2:W-:Y:S04]  /*51a70*/  STL [R1+0x428], R0 ;  /* 0x0004280001007387 */ /* 0x0005e80000100800 */
[----:B------:R3:W-:Y:S01]  /*51a80*/  STL [R1+0x424], R3 ;  /* 0x0004240301007387 */ /* 0x0007e20000100800 */
[----:B0-----:R-:W-:-:S05]  /*51a90*/  F2FP.PACK_AB R2, R5, R9 ;  /* 0x000000090502723e */ /* 0x001fca00000000ff */
[----:B------:R4:W-:Y:S01]  /*51aa0*/  STL [R1+0x420], R2 ;  /* 0x0004200201007387 */ /* 0x0009e20000100800 */
[----:B--2---:R-:W-:Y:S02]  /*51ab0*/  F2FP.PACK_AB R0, R4, R7 ;  /* 0x000000070400723e */ /* 0x004fe400000000ff */
[----:B---3--:R-:W-:-:S03]  /*51ac0*/  F2FP.PACK_AB R3, R52, R53 ;  /* 0x000000353403723e */ /* 0x008fc600000000ff */
[----:B------:R0:W-:Y:S04]  /*51ad0*/  STL [R1+0x41c], R0 ;  /* 0x00041c0001007387 */ /* 0x0001e80000100800 */
[----:B------:R1:W-:Y:S01]  /*51ae0*/  STL [R1+0x418], R3 ;  /* 0x0004180301007387 */ /* 0x0003e20000100800 */
[----:B----4-:R-:W-:Y:S02]  /*51af0*/  F2FP.PACK_AB R2, R54, R55 ;  /* 0x000000373602723e */ /* 0x010fe400000000ff */
[----:B0-----:R-:W-:-:S03]  /*51b00*/  F2FP.PACK_AB R0, R34, R35 ;  /* 0x000000232200723e */ /* 0x001fc600000000ff */
[----:B------:R0:W-:Y:S01]  /*51b10*/  STL [R1+0x414], R2 ;  /* 0x0004140201007387 */ /* 0x0001e20000100800 */
[----:B-1----:R-:W-:-:S03]  /*51b20*/  F2FP.PACK_AB R3, R56, R57 ;  /* 0x000000393803723e */ /* 0x002fc600000000ff */
[----:B------:R1:W-:Y:S04]  /*51b30*/  STL [R1+0x410], R0 ;  /* 0x0004100001007387 */ /* 0x0003e80000100800 */
[----:B------:R2:W-:Y:S01]  /*51b40*/  STL [R1+0x40c], R3 ;  /* 0x00040c0301007387 */ /* 0x0005e20000100800 */
[----:B0-----:R-:W-:Y:S02]  /*51b50*/  F2FP.PACK_AB R2, R58, R59 ;  /* 0x0000003b3a02723e */ /* 0x001fe400000000ff */
[----:B-1----:R-:W-:-:S03]  /*51b60*/  F2FP.PACK_AB R0, R30, R31 ;  /* 0x0000001f1e00723e */ /* 0x002fc600000000ff */
[----:B------:R0:W-:Y:S01]  /*51b70*/  STL [R1+0x408], R2 ;  /* 0x0004080201007387 */ /* 0x0001e20000100800 */
[----:B--2---:R-:W-:-:S03]  /*51b80*/  F2FP.PACK_AB R3, R26, R27 ;  /* 0x0000001b1a03723e */ /* 0x004fc600000000ff */
        /* <DEDUP_REMOVED lines=13> */
[----:B------:R-:W-:Y:S04]  /*51c60*/  STL [R1+0x3e8], R3 ;  /* 0x0003e80301007387 */ /* 0x000fe80000100800 */
[----:B------:R-:W2:Y:S01]  /*51c70*/  LDL.LU R61, [R1+0x358] ;  /* 0x00035800013d7983 */ /* 0x000ea20000300800 */
[----:B0-----:R-:W-:Y:S02]  /*51c80*/  F2FP.PACK_AB R2, R46, R47 ;  /* 0x0000002f2e02723e */ /* 0x001fe400000000ff */
[----:B-1----:R-:W-:-:S03]  /*51c90*/  F2FP.PACK_AB R0, R50, R51 ;  /* 0x000000333200723e */ /* 0x002fc600000000ff */
[----:B------:R-:W-:Y:S04]  /*51ca0*/  STL [R1+0x3e4], R2 ;  /* 0x0003e40201007387 */ /* 0x000fe80000100800 */
[----:B--2---:R0:W-:Y:S04]  /*51cb0*/  STL [R1+0x2514], R61 ;  /* 0x0025143d01007387 */ /* 0x0041e80000100800 */
[----:B------:R-:W-:Y:S04]  /*51cc0*/  STL [R1+0x3e0], R0 ;  /* 0x0003e00001007387 */ /* 0x000fe80000100800 */
[----:B0-----:R-:W2:Y:S04]  /*51cd0*/  LDL.LU R61, [R1+0x348] ;  /* 0x00034800013d7983 */ /* 0x001ea80000300800 */
[----:B------:R-:W3:Y:S04]  /*51ce0*/  LDL.LU R32, [R1+0x17c] ;  /* 0x00017c0001207983 */ /* 0x000ee80000300800 */
[----:B---3--:R0:W-:Y:S04]  /*51cf0*/  STL [R1+0x2510], R32 ;  /* 0x0025102001007387 */ /* 0x0081e80000100800 */
[----:B0-----:R-:W3:Y:S04]  /*51d00*/  LDL.LU R32, [R1+0x35c] ;  /* 0x00035c0001207983 */ /* 0x001ee80000300800 */
[----:B---3--:R0:W-:Y:S04]  /*51d10*/  STL [R1+0x2518], R32 ;  /* 0x0025182001007387 */ /* 0x0081e80000100800 */
[----:B0-----:R-:W2:Y:S04]  /*51d20*/  LDL.LU R32, [R1+0x34c] ;  /* 0x00034c0001207983 */ /* 0x001ea80000300800 */
[----:B------:R-:W3:Y:S04]  /*51d30*/  LDL.LU R33, [R1+0x178] ;  /* 0x0001780001217983 */ /* 0x000ee80000300800 */
[----:B------:R-:W4:Y:S04]  /*51d40*/  LDL.LU R28, [R1+0x13c] ;  /* 0x00013c00011c7983 */ /* 0x000f280000300800 */
[----:B------:R-:W4:Y:S04]  /*51d50*/  LDL.LU R29, [R1+0x138] ;  /* 0x00013800011d7983 */ /* 0x000f280000300800 */
[----:B------:R-:W3:Y:S04]  /*51d60*/  LDL.LU R24, [R1+0x344] ;  /* 0x0003440001187983 */ /* 0x000ee80000300800 */
        /* <DEDUP_REMOVED lines=54> */
[----:B------:R-:W3:Y:S01]  /*520d0*/  LDL.LU R51, [R1+0x2c0] ;  /* 0x0002c00001337983 */ /* 0x000ee20000300800 */
[----:B--2---:R-:W-:-:S03]  /*520e0*/  F2FP.PACK_AB R61, R32, R61 ;  /* 0x0000003d203d723e */ /* 0x004fc600000000ff */
[----:B------:R-:W2:Y:S04]  /*520f0*/  LDL.LU R32, [R1+0x2518] ;  /* 0x0025180001207983 */ /* 0x000ea80000300800 */
[----:B------:R0:W-:Y:S04]  /*52100*/  STL [R1+0x3dc], R61 ;  /* 0x0003dc3d01007387 */ /* 0x0001e80000100800 */
[----:B0-----:R-:W2:Y:S02]  /*52110*/  LDL.LU R61, [R1+0x2514] ;  /* 0x00251400013d7983 */ /* 0x001ea40000300800 */
[----:B--2---:R-:W-:-:S02]  /*52120*/  F2FP.PACK_AB R61, R32, R61 ;  /* 0x0000003d203d723e */ /* 0x004fc400000000ff */
[----:B------:R-:W2:Y:S01]  /*52130*/  LDL.LU R32, [R1+0x2510] ;  /* 0x0025100001207983 */ /* 0x000ea20000300800 */
[----:B----4-:R-:W-:Y:S02]  /*52140*/  F2FP.PACK_AB R28, R28, R29 ;  /* 0x0000001d1c1c723e */ /* 0x010fe400000000ff */
[----:B---3--:R-:W-:Y:S01]  /*52150*/  F2FP.PACK_AB R24, R24, R25 ;  /* 0x000000191818723e */ /* 0x008fe200000000ff */
[----:B------:R-:W-:Y:S01]  /*52160*/  STL [R1+0x3d8], R61 ;  /* 0x0003d83d01007387 */ /* 0x000fe20000100800 */
[----:B------:R-:W-:Y:S02]  /*52170*/  F2FP.PACK_AB R21, R20, R21 ;  /* 0x000000151415723e */ /* 0x000fe400000000ff */
[----:B------:R-:W-:Y:S02]  /*52180*/  F2FP.PACK_AB R20, R49, R48 ;  /* 0x000000303114723e */ /* 0x000fe400000000ff */
[----:B------:R-:W-:Y:S02]  /*52190*/  F2FP.PACK_AB R0, R3, R0 ;  /* 0x000000000300723e */ /* 0x000fe400000000ff */
[----:B------:R-:W-:-:S02]  /*521a0*/  F2FP.PACK_AB R3, R60, R2 ;  /* 0x000000023c03723e */ /* 0x000fc400000000ff */
[----:B------:R-:W-:Y:S02]  /*521b0*/  F2FP.PACK_AB R2, R13, R19 ;  /* 0x000000130d02723e */ /* 0x000fe400000000ff */
[----:B--2---:R-:W-:-:S05]  /*521c0*/  F2FP.PACK_AB R32, R32, R33 ;  /* 0x000000212020723e */ /* 0x004fca00000000ff */
[----:B------:R-:W-:Y:S04]  /*521d0*/  STL [R1+0x3d4], R32 ;  /* 0x0003d42001007387 */ /* 0x000fe80000100800 */
[----:B------:R-:W-:Y:S04]  /*521e0*/  STL [R1+0x3d0], R28 ;  /* 0x0003d01c01007387 */ /* 0x000fe80000100800 */
[----:B------:R-:W-:Y:S04]  /*521f0*/  STL [R1+0x2ac], R24 ;  /* 0x0002ac1801007387 */ /* 0x000fe80000100800 */
[----:B------:R-:W-:Y:S04]  /*52200*/  STL [R1+0x2a8], R21 ;  /* 0x0002a81501007387 */ /* 0x000fe80000100800 */
[----:B------:R-:W-:Y:S04]  /*52210*/  STL [R1+0x2a4], R20 ;  /* 0x0002a41401007387 */ /* 0x000fe80000100800 */
[----:B------:R0:W-:Y:S04]  /*52220*/  STL [R1+0x2a0], R0 ;  /* 0x0002a00001007387 */ /* 0x0001e80000100800 */
[----:B------:R1:W-:Y:S04]  /*52230*/  STL [R1+0x29c], R3 ;  /* 0x00029c0301007387 */ /* 0x0003e80000100800 */
[----:B------:R2:W-:Y:S01]  /*52240*/  STL [R1+0x298], R2 ;  /* 0x0002980201007387 */ /* 0x0005e20000100800 */
[----:B0-----:R-:W-:-:S02]  /*52250*/  F2FP.PACK_AB R0, R14, R18 ;  /* 0x000000120e00723e */ /* 0x001fc400000000ff */
        /* <DEDUP_REMOVED lines=39> */
[----:B------:R-:W-:Y:S04]  /*524d0*/  STL [R1+0x248], R3 ;  /* 0x0002480301007387 */ /* 0x000fe80000100800 */
[----:B------:R-:W2:Y:S04]  /*524e0*/  LDL.LU R61, [R1+0x128] ;  /* 0x00012800013d7983 */ /* 0x000ea80000300800 */
[----:B------:R-:W-:Y:S04]  /*524f0*/  STL [R1+0x244], R2 ;  /* 0x0002440201007387 */ /* 0x000fe80000100800 */
[----:B------:R-:W3:Y:S01]  /*52500*/  LDL.LU R32, [R1+0x14c] ;  /* 0x00014c0001207983 */ /* 0x000ee20000300800 */
[----:B0-----:R-:W-:-:S05]  /*52510*/  F2FP.PACK_AB R0, R50, R51 ;  /* 0x000000333200723e */ /* 0x001fca00000000ff */
[----:B------:R-:W-:Y:S04]  /*52520*/  STL [R1+0x240], R0 ;  /* 0x0002400001007387 */ /* 0x000fe80000100800 */
        /* <DEDUP_REMOVED lines=63> */
[----:B------:R-:W-:Y:S01]  /*52920*/  STL [R1+0x23c], R61 ;  /* 0x00023c3d01007387 */ /* 0x000fe20000100800 */
[----:B----4-:R-:W-:Y:S02]  /*52930*/  F2FP.PACK_AB R28, R28, R29 ;  /* 0x0000001d1c1c723e */ /* 0x010fe400000000ff */
[----:B---3--:R-:W-:Y:S02]  /*52940*/  F2FP.PACK_AB R24, R24, R25 ;  /* 0x000000191818723e */ /* 0x008fe400000000ff */
[----:B------:R-:W-:Y:S02]  /*52950*/  F2FP.PACK_AB R21, R20, R21 ;  /* 0x000000151415723e */ /* 0x000fe400000000ff */
[----:B------:R-:W-:-:S02]  /*52960*/  F2FP.PACK_AB R20, R49, R48 ;  /* 0x000000303114723e */ /* 0x000fc400000000ff */
[----:B------:R-:W-:Y:S02]  /*52970*/  F2FP.PACK_AB R0, R3, R0 ;  /* 0x000000000300723e */ /* 0x000fe400000000ff */
[----:B------:R-:W-:Y:S02]  /*52980*/  F2FP.PACK_AB R3, R60, R2 ;  /* 0x000000023c03723e */ /* 0x000fe400000000ff */
        /* <DEDUP_REMOVED lines=371> */
[----:B------:R0:W-:Y:S01]  /*540c0*/  STL [R1+0xc8], R48 ;  /* 0x0000c83001007387 */ /* 0x0001e20000100800 */
[----:B----4-:R-:W-:-:S03]  /*540d0*/  F2FP.PACK_AB R25, R20, R25 ;  /* 0x000000191419723e */ /* 0x010fc600000000ff */
[----:B0-----:R-:W4:Y:S01]  /*540e0*/  LDL.LU R48, [R1+0x24fc] ;  /* 0x0024fc0001307983 */ /* 0x001f220000300800 */
[----:B---3--:R-:W-:Y:S02]  /*540f0*/  F2FP.PACK_AB R61, R24, R61 ;  /* 0x0000003d183d723e */ /* 0x008fe400000000ff */
[----:B------:R-:W-:Y:S02]  /*54100*/  F2FP.PACK_AB R32, R32, R33 ;  /* 0x000000212020723e */ /* 0x000fe400000000ff */
[----:B------:R-:W-:Y:S02]  /*54110*/  F2FP.PACK_AB R28, R28, R29 ;  /* 0x0000001d1c1c723e */ /* 0x000fe400000000ff */
[----:B------:R-:W-:Y:S02]  /*54120*/  F2FP.PACK_AB R0, R3, R0 ;  /* 0x000000000300723e */ /* 0x000fe400000000ff */
[----:B------:R-:W-:Y:S02]  /*54130*/  F2FP.PACK_AB R3, R60, R2 ;  /* 0x000000023c03723e */ /* 0x000fe400000000ff */
[----:B------:R-:W-:-:S02]  /*54140*/  F2FP.PACK_AB R2, R13, R19 ;  /* 0x000000130d02723e */ /* 0x000fc400000000ff */
[----:B--2---:R-:W-:Y:S02]  /*54150*/  F2FP.PACK_AB R21, R49, R21 ;  /* 0x000000153115723e */ /* 0x004fe400000000ff */
[----:B------:R-:W4:Y:S04]  /*54160*/  LDL.LU R49, [R1+0x24f8] ;  /* 0x0024f80001317983 */ /* 0x000f280000300800 */
[----:B------:R0:W-:Y:S04]  /*54170*/  STL [R1+0xc4], R21 ;  /* 0x0000c41501007387 */ /* 0x0001e80000100800 */
[----:B0-----:R-:W2:Y:S04]  /*54180*/  LDL.LU R21, [R1+0x24f4] ;  /* 0x0024f40001157983 */ /* 0x001ea80000300800 */
[----:B------:R-:W3:Y:S04]  /*54190*/  LDL.LU R20, [R1+0x24f0] ;  /* 0x0024f00001147983 */ /* 0x000ee80000300800 */
[----:B------:R0:W-:Y:S04]  /*541a0*/  STL [R1+0xc0], R25 ;  /* 0x0000c01901007387 */ /* 0x0001e80000100800 */
[----:B0-----:R-:W2:Y:S04]  /*541b0*/  LDL.LU R25, [R1+0x24ec] ;  /* 0x0024ec0001197983 */ /* 0x001ea80000300800 */
[----:B------:R-:W2:Y:S04]  /*541c0*/  LDL.LU R24, [R1+0x24e8] ;  /* 0x0024e80001187983 */ /* 0x000ea80000300800 */
        /* <DEDUP_REMOVED lines=46> */
[----:B------:R-:W-:Y:S01]  /*544b0*/  STL [R1+0x58], R3 ;  /* 0x0000580301007387 */ /* 0x000fe20000100800 */
[----:B-1----:R-:W-:-:S03]  /*544c0*/  F2FP.PACK_AB R0, R50, R51 ;  /* 0x000000333200723e */ /* 0x002fc600000000ff */
[----:B------:R-:W2:Y:S04]  /*544d0*/  LDL.LU R44, [R1+0x914] ;  /* 0x00091400012c7983 */ /* 0x000ea80000300800 */
[----:B------:R2:W-:Y:S04]  /*544e0*/  STL [R1+0x54], R2 ;  /* 0x0000540201007387 */ /* 0x0005e80000100800 */
[----:B------:R-:W2:Y:S04]  /*544f0*/  LDL.LU R45, [R1+0x910] ;  /* 0x00091000012d7983 */ /* 0x000ea80000300800 */
[----:B------:R0:W-:Y:S04]  /*54500*/  STL [R1+0x50], R0 ;  /* 0x0000500001007387 */ /* 0x0001e80000100800 */
[----:B------:R-:W0:Y:S04]  /*54510*/  LDL.LU R50, [R1+0x924] ;  /* 0x0009240001327983 */ /* 0x000e280000300800 */
[----:B------:R-:W0:Y:S04]  /*54520*/  LDL.LU R51, [R1+0x920] ;  /* 0x0009200001337983 */ /* 0x000e280000300800 */
[----:B------:R-:W3:Y:S04]  /*54530*/  LDL.LU R14, [R1+0x934] ;  /* 0x00093400010e7983 */ /* 0x000ee80000300800 */
[----:B------:R-:W3:Y:S04]  /*54540*/  LDL.LU R18, [R1+0x930] ;  /* 0x0009300001127983 */ /* 0x000ee80000300800 */
        /* <DEDUP_REMOVED lines=32> */
[----:B------:R-:W4:Y:S01]  /*54750*/  LDL.LU R38, [R1+0x9ac] ;  /* 0x0009ac0001267983 */ /* 0x000f220000300800 */
[----:B--2---:R-:W-:-:S05]  /*54760*/  F2FP.PACK_AB R2, R44, R45 ;  /* 0x0000002d2c02723e */ /* 0x004fca00000000ff */
[----:B------:R3:W-:Y:S04]  /*54770*/  STL [R1+0x4c], R2 ;  /* 0x00004c0201007387 */ /* 0x0007e80000100800 */
[----:B------:R-:W2:Y:S01]  /*54780*/  LDL.LU R39, [R1+0x9a8] ;  /* 0x0009a80001277983 */ /* 0x000ea20000300800 */
[----:B0-----:R-:W-:-:S05]  /*54790*/  F2FP.PACK_AB R0, R50, R51 ;  /* 0x000000333200723e */ /* 0x001fca00000000ff */
[----:B------:R4:W-:Y:S04]  /*547a0*/  STL [R1+0x48], R0 ;  /* 0x0000480001007387 */ /* 0x0009e80000100800 */
[----:B------:R-:W2:Y:S01]  /*547b0*/  LDL.LU R40, [R1+0x9bc] ;  /* 0x0009bc0001287983 */ /* 0x000ea20000300800 */
[----:B---3--:R-:W-:-:S03]  /*547c0*/  F2FP.PACK_AB R2, R14, R18 ;  /* 0x000000120e02723e */ /* 0x008fc600000000ff */
[----:B------:R-:W3:Y:S04]  /*547d0*/  LDL.LU R41, [R1+0x9b8] ;  /* 0x0009b80001297983 */ /* 0x000ee80000300800 */
[----:B------:R-:W3:Y:S01]  /*547e0*/  LDL.LU R42, [R1+0x9cc] ;  /* 0x0009cc00012a7983 */ /* 0x000ee20000300800 */
[----:B----4-:R-:W-:-:S03]  /*547f0*/  F2FP.PACK_AB R0, R46, R47 ;  /* 0x0000002f2e00723e */ /* 0x010fc600000000ff */
[----:B------:R-:W4:Y:S04]  /*54800*/  LDL.LU R43, [R1+0x9c8] ;  /* 0x0009c800012b7983 */ /* 0x000f280000300800 */
[----:B------:R-:W4:Y:S04]  /*54810*/  LDL.LU R44, [R1+0x50c] ;  /* 0x00050c00012c7983 */ /* 0x000f280000300800 */
[----:B------:R-:W4:Y:S04]  /*54820*/  LDL.LU R45, [R1+0x508] ;  /* 0x00050800012d7983 */ /* 0x000f280000300800 */
[----:B------:R-:W4:Y:S04]  /*54830*/  LDL.LU R50, [R1+0x9a4] ;  /* 0x0009a40001327983 */ /* 0x000f280000300800 */
[----:B------:R-:W4:Y:S04]  /*54840*/  LDL.LU R51, [R1+0x9a0] ;  /* 0x0009a00001337983 */ /* 0x000f280000300800 */
[----:B------:R-:W4:Y:S04]  /*54850*/  LDL.LU R46, [R1+0x9b4] ;  /* 0x0009b400012e7983 */ /* 0x000f280000300800 */
[----:B------:R0:W-:Y:S01]  /*54860*/  STL [R1+0x44], R2 ;  /* 0x0000440201007387 */ /* 0x0001e20000100800 */
[----:B------:R-:W-:-:S03]  /*54870*/  F2FP.PACK_AB R3, R11, R16 ;  /* 0x000000100b03723e */ /* 0x000fc600000000ff */
[----:B------:R-:W4:Y:S04]  /*54880*/  LDL.LU R47, [R1+0x9b0] ;  /* 0x0009b000012f7983 */ /* 0x000f280000300800 */
[----:B------:R1:W-:Y:S01]  /*54890*/  STL [R1+0x40], R0 ;  /* 0x0000400001007387 */ /* 0x0003e20000100800 */
[----:B0-----:R-:W-:Y:S02]  /*548a0*/  F2FP.PACK_AB R2, R8, R12 ;  /* 0x0000000c0802723e */ /* 0x001fe400000000ff */
[----:B-1----:R-:W-:-:S05]  /*548b0*/  F2FP.PACK_AB R0, R15, R17 ;  /* 0x000000110f00723e */ /* 0x002fca00000000ff */
[----:B------:R0:W-:Y:S04]  /*548c0*/  STL [R1+0x3c], R0 ;  /* 0x00003c0001007387 */ /* 0x0001e80000100800 */
[----:B------:R1:W-:Y:S04]  /*548d0*/  STL [R1+0x38], R3 ;  /* 0x0000380301007387 */ /* 0x0003e80000100800 */
[----:B------:R1:W-:Y:S01]  /*548e0*/  STL [R1+0x34], R2 ;  /* 0x0000340201007387 */ /* 0x0003e20000100800 */
[----:B0-----:R-:W-:Y:S02]  /*548f0*/  F2FP.PACK_AB R0, R6, R10 ;  /* 0x0000000a0600723e */ /* 0x001fe400000000ff */
[----:B-1----:R-:W-:-:S03]  /*54900*/  F2FP.PACK_AB R3, R5, R9 ;  /* 0x000000090503723e */ /* 0x002fc600000000ff */
[----:B------:R0:W-:Y:S01]  /*54910*/  STL [R1+0x30], R0 ;  /* 0x0000300001007387 */ /* 0x0001e20000100800 */
[----:B------:R-:W-:-:S03]  /*54920*/  F2FP.PACK_AB R2, R4, R7 ;  /* 0x000000070402723e */ /* 0x000fc600000000ff */
        /* <DEDUP_REMOVED lines=16> */
[----:B------:R0:W-:Y:S04]  /*54a30*/  STL [R1+0xc], R0 ;  /* 0x00000c0001007387 */ /* 0x0001e80000100800 */
[----:B------:R-:W-:Y:S01]  /*54a40*/  STL [R1+0x8], R3 ;  /* 0x0000080301007387 */ /* 0x000fe20000100800 */
[----:B------:R-:W-:Y:S02]  /*54a50*/  F2FP.PACK_AB R2, R36, R37 ;  /* 0x000000252402723e */ /* 0x000fe400000000ff */
[----:B0-----:R-:W-:Y:S02]  /*54a60*/  F2FP.PACK_AB R0, R49, R48 ;  /* 0x000000303100723e */ /* 0x001fe400000000ff */
[----:B------:R-:W4:Y:S04]  /*54a70*/  LDL.LU R48, [R1+0x9c4] ;  /* 0x0009c40001307983 */ /* 0x000f280000300800 */
[----:B------:R-:W-:Y:S04]  /*54a80*/  STL [R1+0x4], R2 ;  /* 0x0000040201007387 */ /* 0x000fe80000100800 */
[----:B------:R-:W4:Y:S04]  /*54a90*/  LDL.LU R49, [R1+0x9c0] ;  /* 0x0009c00001317983 */ /* 0x000f280000300800 */
[----:B------:R-:W-:Y:S01]  /*54aa0*/  STL [R1], R0 ;  /* 0x0000000001007387 */ /* 0x000fe20000100800 */
[----:B--2---:R-:W-:-:S05]  /*54ab0*/  F2FP.PACK_AB R7, R38, R39 ;  /* 0x000000272607723e */ /* 0x004fca00000000ff */
[----:B------:R-:W-:Y:S01]  /*54ac0*/  STL [R1+0x2480], R7 ;  /* 0x0024800701007387 */ /* 0x000fe20000100800 */
[----:B---3--:R-:W-:Y:S02]  /*54ad0*/  F2FP.PACK_AB R6, R40, R41 ;  /* 0x000000292806723e */ /* 0x008fe400000000ff */
[----:B----4-:R-:W-:-:S03]  /*54ae0*/  F2FP.PACK_AB R5, R42, R43 ;  /* 0x0000002b2a05723e */ /* 0x010fc600000000ff */
[----:B------:R-:W-:Y:S01]  /*54af0*/  STL [R1+0x2484], R6 ;  /* 0x0024840601007387 */ /* 0x000fe20000100800 */
[----:B------:R-:W-:-:S03]  /*54b00*/  F2FP.PACK_AB R4, R44, R45 ;  /* 0x0000002d2c04723e */ /* 0x000fc600000000ff */
[----:B------:R-:W-:Y:S04]  /*54b10*/  STL [R1+0x2488], R5 ;  /* 0x0024880501007387 */ /* 0x000fe80000100800 */
[----:B------:R-:W-:Y:S01]  /*54b20*/  STL [R1+0x248c], R4 ;  /* 0x00248c0401007387 */ /* 0x000fe20000100800 */
[----:B------:R-:W-:-:S03]  /*54b30*/  F2FP.PACK_AB R11, R50, R51 ;  /* 0x00000033320b723e */ /* 0x000fc600000000ff */
[----:B------:R-:W2:Y:S04]  /*54b40*/  LDL.LU R50, [R1+0x504] ;  /* 0x0005040001327983 */ /* 0x000ea80000300800 */
[----:B------:R-:W2:Y:S04]  /*54b50*/  LDL.LU R51, [R1+0x500] ;  /* 0x0005000001337983 */ /* 0x000ea80000300800 */
[----:B------:R-:W-:Y:S04]  /*54b60*/  STL [R1+0x2490], R11 ;  /* 0x0024900b01007387 */ /* 0x000fe80000100800 */
        /* <DEDUP_REMOVED lines=12> */
[----:B------:R-:W-:-:S03]  /*54c30*/  F2FP.PACK_AB R10, R46, R47 ;  /* 0x0000002f2e0a723e */ /* 0x000fc600000000ff */
        /* <DEDUP_REMOVED lines=8> */
[----:B------:R-:W-:Y:S04]  /*54cc0*/  STL [R1+0x2494], R10 ;  /* 0x0024940a01007387 */ /* 0x000fe80000100800 */
[----:B------:R-:W4:Y:S04]  /*54cd0*/  LDL.LU R44, [R1+0xa3c] ;  /* 0x000a3c00012c7983 */ /* 0x000f280000300800 */
[----:B------:R-:W4:Y:S04]  /*54ce0*/  LDL.LU R45, [R1+0xa4c] ;  /* 0x000a4c00012d7983 */ /* 0x000f280000300800 */
[----:B------:R-:W4:Y:S04]  /*54cf0*/  LDL.LU R46, [R1+0xa14] ;  /* 0x000a1400012e7983 */ /* 0x000f280000300800 */
[----:B------:R-:W4:Y:S01]  /*54d00*/  LDL.LU R47, [R1+0xa10] ;  /* 0x000a1000012f7983 */ /* 0x000f220000300800 */
[----:B------:R-:W-:-:S03]  /*54d10*/  F2FP.PACK_AB R9, R48, R49 ;  /* 0x000000313009723e */ /* 0x000fc600000000ff */
[----:B------:R-:W4:Y:S04]  /*54d20*/  LDL.LU R48, [R1+0xa24] ;  /* 0x000a240001307983 */ /* 0x000f280000300800 */
[----:B------:R-:W4:Y:S04]  /*54d30*/  LDL.LU R49, [R1+0xa20] ;  /* 0x000a200001317983 */ /* 0x000f280000300800 */
[----:B------:R-:W-:Y:S01]  /*54d40*/  STL [R1+0x2498], R9 ;  /* 0x0024980901007387 */ /* 0x000fe20000100800 */
[----:B--2---:R-:W-:-:S03]  /*54d50*/  F2FP.PACK_AB R8, R50, R51 ;  /* 0x000000333208723e */ /* 0x004fc600000000ff */
[----:B------:R-:W2:Y:S04]  /*54d60*/  LDL.LU R50, [R1+0xa34] ;  /* 0x000a340001327983 */ /* 0x000ea80000300800 */
[----:B------:R-:W2:Y:S01]  /*54d70*/  LDL.LU R51, [R1+0xa44] ;  /* 0x000a440001337983 */ /* 0x000ea20000300800 */
[----:B---3--:R-:W-:-:S03]  /*54d80*/  F2FP.PACK_AB R15, R34, R35 ;  /* 0x00000023220f723e */ /* 0x008fc600000000ff */
[----:B------:R-:W-:Y:S01]  /*54d90*/  STL [R1+0x249c], R8 ;  /* 0x00249c0801007387 */ /* 0x000fe20000100800 */
[----:B----4-:R-:W-:-:S03]  /*54da0*/  F2FP.PACK_AB R14, R56, R57 ;  /* 0x00000039380e723e */ /* 0x010fc600000000ff */
[----:B------:R-:W-:Y:S01]  /*54db0*/  STL [R1+0x24a0], R15 ;  /* 0x0024a00f01007387 */ /* 0x000fe20000100800 */
[----:B------:R-:W-:-:S03]  /*54dc0*/  F2FP.PACK_AB R13, R58, R59 ;  /* 0x0000003b3a0d723e */ /* 0x000fc600000000ff */
        /* <DEDUP_REMOVED lines=22> */
[----:B------:R-:W-:Y:S04]  /*54f30*/  STL [R1+0x24d8], R27 ;  /* 0x0024d81b01007387 */ /* 0x000fe80000100800 */
[----:B------:R0:W-:Y:S04]  /*54f40*/  STL [R1+0x24e4], R26 ;  /* 0x0024e41a01007387 */ /* 0x0001e80000100800 */
[----:B0-----:R-:W3:Y:S04]  /*54f50*/  LDL.LU R26, [R1+0xa5c] ;  /* 0x000a5c00011a7983 */ /* 0x001ee80000300800 */
        /* <DEDUP_REMOVED lines=36> */
[----:B--2---:R-:W-:-:S02]  /*551a0*/  F2FP.PACK_AB R25, R50, R25 ;  /* 0x000000193219723e */ /* 0x004fc400000000ff */
[----:B------:R-:W-:Y:S02]  /*551b0*/  F2FP.PACK_AB R24, R51, R24 ;  /* 0x000000183318723e */ /* 0x000fe400000000ff */
[----:B------:R-:W2:Y:S04]  /*551c0*/  LDL.LU R51, [R1+0xac0] ;  /* 0x000ac00001337983 */ /* 0x000ea80000300800 */
        /* <DEDUP_REMOVED lines=20> */
[----:B------:R-:W2:Y:S01]  /*55310*/  LDL.LU R56, [R1+0xb34] ;  /* 0x000b340001387983 */ /* 0x000ea20000300800 */
[----:B---3--:R-:W-:-:S03]  /*55320*/  F2FP.PACK_AB R31, R26, R31 ;  /* 0x0000001f1a1f723e */ /* 0x008fc600000000ff */
[----:B------:R0:W5:Y:S01]  /*55330*/  LDL.LU R26, [R1+0x24e4] ;  /* 0x0024e400011a7983 */ /* 0x0001620000300800 */
[----:B----4-:R-:W-:-:S03]  /*55340*/  F2FP.PACK_AB R30, R29, R30 ;  /* 0x0000001e1d1e723e */ /* 0x010fc600000000ff */
[----:B------:R-:W3:Y:S02]  /*55350*/  LDL.LU R29, [R1+0x24e0] ;  /* 0x0024e000011d7983 */ /* 0x000ee40000300800 */
[----:B---3--:R-:W-:Y:S02]  /*55360*/  F2FP.PACK_AB R29, R28, R29 ;  /* 0x0000001d1c1d723e */ /* 0x008fe400000000ff */
[----:B------:R-:W3:Y:S01]  /*55370*/  LDL.LU R28, [R1+0x24dc] ;  /* 0x0024dc00011c7983 */ /* 0x000ee20000300800 */
[----:B------:R-:W-:Y:S02]  /*55380*/  F2FP.PACK_AB R35, R20, R35 ;  /* 0x000000231423723e */ /* 0x000fe400000000ff */
[----:B------:R-:W-:Y:S02]  /*55390*/  F2FP.PACK_AB R34, R33, R34 ;  /* 0x000000222122723e */ /* 0x000fe400000000ff */
[----:B---3--:R-:W-:Y:S02]  /*553a0*/  F2FP.PACK_AB R28, R27, R28 ;  /* 0x0000001c1b1c723e */ /* 0x008fe400000000ff */
[----:B------:R0:W5:Y:S04]  /*553b0*/  LDL.LU R27, [R1+0x24d8] ;  /* 0x0024d800011b7983 */ /* 0x0001680000300800 */
[----:B------:R0:W5:Y:S04]  /*553c0*/  LDL.LU R20, [R1+0x24d4] ;  /* 0x0024d40001147983 */ /* 0x0001680000300800 */
[----:B------:R-:W3:Y:S02]  /*553d0*/  LDL.LU R33, [R1+0x24d0] ;  /* 0x0024d00001217983 */ /* 0x000ee40000300800 */
[----:B---3--:R-:W-:-:S02]  /*553e0*/  F2FP.PACK_AB R33, R32, R33 ;  /* 0x000000212021723e */ /* 0x008fc400000000ff */
[----:B------:R-:W3:Y:S01]  /*553f0*/  LDL.LU R32, [R1+0x24cc] ;  /* 0x0024cc0001207983 */ /* 0x000ee20000300800 */
[----:B------:R-:W-:Y:S02]  /*55400*/  F2FP.PACK_AB R39, R22, R39 ;  /* 0x000000271627723e */ /* 0x000fe400000000ff */
[----:B------:R-:W-:Y:S02]  /*55410*/  F2FP.PACK_AB R38, R23, R38 ;  /* 0x000000261726723e */ /* 0x000fe400000000ff */
[----:B------:R-:W-:Y:S02]  /*55420*/  F2FP.PACK_AB R37, R16, R37 ;  /* 0x000000251025723e */ /* 0x000fe400000000ff */
[----:B------:R-:W-:Y:S02]  /*55430*/  F2FP.PACK_AB R36, R17, R36 ;  /* 0x000000241124723e */ /* 0x000fe400000000ff */
[----:B------:R-:W-:Y:S02]  /*55440*/  F2FP.PACK_AB R43, R18, R43 ;  /* 0x0000002b122b723e */ /* 0x000fe400000000ff */
[----:B------:R-:W-:-:S02]  /*55450*/  F2FP.PACK_AB R42, R19, R42 ;  /* 0x0000002a132a723e */ /* 0x000fc400000000ff */
[----:B------:R-:W-:Y:S02]  /*55460*/  F2FP.PACK_AB R41, R12, R41 ;  /* 0x000000290c29723e */ /* 0x000fe400000000ff */
[----:B------:R-:W-:Y:S02]  /*55470*/  F2FP.PACK_AB R40, R13, R40 ;  /* 0x000000280d28723e */ /* 0x000fe400000000ff */
[----:B------:R-:W-:Y:S02]  /*55480*/  F2FP.PACK_AB R47, R14, R47 ;  /* 0x0000002f0e2f723e */ /* 0x000fe400000000ff */
[----:B------:R-:W-:Y:S02]  /*55490*/  F2FP.PACK_AB R46, R15, R46 ;  /* 0x0000002e0f2e723e */ /* 0x000fe400000000ff */
[----:B------:R-:W-:Y:S02]  /*554a0*/  F2FP.PACK_AB R45, R8, R45 ;  /* 0x0000002d082d723e */ /* 0x000fe400000000ff */
[----:B------:R-:W-:-:S02]  /*554b0*/  F2FP.PACK_AB R44, R9, R44 ;  /* 0x0000002c092c723e */ /* 0x000fc400000000ff */
[----:B--2---:R-:W-:Y:S02]  /*554c0*/  F2FP.PACK_AB R51, R10, R51 ;  /* 0x000000330a33723e */ /* 0x004fe400000000ff */
[----:B------:R-:W-:Y:S02]  /*554d0*/  F2FP.PACK_AB R50, R11, R50 ;  /* 0x000000320b32723e */ /* 0x000fe400000000ff */
[----:B------:R-:W-:Y:S02]  /*554e0*/  F2FP.PACK_AB R49, R4, R49 ;  /* 0x000000310431723e */ /* 0x000fe400000000ff */
[----:B------:R-:W-:Y:S02]  /*554f0*/  F2FP.PACK_AB R48, R5, R48 ;  /* 0x000000300530723e */ /* 0x000fe400000000ff */
[----:B------:R-:W-:Y:S02]  /*55500*/  F2FP.PACK_AB R55, R6, R55 ;  /* 0x000000370637723e */ /* 0x000fe400000000ff */
[----:B------:R-:W-:-:S02]  /*55510*/  F2FP.PACK_AB R54, R7, R54 ;  /* 0x000000360736723e */ /* 0x000fc400000000ff */
[----:B------:R-:W-:Y:S02]  /*55520*/  F2FP.PACK_AB R53, R61, R53 ;  /* 0x000000353d35723e */ /* 0x000fe400000000ff */
[----:B---3--:R-:W-:Y:S02]  /*55530*/  F2FP.PACK_AB R32, R21, R32 ;  /* 0x000000201520723e */ /* 0x008fe400000000ff */
[----:B------:R0:W5:Y:S04]  /*55540*/  LDL.LU R21, [R1+0x24c8] ;  /* 0x0024c80001157983 */ /* 0x0001680000300800 */
        /* <DEDUP_REMOVED lines=18> */
[----:B------:R-:W2:Y:S01]  /*55670*/  LDL.LU R61, [R1+0x247c] ;  /* 0x00247c00013d7983 */ /* 0x000ea20000300800 */
[----:B------:R-:W-:-:S02]  /*55680*/  F2FP.PACK_AB R52, R3, R52 ;  /* 0x000000340334723e */ /* 0x000fc400000000ff */
[----:B------:R-:W-:Y:S02]  /*55690*/  F2FP.PACK_AB R59, R0, R59 ;  /* 0x0000003b003b723e */ /* 0x000fe400000000ff */
[----:B------:R-:W-:Y:S02]  /*556a0*/  F2FP.PACK_AB R58, R60, R58 ;  /* 0x0000003a3c3a723e */ /* 0x000fe400000000ff */
[----:B------:R-:W-:Y:S02]  /*556b0*/  F2FP.PACK_AB R57, R2, R57 ;  /* 0x000000390239723e */ /* 0x000fe400000000ff */
[----:B--2---:R-:W-:Y:S02]  /*556c0*/  F2FP.PACK_AB R56, R56, R61 ;  /* 0x0000003d3838723e */ /* 0x004fe400000000ff */
.L_x_1:
[----:B0-----:R-:W2:Y:S04]  /*556d0*/  LDL.LU R60, [R1+0x2390] ;  /* 0x00239000013c7983 */ /* 0x001ea80000300800 */
[----:B------:R-:W3:Y:S04]  /*556e0*/  LDL.LU R3, [R1+0x238c] ;  /* 0x00238c0001037983 */ /* 0x000ee80000300800 */
[----:B------:R-:W4:Y:S04]  /*556f0*/  LDL.LU R61, [R1+0x2388] ;  /* 0x00238800013d7983 */ /* 0x000f280000300800 */
[----:B------:R-:W4:Y:S04]  /*55700*/  LDL.LU R2, [R1+0x2384] ;  /* 0x0023840001027983 */ /* 0x000f280000300800 */
[----:B------:R-:W4:Y:S04]  /*55710*/  LDL.LU R0, [R1+0x2380] ;  /* 0x0023800001007983 */ /* 0x000f280000300800 */
[----:B------:R-:W-:Y:S01]  /*55720*/  BAR.SYNC.DEFER_BLOCKING 0x0 ;  /* 0x0000000000007b1d */ /* 0x000fe20000010000 */
[----:B--2---:R-:W-:-:S05]  /*55730*/  ISETP.GE.AND P5, PT, R60, c[0x0][0x17c], PT ;  /* 0x00005f003c007a0c */ /* 0x004fca0003fa6270 */
[----:B------:R-:W2:Y:S01]  /*55740*/  LDL.LU R60, [R1+0x237c] ;  /* 0x00237c00013c7983 */ /* 0x000ea20000300800 */
[----:B---3--:R-:W-:-:S03]  /*55750*/  ISETP.GE.AND P4, PT, R3, c[0x0][0x17c], PT ;  /* 0x00005f0003007a0c */ /* 0x008fc60003f86270 */
[----:B------:R-:W0:Y:S01]  /*55760*/  S2R R3, SR_TID.X ;  /* 0x0000000000037919 */ /* 0x000e220000002100 */
[----:B----4-:R-:W-:Y:S02]  /*55770*/  ISETP.GE.AND P3, PT, R61, c[0x0][0x17c], PT ;  /* 0x00005f003d007a0c */ /* 0x010fe40003f66270 */
[----:B------:R-:W-:Y:S02]  /*55780*/  ISETP.GE.AND P2, PT, R2, c[0x0][0x17c], PT ;  /* 0x00005f0002007a0c */ /* 0x000fe40003f46270 */
[----:B------:R-:W-:Y:S01]  /*55790*/  ISETP.GE.AND P1, PT, R0, c[0x0][0x17c], PT ;  /* 0x00005f0000007a0c */ /* 0x000fe20003f26270 */
[C---:B0-----:R-:W-:Y:S02]  /*557a0*/  IMAD.SHL.U32 R0, R3.reuse, 0x40, RZ ;  /* 0x0000004003007824 */ /* 0x041fe400078e00ff */
[----:B------:R-:W-:-:S03]  /*557b0*/  IMAD.SHL.U32 R2, R3, 0x20, RZ ;  /* 0x0000002003027824 */ /* 0x000fc600078e00ff */
[----:B------:R-:W-:-:S04]  /*557c0*/  LOP3.LUT R0, R0, 0x600, RZ, 0xc0, !PT ;  /* 0x0000060000007812 */ /* 0x000fc800078ec0ff */
[----:B------:R-:W-:Y:S01]  /*557d0*/  LOP3.LUT R0, R0, 0x60, R2, 0xf8, !PT ;  /* 0x0000006000007812 */ /* 0x000fe200078ef802 */
[C---:B------:R-:W-:Y:S01]  /*557e0*/  IMAD.SHL.U32 R2, R3.reuse, 0x4, RZ ;  /* 0x0000000403027824 */ /* 0x040fe200078e00ff */
[----:B------:R-:W-:-:S04]  /*557f0*/  LOP3.LUT R3, R3, 0x1f, RZ, 0xc0, !PT ;  /* 0x0000001f03037812 */ /* 0x000fc800078ec0ff */
[----:B------:R-:W-:-:S05]  /*55800*/  LOP3.LUT R0, R0, 0x70, R2, 0x78, !PT ;  /* 0x0000007000007812 */ /* 0x000fca00078e7802 */
[----:B------:R0:W-:Y:S04]  /*55810*/  STS.128 [R0+0x80], R52 ;  /* 0x0000803400007388 */ /* 0x0001e80000000c00 */
[----:B------:R-:W-:Y:S04]  /*55820*/  STS.128 [R0], R56 ;  /* 0x0000003800007388 */ /* 0x000fe80000000c00 */
[----:B------:R-:W-:Y:S04]  /*55830*/  STS.128 [R0+0x100], R48 ;  /* 0x0001003000007388 */ /* 0x000fe80000000c00 */
[----:B------:R-:W-:Y:S01]  /*55840*/  STS.128 [R0+0x180], R44 ;  /* 0x0001802c00007388 */ /* 0x000fe20000000c00 */
[----:B------:R-:W-:-:S06]  /*55850*/  NOP ;  /* 0x0000000000007918 */ /* 0x000fcc0000000000 */
[----:B--2---:R-:W-:-:S05]  /*55860*/  LOP3.LUT R2, R60, 0x600, RZ, 0xc0, !PT ;  /* 0x000006003c027812 */ /* 0x004fca00078ec0ff */
[----:B0-----:R-:W-:-:S05]  /*55870*/  IMAD R53, R3, 0x10, R2 ;  /* 0x0000001003357824 */ /* 0x001fca00078e0202 */
[C---:B------:R-:W-:Y:S01]  /*55880*/  LOP3.LUT R52, R53.reuse, 0x20, RZ, 0x3c, !PT ;  /* 0x0000002035347812 */ /* 0x040fe200078e3cff */
[----:B------:R-:W0:Y:S01]  /*55890*/  LDS.128 R48, [R53] ;  /* 0x0000000035307984 */ /* 0x000e220000000c00 */
[C---:B------:R-:W-:Y:S02]  /*558a0*/  LOP3.LUT R60, R53.reuse, 0x40, RZ, 0x3c, !PT ;  /* 0x00000040353c7812 */ /* 0x040fe400078e3cff */
[----:B------:R-:W-:Y:S01]  /*558b0*/  LOP3.LUT R3, R53, 0x60, RZ, 0x3c, !PT ;  /* 0x0000006035037812 */ /* 0x000fe200078e3cff */
[----:B------:R-:W1:Y:S04]  /*558c0*/  LDS.128 R44, [R52] ;  /* 0x00000000342c7984 */ /* 0x000e680000000c00 */
[----:B------:R-:W-:Y:S04]  /*558d0*/  STL [R1+0x4a4], R53 ;  /* 0x0004a43501007387 */ /* 0x000fe80000100800 */
[----:B------:R-:W-:Y:S04]  /*558e0*/  STL [R1+0x4a0], R52 ;  /* 0x0004a03401007387 */ /* 0x000fe80000100800 */
[----:B0-----:R-:W-:Y:S04]  /*558f0*/  STL.64 [R1+0x2e0], R48 ;  /* 0x0002e03001007387 */ /* 0x001fe80000100a00 */
[----:B------:R-:W-:Y:S04]  /*55900*/  STL.64 [R1+0x2e8], R50 ;  /* 0x0002e83201007387 */ /* 0x000fe80000100a00 */
[----:B------:R-:W-:Y:S04]  /*55910*/  STL [R1+0x4a8], R60 ;  /* 0x0004a83c01007387 */ /* 0x000fe80000100800 */
[----:B------:R-:W0:Y:S04]  /*55920*/  LDS.128 R48, [R60] ;  /* 0x000000003c307984 */ /* 0x000e280000000c00 */
[----:B-1----:R-:W-:Y:S04]  /*55930*/  STL.64 [R1+0x330], R44 ;  /* 0x0003302c01007387 */ /* 0x002fe80000100a00 */
[----:B------:R-:W-:Y:S04]  /*55940*/  STL.64 [R1+0x338], R46 ;  /* 0x0003382e01007387 */ /* 0x000fe80000100a00 */
[----:B------:R-:W1:Y:S01]  /*55950*/  LDS.128 R44, [R3] ;  /* 0x00000000032c7984 */ /* 0x000e620000000c00 */
[----:B------:R-:W-:-:S06]  /*55960*/  NOP ;  /* 0x0000000000007918 */ /* 0x000fcc0000000000 */
[----:B------:R-:W-:Y:S04]  /*55970*/  STL [R1+0x4ac], R3 ;  /* 0x0004ac0301007387 */ /* 0x000fe80000100800 */
[----:B------:R2:W-:Y:S04]  /*55980*/  STS.128 [R0], R40 ;  /* 0x0000002800007388 */ /* 0x0005e80000000c00 */
[----:B0-----:R-:W-:Y:S04]  /*55990*/  STL.64 [R1+0x3c0], R48 ;  /* 0x0003c03001007387 */ /* 0x001fe80000100a00 */
[----:B------:R-:W-:Y:S04]  /*559a0*/  STL.64 [R1+0x3c8], R50 ;  /* 0x0003c83201007387 */ /* 0x000fe80000100a00 */
[----:B------:R-:W3:Y:S04]  /*559b0*/  LDL.LU R56, [R1+0x10] ;  /* 0x0000100001387983 */ /* 0x000ee80000300800 */
[----:B-1----:R-:W-:Y:S04]  /*559c0*/  STL.64 [R1+0x440], R44 ;  /* 0x0004402c01007387 */ /* 0x002fe80000100a00 */
[----:B------:R-:W-:Y:S04]  /*559d0*/  STL.64 [R1+0x448], R46 ;  /* 0x0004482e01007387 */ /* 0x000fe80000100a00 */
[----:B------:R-:W3:Y:S04]  /*559e0*/  LDL.LU R57, [R1+0x14] ;  /* 0x0000140001397983 */ /* 0x000ee80000300800 */
[----:B------:R-:W3:Y:S04]  /*559f0*/  LDL.LU R58, [R1+0x18] ;  /* 0x00001800013a7983 */ /* 0x000ee80000300800 */
[----:B------:R-:W3:Y:S04]  /*55a00*/  LDL.LU R59, [R1+0x1c] ;  /* 0x00001c00013b7983 */ /* 0x000ee80000300800 */
[----:B--2---:R-:W3:Y:S04]  /*55a10*/  LDL.LU R40, [R1] ;  /* 0x0000000001287983 */ /* 0x004ee80000300800 */
[----:B------:R-:W3:Y:S04]  /*55a20*/  LDL.LU R41, [R1+0x4] ;  /* 0x0000040001297983 */ /* 0x000ee80000300800 */
[----:B------:R-:W3:Y:S04]  /*55a30*/  LDL.LU R42, [R1+0x8] ;  /* 0x00000800012a7983 */ /* 0x000ee80000300800 */
[----:B------:R-:W3:Y:S04]  /*55a40*/  LDL.LU R43, [R1+0xc] ;  /* 0x00000c00012b7983 */ /* 0x000ee80000300800 */
[----:B------:R-:W-:Y:S04]  /*55a50*/  STS.128 [R0+0x80], R36 ;  /* 0x0000802400007388 */ /* 0x000fe80000000c00 */
[----:B------:R-:W-:Y:S04]  /*55a60*/  STS.128 [R0+0x100], R32 ;  /* 0x0001002000007388 */ /* 0x000fe80000000c00 */
[----:B------:R-:W-:Y:S01]  /*55a70*/  STS.128 [R0+0x180], R28 ;  /* 0x0001801c00007388 */ /* 0x000fe20000000c00 */
[----:B------:R-:W-:-:S06]  /*55a80*/  NOP ;  /* 0x0000000000007918 */ /* 0x000fcc0000000000 */
[----:B------:R-:W0:Y:S04]  /*55a90*/  LDS.128 R28, [R53] ;  /* 0x00000000351c7984 */ /* 0x000e280000000c00 */
[----:B------:R-:W1:Y:S04]  /*55aa0*/  LDS.128 R36, [R52] ;  /* 0x0000000034247984 */ /* 0x000e680000000c00 */
[----:B------:R-:W4:Y:S04]  /*55ab0*/  LDS.128 R32, [R60] ;  /* 0x000000003c207984 */ /* 0x000f280000000c00 */
[----:B0-----:R-:W-:Y:S04]  /*55ac0*/  STL.64 [R1+0x2d0], R28 ;  /* 0x0002d01c01007387 */ /* 0x001fe80000100a00 */
[----:B------:R-:W-:Y:S04]  /*55ad0*/  STL.64 [R1+0x2d8], R30 ;  /* 0x0002d81e01007387 */ /* 0x000fe80000100a00 */
[----:B------:R-:W0:Y:S01]  /*55ae0*/  LDS.128 R28, [R3] ;  /* 0x00000000031c7984 */ /* 0x000e220000000c00 */
[----:B------:R-:W-:-:S06]  /*55af0*/  NOP ;  /* 0x0000000000007918 */ /* 0x000fcc0000000000 */
[----:B-----5:R-:W-:Y:S04]  /*55b00*/  STS.128 [R0], R24 ;  /* 0x0000001800007388 */ /* 0x020fe80000000c00 */
[----:B------:R-:W-:Y:S04]  /*55b10*/  STS.128 [R0+0x80], R20 ;  /* 0x0000801400007388 */ /* 0x000fe80000000c00 */
[----:B------:R-:W-:Y:S04]  /*55b20*/  STS.128 [R0+0x100], R16 ;  /* 0x0001001000007388 */ /* 0x000fe80000000c00 */
[----:B------:R-:W-:Y:S01]  /*55b30*/  STS.128 [R0+0x180], R12 ;  /* 0x0001800c00007388 */ /* 0x000fe20000000c00 */
[----:B------:R-:W-:-:S06]  /*55b40*/  NOP ;  /* 0x0000000000007918 */ /* 0x000fcc0000000000 */
[----:B------:R-:W0:Y:S04]  /*55b50*/  LDS.128 R12, [R53] ;  /* 0x00000000350c7984 */ /* 0x000e280000000c00 */
[----:B-1----:R-:W-:Y:S04]  /*55b60*/  STL.64 [R1+0x320], R36 ;  /* 0x0003202401007387 */ /* 0x002fe80000100a00 */
[----:B------:R-:W-:Y:S04]  /*55b70*/  STL.64 [R1+0x328], R38 ;  /* 0x0003282601007387 */ /* 0x000fe80000100a00 */
[----:B----4-:R-:W-:Y:S04]  /*55b80*/  STL.64 [R1+0x3b0], R32 ;  /* 0x0003b02001007387 */ /* 0x010fe80000100a00 */
[----:B------:R-:W-:Y:S04]  /*55b90*/  STL.64 [R1+0x3b8], R34 ;  /* 0x0003b82201007387 */ /* 0x000fe80000100a00 */
[----:B------:R-:W1:Y:S04]  /*55ba0*/  LDS.128 R20, [R52] ;  /* 0x0000000034147984 */ /* 0x000e680000000c00 */
[----:B0-----:R-:W-:Y:S04]  /*55bb0*/  STL.64 [R1+0x3a0], R28 ;  /* 0x0003a01c01007387 */ /* 0x001fe80000100a00 */
[----:B------:R-:W-:Y:S04]  /*55bc0*/  STL.64 [R1+0x3a8], R30 ;  /* 0x0003a81e01007387 */ /* 0x000fe80000100a00 */
[----:B------:R-:W0:Y:S04]  /*55bd0*/  LDS.128 R16, [R60] ;  /* 0x000000003c107984 */ /* 0x000e280000000c00 */
[----:B------:R-:W-:Y:S04]  /*55be0*/  STL.64 [R1+0x2c0], R12 ;  /* 0x0002c00c01007387 */ /* 0x000fe80000100a00 */
[----:B------:R-:W-:Y:S04]  /*55bf0*/  STL.64 [R1+0x2c8], R14 ;  /* 0x0002c80e01007387 */ /* 0x000fe80000100a00 */
[----:B------:R-:W4:Y:S01]  /*55c00*/  LDS.128 R12, [R3] ;  /* 0x00000000030c7984 */ /* 0x000f220000000c00 */
[----:B------:R-:W-:-:S06]  /*55c10*/  NOP ;  /* 0x0000000000007918 */ /* 0x000fcc0000000000 */
[----:B-1----:R-:W-:Y:S04]  /*55c20*/  STL.64 [R1+0x310], R20 ;  /* 0x0003101401007387 */ /* 0x002fe80000100a00 */
[----:B------:R-:W-:Y:S04]  /*55c30*/  STL.64 [R1+0x318], R22 ;  /* 0x0003181601007387 */ /* 0x000fe80000100a00 */
[----:B------:R-:W2:Y:S04]  /*55c40*/  LDL.LU R48, [R1+0x40] ;  /* 0x0000400001307983 */ /* 0x000ea80000300800 */
[----:B0-----:R-:W-:Y:S04]  /*55c50*/  STL.64 [R1+0x390], R16 ;  /* 0x0003901001007387 */ /* 0x001fe80000100a00 */
[----:B------:R-:W-:Y:S04]  /*55c60*/  STL.64 [R1+0x398], R18 ;  /* 0x0003981201007387 */ /* 0x000fe80000100a00 */
[----:B----4-:R-:W-:Y:S04]  /*55c70*/  STL.64 [R1+0x380], R12 ;  /* 0x0003800c01007387 */ /* 0x010fe80000100a00 */
[----:B------:R-:W-:Y:S04]  /*55c80*/  STL.64 [R1+0x388], R14 ;  /* 0x0003880e01007387 */ /* 0x000fe80000100a00 */
        /* <DEDUP_REMOVED lines=11> */
[----:B------:R-:W-:Y:S04]  /*55d40*/  STS.128 [R0], R8 ;  /* 0x0000000800007388 */ /* 0x000fe80000000c00 */
[----:B------:R-:W-:Y:S04]  /*55d50*/  STS.128 [R0+0x80], R4 ;  /* 0x0000800400007388 */ /* 0x000fe80000000c00 */
[----:B---3--:R-:W-:Y:S04]  /*55d60*/  STS.128 [R0+0x180], R56 ;  /* 0x0001803800007388 */ /* 0x008fe80000000c00 */
[----:B------:R-:W-:Y:S01]  /*55d70*/  STS.128 [R0+0x100], R40 ;  /* 0x0001002800007388 */ /* 0x000fe20000000c00 */
[----:B------:R-:W-:-:S06]  /*55d80*/  NOP ;  /* 0x0000000000007918 */ /* 0x000fcc0000000000 */
[----:B------:R-:W0:Y:S04]  /*55d90*/  LDS.128 R4, [R53] ;  /* 0x0000000035047984 */ /* 0x000e280000000c00 */
[----:B------:R-:W1:Y:S04]  /*55da0*/  LDS.128 R12, [R52] ;  /* 0x00000000340c7984 */ /* 0x000e680000000c00 */
[----:B------:R-:W3:Y:S04]  /*55db0*/  LDS.128 R8, [R60] ;  /* 0x000000003c087984 */ /* 0x000ee80000000c00 */
[----:B0-----:R-:W-:Y:S04]  /*55dc0*/  STL.64 [R1+0x2b0], R4 ;  /* 0x0002b00401007387 */ /* 0x001fe80000100a00 */
[----:B------:R-:W-:Y:S04]  /*55dd0*/  STL.64 [R1+0x2b8], R6 ;  /* 0x0002b80601007387 */ /* 0x000fe80000100a00 */
[----:B------:R-:W0:Y:S01]  /*55de0*/  LDS.128 R4, [R3] ;  /* 0x0000000003047984 */ /* 0x000e220000000c00 */
[----:B------:R-:W-:-:S06]  /*55df0*/  NOP ;  /* 0x0000000000007918 */ /* 0x000fcc0000000000 */
[----:B-1----:R-:W-:Y:S04]  /*55e00*/  STL.64 [R1+0x300], R12 ;  /* 0x0003000c01007387 */ /* 0x002fe80000100a00 */
[----:B------:R-:W-:Y:S04]  /*55e10*/  STL.64 [R1+0x308], R14 ;  /* 0x0003080e01007387 */ /* 0x000fe80000100a00 */
[----:B------:R-:W4:Y:S04]  /*55e20*/  LDL.LU R40, [R1+0x80] ;  /* 0x0000800001287983 */ /* 0x000f280000300800 */
[----:B---3--:R-:W-:Y:S04]  /*55e30*/  STL.64 [R1+0x370], R8 ;  /* 0x0003700801007387 */ /* 0x008fe80000100a00 */
[----:B------:R-:W-:Y:S04]  /*55e40*/  STL.64 [R1+0x378], R10 ;  /* 0x0003780a01007387 */ /* 0x000fe80000100a00 */
[----:B0-----:R-:W-:Y:S04]  /*55e50*/  STL.64 [R1+0x360], R4 ;  /* 0x0003600401007387 */ /* 0x001fe80000100a00 */
[----:B------:R-:W-:Y:S04]  /*55e60*/  STL.64 [R1+0x368], R6 ;  /* 0x0003680601007387 */ /* 0x000fe80000100a00 */
[----:B------:R-:W4:Y:S04]  /*55e70*/  LDL.LU R41, [R1+0x84] ;  /* 0x0000840001297983 */ /* 0x000f280000300800 */
[----:B------:R-:W4:Y:S04]  /*55e80*/  LDL.LU R42, [R1+0x88] ;  /* 0x00008800012a7983 */ /* 0x000f280000300800 */
[----:B------:R-:W4:Y:S04]  /*55e90*/  LDL.LU R43, [R1+0x8c] ;  /* 0x00008c00012b7983 */ /* 0x000f280000300800 */
[----:B------:R-:W3:Y:S04]  /*55ea0*/  LDL.LU R20, [R1+0x50] ;  /* 0x0000500001147983 */ /* 0x000ee80000300800 */
[----:B------:R-:W3:Y:S04]  /*55eb0*/  LDL.LU R21, [R1+0x54] ;  /* 0x0000540001157983 */ /* 0x000ee80000300800 */
        /* <DEDUP_REMOVED lines=14> */
[----:B--2---:R-:W-:Y:S04]  /*55fa0*/  STS.128 [R0+0x100], R48 ;  /* 0x0001003000007388 */ /* 0x004fe80000000c00 */
[----:B------:R0:W-:Y:S04]  /*55fb0*/  STS.128 [R0+0x80], R44 ;  /* 0x0000802c00007388 */ /* 0x0001e80000000c00 */
[----:B0-----:R-:W2:Y:S04]  /*55fc0*/  LDL.LU R44, [R1+0xc0] ;  /* 0x0000c000012c7983 */ /* 0x001ea80000300800 */
[----:B------:R-:W2:Y:S04]  /*55fd0*/  LDL.LU R45, [R1+0xc4] ;  /* 0x0000c400012d7983 */ /* 0x000ea80000300800 */
[----:B------:R-:W2:Y:S04]  /*55fe0*/  LDL.LU R46, [R1+0xc8] ;  /* 0x0000c800012e7983 */ /* 0x000ea80000300800 */
[----:B------:R0:W-:Y:S04]  /*55ff0*/  STS.128 [R0], R36 ;  /* 0x0000002400007388 */ /* 0x0001e80000000c00 */
[----:B------:R-:W2:Y:S04]  /*56000*/  LDL.LU R47, [R1+0xcc] ;  /* 0x0000cc00012f7983 */ /* 0x000ea80000300800 */
[----:B0-----:R-:W2:Y:S04]  /*56010*/  LDL.LU R36, [R1+0xb0] ;  /* 0x0000b00001247983 */ /* 0x001ea80000300800 */
        /* <DEDUP_REMOVED lines=11> */
[----:B---3--:R-:W-:Y:S01]  /*560d0*/  STS.128 [R0+0x180], R20 ;  /* 0x0001801400007388 */ /* 0x008fe20000000c00 */
        /* <DEDUP_REMOVED lines=10> */
[----:B---3--:R-:W-:Y:S04]  /*56180*/  STL.64 [R1+0x350], R8 ;  /* 0x0003500801007387 */ /* 0x008fe80000100a00 */
[----:B----4-:R-:W-:Y:S04]  /*56190*/  STS.128 [R0], R24 ;  /* 0x0000001800007388 */ /* 0x010fe80000000c00 */
[----:B------:R-:W-:Y:S04]  /*561a0*/  STS.128 [R0+0x80], R28 ;  /* 0x0000801c00007388 */ /* 0x000fe80000000c00 */
[----:B------:R-:W-:Y:S04]  /*561b0*/  STS.128 [R0+0x100], R40 ;  /* 0x0001002800007388 */ /* 0x000fe80000000c00 */
[----:B------:R-:W-:Y:S01]  /*561c0*/  STS.128 [R0+0x180], R56 ;  /* 0x0001803800007388 */ /* 0x000fe20000000c00 */
[----:B------:R-:W-:-:S06]  /*561d0*/  NOP ;  /* 0x0000000000007918 */ /* 0x000fcc0000000000 */
[----:B------:R-:W-:Y:S04]  /*561e0*/  STL.64 [R1+0x358], R10 ;  /* 0x0003580a01007387 */ /* 0x000fe80000100a00 */
[----:B0-----:R-:W-:Y:S04]  /*561f0*/  STL.64 [R1+0x340], R4 ;  /* 0x0003400401007387 */ /* 0x001fe80000100a00 */
[----:B------:R-:W0:Y:S04]  /*56200*/  LDS.128 R12, [R53] ;  /* 0x00000000350c7984 */ /* 0x000e280000000c00 */
[----:B------:R-:W-:Y:S04]  /*56210*/  STL.64 [R1+0x348], R6 ;  /* 0x0003480601007387 */ /* 0x000fe80000100a00 */
[----:B------:R-:W1:Y:S04]  /*56220*/  LDS.128 R4, [R60] ;  /* 0x000000003c047984 */ /* 0x000e680000000c00 */
[----:B------:R-:W3:Y:S04]  /*56230*/  LDS.128 R8, [R52] ;  /* 0x0000000034087984 */ /* 0x000ee80000000c00 */
[----:B0-----:R-:W-:Y:S04]  /*56240*/  STL.64 [R1+0x40], R12 ;  /* 0x0000400c01007387 */ /* 0x001fe80000100a00 */
[----:B------:R-:W-:Y:S04]  /*56250*/  STL.64 [R1+0x48], R14 ;  /* 0x0000480e01007387 */ /* 0x000fe80000100a00 */
[----:B-1----:R-:W-:Y:S04]  /*56260*/  STL [R1+0x74], R5 ;  /* 0x0000740501007387 */ /* 0x002fe80000100800 */
[----:B---3--:R-:W-:Y:S04]  /*56270*/  STL.64 [R1+0x60], R8 ;  /* 0x0000600801007387 */ /* 0x008fe80000100a00 */
[----:B------:R-:W-:Y:S04]  /*56280*/  STL.64 [R1+0x68], R10 ;  /* 0x0000680a01007387 */ /* 0x000fe80000100a00 */
[----:B------:R-:W-:Y:S04]  /*56290*/  STL.64 [R1+0x78], R6 ;  /* 0x0000780601007387 */ /* 0x000fe80000100a00 */
[----:B------:R-:W3:Y:S04]  /*562a0*/  LDL.LU R56, [R1+0xf0] ;  /* 0x0000f00001387983 */ /* 0x000ee80000300800 */
[----:B------:R-:W3:Y:S04]  /*562b0*/  LDL.LU R57, [R1+0xf4] ;  /* 0x0000f40001397983 */ /* 0x000ee80000300800 */
[----:B------:R-:W3:Y:S04]  /*562c0*/  LDL.LU R58, [R1+0xf8] ;  /* 0x0000f800013a7983 */ /* 0x000ee80000300800 */
[----:B------:R-:W3:Y:S01]  /*562d0*/  LDL.LU R59, [R1+0xfc] ;  /* 0x0000fc00013b7983 */ /* 0x000ee20000300800 */
[----:B------:R-:W-:-:S03]  /*562e0*/  IMAD.MOV.U32 R61, RZ, RZ, R4 ;  /* 0x000000ffff3d7224 */ /* 0x000fc600078e0004 */
[----:B------:R-:W0:Y:S01]  /*562f0*/  LDS.128 R4, [R3] ;  /* 0x0000000003047984 */ /* 0x000e220000000c00 */
[----:B------:R-:W-:-:S06]  /*56300*/  NOP ;  /* 0x0000000000007918 */ /* 0x000fcc0000000000 */
[----:B------:R-:W4:Y:S04]  /*56310*/  LDL.LU R40, [R1+0xe0] ;  /* 0x0000e00001287983 */ /* 0x000f280000300800 */
[----:B------:R-:W4:Y:S04]  /*56320*/  LDL.LU R41, [R1+0xe4] ;  /* 0x0000e40001297983 */ /* 0x000f280000300800 */
[----:B------:R-:W4:Y:S04]  /*56330*/  LDL.LU R42, [R1+0xe8] ;  /* 0x0000e800012a7983 */ /* 0x000f280000300800 */
[----:B------:R-:W4:Y:S04]  /*56340*/  LDL.LU R43, [R1+0xec] ;  /* 0x0000ec00012b7983 */ /* 0x000f280000300800 */
[----:B------:R-:W-:Y:S04]  /*56350*/  STL [R1+0x24d0], R61 ;  /* 0x0024d03d01007387 */ /* 0x000fe80000100800 */
[----:B--2---:R-:W-:Y:S04]  /*56360*/  STS.128 [R0], R32 ;  /* 0x0000002000007388 */ /* 0x004fe80000000c00 */
[----:B------:R-:W-:Y:S04]  /*56370*/  STS.128 [R0+0x80], R36 ;  /* 0x0000802400007388 */ /* 0x000fe80000000c00 */
[----:B------:R-:W-:Y:S04]  /*56380*/  STS.128 [R0+0x100], R44 ;  /* 0x0001002c00007388 */ /* 0x000fe80000000c00 */
[----:B------:R-:W-:Y:S01]  /*56390*/  STS.128 [R0+0x180], R48 ;  /* 0x0001803000007388 */ /* 0x000fe20000000c00 */
[----:B------:R-:W-:-:S06]  /*563a0*/  NOP ;  /* 0x0000000000007918 */ /* 0x000fcc0000000000 */
[----:B0-----:R-:W-:Y:S04]  /*563b0*/  STL.64 [R1+0x30], R4 ;  /* 0x0000300401007387 */ /* 0x001fe80000100a00 */
[----:B------:R-:W-:Y:S04]  /*563c0*/  STL.64 [R1+0x38], R6 ;  /* 0x0000380601007387 */ /* 0x000fe80000100a00 */
[----:B------:R-:W0:Y:S04]  /*563d0*/  LDS.128 R4, [R52] ;  /* 0x0000000034047984 */ /* 0x000e280000000c00 */
[----:B------:R-:W1:Y:S04]  /*563e0*/  LDS.128 R8, [R53] ;  /* 0x0000000035087984 */ /* 0x000e680000000c00 */
[----:B------:R-:W2:Y:S04]  /*563f0*/  LDS.128 R32, [R60] ;  /* 0x000000003c207984 */ /* 0x000ea80000000c00 */
[----:B------:R-:W2:Y:S01]  /*56400*/  LDS.128 R20, [R3] ;  /* 0x0000000003147984 */ /* 0x000ea20000000c00 */
[----:B------:R-:W-:-:S06]  /*56410*/  NOP ;  /* 0x0000000000007918 */ /* 0x000fcc0000000000 */
[----:B0-----:R-:W-:Y:S04]  /*56420*/  STL [R1+0x14], R5 ;  /* 0x0000140501007387 */ /* 0x001fe80000100800 */
[----:B-1----:R0:W-:Y:S04]  /*56430*/  STL.64 [R1+0x20], R8 ;  /* 0x0000200801007387 */ /* 0x0021e80000100a00 */
[----:B------:R1:W-:Y:S04]  /*56440*/  STL.64 [R1+0x28], R10 ;  /* 0x0000280a01007387 */ /* 0x0003e80000100a00 */
[----:B------:R0:W-:Y:S04]  /*56450*/  STL.64 [R1+0x18], R6 ;  /* 0x0000180601007387 */ /* 0x0001e80000100a00 */
        /* <DEDUP_REMOVED lines=8> */
[----:B--2---:R-:W-:Y:S04]  /*564e0*/  STL [R1+0x24ac], R33 ;  /* 0x0024ac2101007387 */ /* 0x004fe80000100800 */
[----:B------:R-:W-:Y:S04]  /*564f0*/  STL [R1+0x24a4], R34 ;  /* 0x0024a42201007387 */ /* 0x000fe80000100800 */
[----:B------:R-:W-:Y:S04]  /*56500*/  STL [R1+0x24a0], R35 ;  /* 0x0024a02301007387 */ /* 0x000fe80000100800 */
[----:B------:R-:W-:Y:S04]  /*56510*/  STL [R1+0x24d4], R32 ;  /* 0x0024d42001007387 */ /* 0x000fe80000100800 */
[----:B------:R-:W-:Y:S04]  /*56520*/  STL [R1+0x24b4], R21 ;  /* 0x0024b41501007387 */ /* 0x000fe80000100800 */
[----:B------:R-:W-:Y:S04]  /*56530*/  STL [R1+0x24b0], R22 ;  /* 0x0024b01601007387 */ /* 0x000fe80000100800 */
[----:B------:R-:W-:Y:S04]  /*56540*/  STL [R1+0x24a8], R23 ;  /* 0x0024a81701007387 */ /* 0x000fe80000100800 */
[----:B------:R-:W-:Y:S04]  /*56550*/  STL [R1+0x24d8], R20 ;  /* 0x0024d81401007387 */ /* 0x000fe80000100800 */
[----:B------:R-:W2:Y:S04]  /*56560*/  LDL.LU R16, [R1+0x140] ;  /* 0x0001400001107983 */ /* 0x000ea80000300800 */
[----:B------:R-:W2:Y:S04]  /*56570*/  LDL.LU R17, [R1+0x144] ;  /* 0x0001440001117983 */ /* 0x000ea80000300800 */
[----:B------:R-:W2:Y:S04]  /*56580*/  LDL.LU R18, [R1+0x148] ;  /* 0x0001480001127983 */ /* 0x000ea80000300800 */
[----:B------:R-:W2:Y:S01]  /*56590*/  LDL.LU R19, [R1+0x14c] ;  /* 0x00014c0001137983 */ /* 0x000ea20000300800 */
[----:B------:R-:W-:-:S03]  /*565a0*/  IMAD.MOV.U32 R61, RZ, RZ, R4 ;  /* 0x000000ffff3d7224 */ /* 0x000fc600078e0004 */
[----:B0-----:R-:W2:Y:S04]  /*565b0*/  LDL.LU R8, [R1+0x130] ;  /* 0x0001300001087983 */ /* 0x001ea80000300800 */
[----:B------:R-:W2:Y:S04]  /*565c0*/  LDL.LU R9, [R1+0x134] ;  /* 0x0001340001097983 */ /* 0x000ea80000300800 */
[----:B-1----:R-:W2:Y:S04]  /*565d0*/  LDL.LU R10, [R1+0x138] ;  /* 0x00013800010a7983 */ /* 0x002ea80000300800 */
[----:B------:R-:W2:Y:S04]  /*565e0*/  LDL.LU R11, [R1+0x13c] ;  /* 0x00013c00010b7983 */ /* 0x000ea80000300800 */
[----:B------:R-:W2:Y:S04]  /*565f0*/  LDL.LU R4, [R1+0x120] ;  /* 0x0001200001047983 */ /* 0x000ea80000300800 */
[----:B------:R-:W2:Y:S04]  /*56600*/  LDL.LU R5, [R1+0x124] ;  /* 0x0001240001057983 */ /* 0x000ea80000300800 */
[----:B------:R-:W2:Y:S04]  /*56610*/  LDL.LU R6, [R1+0x128] ;  /* 0x0001280001067983 */ /* 0x000ea80000300800 */
[----:B------:R-:W2:Y:S04]  /*56620*/  LDL.LU R7, [R1+0x12c] ;  /* 0x00012c0001077983 */ /* 0x000ea80000300800 */
[----:B---3--:R0:W-:Y:S04]  /*56630*/  STS.128 [R0+0x80], R56 ;  /* 0x0000803800007388 */ /* 0x0081e80000000c00 */
[----:B0-----:R-:W3:Y:S04]  /*56640*/  LDL.LU R56, [R1+0x150] ;  /* 0x0001500001387983 */ /* 0x001ee80000300800 */
[----:B------:R-:W3:Y:S04]  /*56650*/  LDL.LU R57, [R1+0x154] ;  /* 0x0001540001397983 */ /* 0x000ee80000300800 */
[----:B------:R-:W3:Y:S04]  /*56660*/  LDL.LU R58, [R1+0x158] ;  /* 0x00015800013a7983 */ /* 0x000ee80000300800 */
[----:B------:R-:W3:Y:S04]  /*56670*/  LDL.LU R59, [R1+0x15c] ;  /* 0x00015c00013b7983 */ /* 0x000ee80000300800 */
[----:B----4-:R-:W-:Y:S04]  /*56680*/  STS.128 [R0+0x100], R44 ;  /* 0x0001002c00007388 */ /* 0x010fe80000000c00 */
[----:B------:R0:W-:Y:S04]  /*56690*/  STS.128 [R0+0x180], R48 ;  /* 0x0001803000007388 */ /* 0x0001e80000000c00 */
[----:B0-----:R-:W3:Y:S04]  /*566a0*/  LDL.LU R48, [R1+0x190] ;  /* 0x0001900001307983 */ /* 0x001ee80000300800 */
        /* <DEDUP_REMOVED lines=15> */
[----:B------:R-:W-:Y:S01]  /*567a0*/  STS.128 [R0], R40 ;  /* 0x0000002800007388 */ /* 0x000fe20000000c00 */
[----:B------:R-:W-:-:S06]  /*567b0*/  NOP ;  /* 0x0000000000007918 */ /* 0x000fcc0000000000 */
[----:B------:R-:W0:Y:S04]  /*567c0*/  LDS.128 R40, [R53] ;  /* 0x0000000035287984 */ /* 0x000e280000000c00 */
[----:B------:R-:W1:Y:S04]  /*567d0*/  LDS.128 R36, [R52] ;  /* 0x0000000034247984 */ /* 0x000e680000000c00 */
[----:B------:R-:W1:Y:S04]  /*567e0*/  LDS.128 R28, [R60] ;  /* 0x000000003c1c7984 */ /* 0x000e680000000c00 */
[----:B------:R-:W-:Y:S01]  /*567f0*/  LDS.128 R24, [R3] ;  /* 0x0000000003187984 */ /* 0x000fe20000000c00 */
[----:B------:R-:W-:-:S06]  /*56800*/  NOP ;  /* 0x0000000000007918 */ /* 0x000fcc0000000000 */
[----:B--2---:R-:W-:Y:S04]  /*56810*/  STS.128 [R0], R4 ;  /* 0x0000000400007388 */ /* 0x004fe80000000c00 */
[----:B------:R-:W-:Y:S04]  /*56820*/  STS.128 [R0+0x80], R8 ;  /* 0x0000800800007388 */ /* 0x000fe80000000c00 */
[----:B------:R-:W-:Y:S04]  /*56830*/  STS.128 [R0+0x100], R16 ;  /* 0x0001001000007388 */ /* 0x000fe80000000c00 */
[----:B0-----:R-:W-:Y:S04]  /*56840*/  STL.64 [R1+0x24b8], R42 ;  /* 0x0024b82a01007387 */ /* 0x001fe80000100a00 */
[----:B-1----:R-:W-:Y:S04]  /*56850*/  STL.64 [R1+0x24c0], R38 ;  /* 0x0024c02601007387 */ /* 0x002fe80000100a00 */
[----:B------:R-:W-:Y:S04]  /*56860*/  STL.64 [R1+0x24c8], R30 ;  /* 0x0024c81e01007387 */ /* 0x000fe80000100a00 */
[----:B---3--:R-:W-:Y:S01]  /*56870*/  STS.128 [R0+0x180], R56 ;  /* 0x0001803800007388 */ /* 0x008fe20000000c00 */
[----:B------:R-:W-:-:S06]  /*56880*/  NOP ;  /* 0x0000000000007918 */ /* 0x000fcc0000000000 */
[----:B------:R-:W0:Y:S04]  /*56890*/  LDS.128 R4, [R53] ;  /* 0x0000000035047984 */ /* 0x000e280000000c00 */
[----:B------:R-:W1:Y:S04]  /*568a0*/  LDS.128 R16, [R52] ;  /* 0x0000000034107984 */ /* 0x000e680000000c00 */
[----:B------:R-:W2:Y:S04]  /*568b0*/  LDS.128 R8, [R60] ;  /* 0x000000003c087984 */ /* 0x000ea80000000c00 */
[----:B0-----:R-:W-:Y:S04]  /*568c0*/  STL.64 [R1+0x100], R4 ;  /* 0x0001000401007387 */ /* 0x001fe80000100a00 */
[----:B------:R-:W-:Y:S04]  /*568d0*/  STL.64 [R1+0x108], R6 ;  /* 0x0001080601007387 */ /* 0x000fe80000100a00 */
[----:B------:R-:W0:Y:S01]  /*568e0*/  LDS.128 R4, [R3] ;  /* 0x0000000003047984 */ /* 0x000e220000000c00 */
[----:B------:R-:W-:-:S06]  /*568f0*/  NOP ;  /* 0x0000000000007918 */ /* 0x000fcc0000000000 */
[----:B-1----:R1:W-:Y:S04]  /*56900*/  STL.64 [R1+0x450], R16 ;  /* 0x0004501001007387 */ /* 0x0023e80000100a00 */
[----:B------:R3:W-:Y:S04]  /*56910*/  STL.64 [R1+0x458], R18 ;  /* 0x0004581201007387 */ /* 0x0007e80000100a00 */
[----:B-1----:R-:W4:Y:S04]  /*56920*/  LDL.LU R16, [R1+0x1c0] ;  /* 0x0001c00001107983 */ /* 0x002f280000300800 */
[----:B--2---:R1:W-:Y:S04]  /*56930*/  STL.64 [R1+0x480], R8 ;  /* 0x0004800801007387 */ /* 0x0043e80000100a00 */
[----:B------:R2:W-:Y:S04]  /*56940*/  STL.64 [R1+0x488], R10 ;  /* 0x0004880a01007387 */ /* 0x0005e80000100a00 */
[----:B0-----:R0:W-:Y:S04]  /*56950*/  STL.64 [R1+0x490], R4 ;  /* 0x0004900401007387 */ /* 0x0011e80000100a00 */
[----:B------:R0:W-:Y:S04]  /*56960*/  STL.64 [R1+0x498], R6 ;  /* 0x0004980601007387 */ /* 0x0001e80000100a00 */
[----:B------:R-:W4:Y:S04]  /*56970*/  LDL.LU R17, [R1+0x1c4] ;  /* 0x0001c40001117983 */ /* 0x000f280000300800 */
[----:B---3--:R-:W4:Y:S04]  /*56980*/  LDL.LU R18, [R1+0x1c8] ;  /* 0x0001c80001127983 */ /* 0x008f280000300800 */
[----:B------:R-:W4:Y:S04]  /*56990*/  LDL.LU R19, [R1+0x1cc] ;  /* 0x0001cc0001137983 */ /* 0x000f280000300800 */
[----:B-1----:R-:W3:Y:S04]  /*569a0*/  LDL.LU R8, [R1+0x1b0] ;  /* 0x0001b00001087983 */ /* 0x002ee80000300800 */
[----:B------:R-:W3:Y:S04]  /*569b0*/  LDL.LU R9, [R1+0x1b4] ;  /* 0x0001b40001097983 */ /* 0x000ee80000300800 */
[----:B--2---:R-:W3:Y:S04]  /*569c0*/  LDL.LU R10, [R1+0x1b8] ;  /* 0x0001b800010a7983 */ /* 0x004ee80000300800 */
[----:B------:R-:W3:Y:S04]  /*569d0*/  LDL.LU R11, [R1+0x1bc] ;  /* 0x0001bc00010b7983 */ /* 0x000ee80000300800 */
        /* <DEDUP_REMOVED lines=8> */
[----:B------:R-:W-:Y:S04]  /*56a60*/  STS.128 [R0+0x100], R44 ;  /* 0x0001002c00007388 */ /* 0x000fe80000000c00 */
[----:B------:R-:W-:Y:S04]  /*56a70*/  STS.128 [R0+0x180], R48 ;  /* 0x0001803000007388 */ /* 0x000fe80000000c00 */
[----:B------:R-:W-:Y:S04]  /*56a80*/  STS.128 [R0+0x80], R12 ;  /* 0x0000800c00007388 */ /* 0x000fe80000000c00 */
[----:B------:R-:W-:Y:S01]  /*56a90*/  STS.128 [R0], R32 ;  /* 0x0000002000007388 */ /* 0x000fe20000000c00 */
[----:B------:R-:W-:-:S06]  /*56aa0*/  NOP ;  /* 0x0000000000007918 */ /* 0x000fcc0000000000 */
[----:B------:R-:W0:Y:S04]  /*56ab0*/  LDS.128 R12, [R53] ;  /* 0x00000000350c7984 */ /* 0x000e280000000c00 */
[----:B------:R-:W1:Y:S04]  /*56ac0*/  LDS.128 R32, [R52] ;  /* 0x0000000034207984 */ /* 0x000e680000000c00 */
[----:B------:R-:W1:Y:S04]  /*56ad0*/  LDS.128 R20, [R60] ;  /* 0x000000003c147984 */ /* 0x000e680000000c00 */
[----:B0-----:R-:W-:Y:S04]  /*56ae0*/  STL.64 [R1+0xf0], R12 ;  /* 0x0000f00c01007387 */ /* 0x001fe80000100a00 */
[----:B------:R-:W-:Y:S04]  /*56af0*/  STL.64 [R1+0xf8], R14 ;  /* 0x0000f80e01007387 */ /* 0x000fe80000100a00 */
[----:B------:R-:W0:Y:S01]  /*56b00*/  LDS.128 R12, [R3] ;  /* 0x00000000030c7984 */ /* 0x000e220000000c00 */
[----:B------:R-:W-:-:S06]  /*56b10*/  NOP ;  /* 0x0000000000007918 */ /* 0x000fcc0000000000 */
[----:B-1----:R-:W-:Y:S04]  /*56b20*/  STL.64 [R1+0x180], R32 ;  /* 0x0001802001007387 */ /* 0x002fe80000100a00 */
[----:B------:R-:W-:Y:S04]  /*56b30*/  STL.64 [R1+0x188], R34 ;  /* 0x0001882201007387 */ /* 0x000fe80000100a00 */
[----:B------:R-:W4:Y:S04]  /*56b40*/  LDL.LU R44, [R1+0x200] ;  /* 0x00020000012c7983 */ /* 0x000f280000300800 */
[----:B------:R-:W-:Y:S04]  /*56b50*/  STL.64 [R1+0x460], R20 ;  /* 0x0004601401007387 */ /* 0x000fe80000100a00 */
[----:B------:R-:W-:Y:S04]  /*56b60*/  STL.64 [R1+0x468], R22 ;  /* 0x0004681601007387 */ /* 0x000fe80000100a00 */
[----:B0-----:R0:W-:Y:S04]  /*56b70*/  STL.64 [R1+0x470], R12 ;  /* 0x0004700c01007387 */ /* 0x0011e80000100a00 */
[----:B------:R1:W-:Y:S04]  /*56b80*/  STL.64 [R1+0x478], R14 ;  /* 0x0004780e01007387 */ /* 0x0003e80000100a00 */
[----:B------:R-:W4:Y:S04]  /*56b90*/  LDL.LU R45, [R1+0x204] ;  /* 0x00020400012d7983 */ /* 0x000f280000300800 */
[----:B------:R-:W4:Y:S04]  /*56ba0*/  LDL.LU R46, [R1+0x208] ;  /* 0x00020800012e7983 */ /* 0x000f280000300800 */
[----:B------:R-:W4:Y:S04]  /*56bb0*/  LDL.LU R47, [R1+0x20c] ;  /* 0x00020c00012f7983 */ /* 0x000f280000300800 */
[----:B0-----:R-:W4:Y:S04]  /*56bc0*/  LDL.LU R12, [R1+0x1f0] ;  /* 0x0001f000010c7983 */ /* 0x001f280000300800 */
[----:B------:R-:W4:Y:S04]  /*56bd0*/  LDL.LU R13, [R1+0x1f4] ;  /* 0x0001f400010d7983 */ /* 0x000f280000300800 */
[----:B-1----:R-:W4:Y:S04]  /*56be0*/  LDL.LU R14, [R1+0x1f8] ;  /* 0x0001f800010e7983 */ /* 0x002f280000300800 */
        /* <DEDUP_REMOVED lines=9> */
[----:B----4-:R-:W-:Y:S04]  /*56c80*/  STS.128 [R0+0x100], R16 ;  /* 0x0001001000007388 */ /* 0x010fe80000000c00 */
[----:B---3--:R-:W-:Y:S04]  /*56c90*/  STS.128 [R0+0x80], R8 ;  /* 0x0000800800007388 */ /* 0x008fe80000000c00 */
[----:B------:R-:W-:Y:S04]  /*56ca0*/  STS.128 [R0], R4 ;  /* 0x0000000400007388 */ /* 0x000fe80000000c00 */
        /* <DEDUP_REMOVED lines=9> */
[----:B-1----:R1:W-:Y:S04]  /*56d40*/  STL.64 [R1+0x170], R16 ;  /* 0x0001701001007387 */ /* 0x0023e80000100a00 */
[----:B------:R4:W-:Y:S04]  /*56d50*/  STL.64 [R1+0x178], R18 ;  /* 0x0001781201007387 */ /* 0x0009e80000100a00 */
[----:B-1----:R-:W2:Y:S04]  /*56d60*/  LDL.LU R16, [R1+0x240] ;  /* 0x0002400001107983 */ /* 0x002ea80000300800 */
[----:B---3--:R1:W-:Y:S04]  /*56d70*/  STL.64 [R1+0x1a0], R8 ;  /* 0x0001a00801007387 */ /* 0x0083e80000100a00 */
[----:B------:R3:W-:Y:S04]  /*56d80*/  STL.64 [R1+0x1a8], R10 ;  /* 0x0001a80a01007387 */ /* 0x0007e80000100a00 */
[----:B0-----:R0:W-:Y:S04]  /*56d90*/  STL.64 [R1+0x190], R4 ;  /* 0x0001900401007387 */ /* 0x0011e80000100a00 */
[----:B------:R0:W-:Y:S04]  /*56da0*/  STL.64 [R1+0x198], R6 ;  /* 0x0001980601007387 */ /* 0x0001e80000100a00 */
[----:B------:R-:W2:Y:S04]  /*56db0*/  LDL.LU R17, [R1+0x244] ;  /* 0x0002440001117983 */ /* 0x000ea80000300800 */
[----:B----4-:R-:W2:Y:S04]  /*56dc0*/  LDL.LU R18, [R1+0x248] ;  /* 0x0002480001127983 */ /* 0x010ea80000300800 */
[----:B------:R-:W2:Y:S04]  /*56dd0*/  LDL.LU R19, [R1+0x24c] ;  /* 0x00024c0001137983 */ /* 0x000ea80000300800 */
[----:B-1----:R-:W4:Y:S04]  /*56de0*/  LDL.LU R8, [R1+0x230] ;  /* 0x0002300001087983 */ /* 0x002f280000300800 */
[----:B------:R-:W4:Y:S04]  /*56df0*/  LDL.LU R9, [R1+0x234] ;  /* 0x0002340001097983 */ /* 0x000f280000300800 */
[----:B---3--:R-:W4:Y:S04]  /*56e00*/  LDL.LU R10, [R1+0x238] ;  /* 0x00023800010a7983 */ /* 0x008f280000300800 */
[----:B------:R-:W4:Y:S04]  /*56e10*/  LDL.LU R11, [R1+0x23c] ;  /* 0x00023c00010b7983 */ /* 0x000f280000300800 */
[----:B0-----:R-:W4:Y:S04]  /*56e20*/  LDL.LU R4, [R1+0x220] ;  /* 0x0002200001047983 */ /* 0x001f280000300800 */
[----:B------:R-:W4:Y:S04]  /*56e30*/  LDL.LU R5, [R1+0x224] ;  /* 0x0002240001057983 */ /* 0x000f280000300800 */
[----:B------:R-:W4:Y:S04]  /*56e40*/  LDL.LU R6, [R1+0x228] ;  /* 0x0002280001067983 */ /* 0x000f280000300800 */
[----:B------:R-:W4:Y:S04]  /*56e50*/  LDL.LU R7, [R1+0x22c] ;  /* 0x00022c0001077983 */ /* 0x000f280000300800 */
[----:B------:R-:W4:Y:S04]  /*56e60*/  LDL.LU R56, [R1+0x250] ;  /* 0x0002500001387983 */ /* 0x000f280000300800 */
[----:B------:R-:W4:Y:S04]  /*56e70*/  LDL.LU R57, [R1+0x254] ;  /* 0x0002540001397983 */ /* 0x000f280000300800 */
[----:B------:R-:W4:Y:S04]  /*56e80*/  LDL.LU R58, [R1+0x258] ;  /* 0x00025800013a7983 */ /* 0x000f280000300800 */
[----:B------:R-:W4:Y:S04]  /*56e90*/  LDL.LU R59, [R1+0x25c] ;  /* 0x00025c00013b7983 */ /* 0x000f280000300800 */
[----:B------:R-:W-:Y:S04]  /*56ea0*/  STS.128 [R0+0x80], R12 ;  /* 0x0000800c00007388 */ /* 0x000fe80000000c00 */
[----:B------:R-:W-:Y:S04]  /*56eb0*/  STS.128 [R0+0x100], R44 ;  /* 0x0001002c00007388 */ /* 0x000fe80000000c00 */
[----:B------:R-:W-:Y:S04]  /*56ec0*/  STS.128 [R0], R32 ;  /* 0x0000002000007388 */ /* 0x000fe80000000c00 */
[----:B------:R-:W-:Y:S01]  /*56ed0*/  STS.128 [R0+0x180], R48 ;  /* 0x0001803000007388 */ /* 0x000fe20000000c00 */
        /* <DEDUP_REMOVED lines=31> */
[----:B----4-:R-:W-:Y:S04]  /*570d0*/  STS.128 [R0+0x80], R8 ;  /* 0x0000800800007388 */ /* 0x010fe80000000c00 */
[----:B------:R-:W-:Y:S04]  /*570e0*/  STS.128 [R0], R4 ;  /* 0x0000000400007388 */ /* 0x000fe80000000c00 */
[----:B------:R-:W-:Y:S01]  /*570f0*/  STS.128 [R0+0x180], R56 ;  /* 0x0001803800007388 */ /* 0x000fe20000000c00 */
        /* <DEDUP_REMOVED lines=10> */
[----:B-1----:R-:W3:Y:S04]  /*571a0*/  LDL.LU R16, [R1+0x3e0] ;  /* 0x0003e00001107983 */ /* 0x002ee80000300800 */
[----:B--2---:R1:W-:Y:S04]  /*571b0*/  STL.64 [R1+0x120], R8 ;  /* 0x0001200801007387 */ /* 0x0043e80000100a00 */
[----:B------:R2:W-:Y:S04]  /*571c0*/  STL.64 [R1+0x128], R10 ;  /* 0x0001280a01007387 */ /* 0x0005e80000100a00 */
[----:B0-----:R0:W-:Y:S04]  /*571d0*/  STL.64 [R1+0x110], R4 ;  /* 0x0001100401007387 */ /* 0x0011e80000100a00 */
[----:B------:R0:W-:Y:S04]  /*571e0*/  STL.64 [R1+0x118], R6 ;  /* 0x0001180601007387 */ /* 0x0001e80000100a00 */
[----:B------:R-:W3:Y:S04]  /*571f0*/  LDL.LU R17, [R1+0x3e4] ;  /* 0x0003e40001117983 */ /* 0x000ee80000300800 */
[----:B----4-:R-:W3:Y:S04]  /*57200*/  LDL.LU R18, [R1+0x3e8] ;  /* 0x0003e80001127983 */ /* 0x010ee80000300800 */
[----:B------:R-:W3:Y:S04]  /*57210*/  LDL.LU R19, [R1+0x3ec] ;  /* 0x0003ec0001137983 */ /* 0x000ee80000300800 */
[----:B-1----:R-:W4:Y:S04]  /*57220*/  LDL.LU R8, [R1+0x3d0] ;  /* 0x0003d00001087983 */ /* 0x002f280000300800 */
[----:B------:R-:W4:Y:S04]  /*57230*/  LDL.LU R9, [R1+0x3d4] ;  /* 0x0003d40001097983 */ /* 0x000f280000300800 */
[----:B--2---:R-:W4:Y:S04]  /*57240*/  LDL.LU R10, [R1+0x3d8] ;  /* 0x0003d800010a7983 */ /* 0x004f280000300800 */
[----:B------:R-:W4:Y:S04]  /*57250*/  LDL.LU R11, [R1+0x3dc] ;  /* 0x0003dc00010b7983 */ /* 0x000f280000300800 */
        /* <DEDUP_REMOVED lines=8> */
[----:B------:R-:W-:Y:S04]  /*572e0*/  STS.128 [R0+0x80], R12 ;  /* 0x0000800c00007388 */ /* 0x000fe80000000c00 */
[----:B------:R0:W-:Y:S04]  /*572f0*/  STS.128 [R0+0x100], R44 ;  /* 0x0001002c00007388 */ /* 0x0001e80000000c00 */
[----:B------:R-:W-:Y:S04]  /*57300*/  STS.128 [R0], R32 ;  /* 0x0000002000007388 */ /* 0x000fe80000000c00 */
[----:B0-----:R-:W2:Y:S04]  /*57310*/  LDL.LU R44, [R1+0x420] ;  /* 0x00042000012c7983 */ /* 0x001ea80000300800 */
[----:B------:R-:W-:Y:S01]  /*57320*/  STS.128 [R0+0x180], R48 ;  /* 0x0001803000007388 */ /* 0x000fe20000000c00 */
[----:B------:R-:W-:-:S06]  /*57330*/  NOP ;  /* 0x0000000000007918 */ /* 0x000fcc0000000000 */
[----:B------:R-:W0:Y:S04]  /*57340*/  LDS.128 R12, [R53] ;  /* 0x00000000350c7984 */ /* 0x000e280000000c00 */
[----:B------:R-:W1:Y:S04]  /*57350*/  LDS.128 R20, [R52] ;  /* 0x0000000034147984 */ /* 0x000e680000000c00 */
[----:B0-----:R0:W-:Y:S04]  /*57360*/  STL.64 [R1+0xb0], R12 ;  /* 0x0000b00c01007387 */ /* 0x0011e80000100a00 */
[----:B------:R0:W-:Y:S04]  /*57370*/  STL.64 [R1+0xb8], R14 ;  /* 0x0000b80e01007387 */ /* 0x0001e80000100a00 */
[----:B------:R-:W2:Y:S04]  /*57380*/  LDL.LU R45, [R1+0x424] ;  /* 0x00042400012d7983 */ /* 0x000ea80000300800 */
[----:B------:R-:W2:Y:S04]  /*57390*/  LDL.LU R46, [R1+0x428] ;  /* 0x00042800012e7983 */ /* 0x000ea80000300800 */
        /* <DEDUP_REMOVED lines=13> */
[----:B-1----:R-:W-:Y:S04]  /*57470*/  STL.64 [R1+0xa0], R20 ;  /* 0x0000a01401007387 */ /* 0x002fe80000100a00 */
[----:B------:R-:W-:Y:S04]  /*57480*/  STL.64 [R1+0xa8], R22 ;  /* 0x0000a81601007387 */ /* 0x000fe80000100a00 */
[----:B------:R-:W0:Y:S04]  /*57490*/  LDS.128 R20, [R60] ;  /* 0x000000003c147984 */ /* 0x000e280000000c00 */
[----:B0-----:R-:W-:Y:S04]  /*574a0*/  STL.64 [R1+0x90], R20 ;  /* 0x0000901401007387 */ /* 0x001fe80000100a00 */
[----:B------:R-:W-:Y:S04]  /*574b0*/  STL.64 [R1+0x98], R22 ;  /* 0x0000981601007387 */ /* 0x000fe80000100a00 */
[----:B------:R-:W0:Y:S01]  /*574c0*/  LDS.128 R20, [R3] ;  /* 0x0000000003147984 */ /* 0x000e220000000c00 */
[----:B------:R-:W-:-:S06]  /*574d0*/  NOP ;  /* 0x0000000000007918 */ /* 0x000fcc0000000000 */
[----:B---3--:R-:W-:Y:S04]  /*574e0*/  STS.128 [R0+0x100], R16 ;  /* 0x0001001000007388 */ /* 0x008fe80000000c00 */
[----:B----4-:R-:W-:Y:S04]  /*574f0*/  STS.128 [R0+0x80], R8 ;  /* 0x0000800800007388 */ /* 0x010fe80000000c00 */
[----:B--2---:R-:W-:Y:S04]  /*57500*/  STS.128 [R0], R4 ;  /* 0x0000000400007388 */ /* 0x004fe80000000c00 */
[----:B------:R-:W-:Y:S01]  /*57510*/  STS.128 [R0+0x180], R56 ;  /* 0x0001803800007388 */ /* 0x000fe20000000c00 */
[----:B------:R-:W-:-:S06]  /*57520*/  NOP ;  /* 0x0000000000007918 */ /* 0x000fcc0000000000 */
[----:B------:R-:W1:Y:S04]  /*57530*/  LDS.128 R56, [R53] ;  /* 0x0000000035387984 */ /* 0x000e680000000c00 */
[----:B------:R-:W3:Y:S04]  /*57540*/  LDS.128 R52, [R52] ;  /* 0x0000000034347984 */ /* 0x000ee80000000c00 */
[----:B------:R-:W3:Y:S04]  /*57550*/  LDS.128 R16, [R60] ;  /* 0x000000003c107984 */ /* 0x000ee80000000c00 */
[----:B------:R-:W4:Y:S01]  /*57560*/  LDS.128 R4, [R3] ;  /* 0x0000000003047984 */ /* 0x000f220000000c00 */
[----:B------:R-:W-:-:S06]  /*57570*/  NOP ;  /* 0x0000000000007918 */ /* 0x000fcc0000000000 */
[----:B0-----:R0:W-:Y:S04]  /*57580*/  STL.64 [R1+0x80], R20 ;  /* 0x0000801401007387 */ /* 0x0011e80000100a00 */
[----:B------:R1:W-:Y:S04]  /*57590*/  STL.64 [R1+0x88], R22 ;  /* 0x0000881601007387 */ /* 0x0003e80000100a00 */
[----:B0-----:R-:W2:Y:S04]  /*575a0*/  LDL.LU R20, [R1+0x24d8] ;  /* 0x0024d80001147983 */ /* 0x001ea80000300800 */
[----:B-1----:R-:W-:Y:S04]  /*575b0*/  STL [R1+0x2490], R57 ;  /* 0x0024903901007387 */ /* 0x002fe80000100800 */
[----:B------:R-:W-:Y:S04]  /*575c0*/  STL [R1+0x2488], R58 ;  /* 0x0024883a01007387 */ /* 0x000fe80000100800 */
[----:B------:R-:W-:Y:S04]  /*575d0*/  STL [R1+0x2484], R59 ;  /* 0x0024843b01007387 */ /* 0x000fe80000100800 */
[----:B------:R-:W2:Y:S04]  /*575e0*/  LDL.LU R22, [R1+0x2e0] ;  /* 0x0002e00001167983 */ /* 0x000ea80000300800 */
[----:B---3--:R-:W-:Y:S04]  /*575f0*/  STL [R1+0x2498], R53 ;  /* 0x0024983501007387 */ /* 0x008fe80000100800 */
[----:B------:R-:W-:Y:S04]  /*57600*/  STL [R1+0x2494], R54 ;  /* 0x0024943601007387 */ /* 0x000fe80000100800 */
[----:B------:R-:W-:Y:S04]  /*57610*/  STL [R1+0x248c], R55 ;  /* 0x00248c3701007387 */ /* 0x000fe80000100800 */
[----:B------:R-:W-:Y:S04]  /*57620*/  STL [R1+0x249c], R19 ;  /* 0x00249c1301007387 */ /* 0x000fe80000100800 */
[----:B------:R-:W3:Y:S04]  /*57630*/  LDL.LU R8, [R1+0xf94] ;  /* 0x000f940001087983 */ /* 0x000ee80000300800 */
[----:B------:R-:W2:Y:S04]  /*57640*/  LDL.LU R21, [R1+0x2d0] ;  /* 0x0002d00001157983 */ /* 0x000ea80000300800 */
[----:B----4-:R0:W-:Y:S04]  /*57650*/  STL [R1+0x2480], R7 ;  /* 0x0024800701007387 */ /* 0x0101e80000100800 */
[----:B0-----:R-:W4:Y:S04]  /*57660*/  LDL.LU R7, [R1+0xf90] ;  /* 0x000f900001077983 */ /* 0x001f280000300800 */
[----:B------:R0:W-:Y:S04]  /*57670*/  STS.128 [R0], R32 ;  /* 0x0000002000007388 */ /* 0x0001e80000000c00 */
[----:B0-----:R-:W2:Y:S04]  /*57680*/  LDL.LU R32, [R1+0x24d4] ;  /* 0x0024d40001207983 */ /* 0x001ea80000300800 */
[----:B------:R-:W2:Y:S04]  /*57690*/  LDL R53, [R1+0xf98] ;  /* 0x000f980001357983 */ /* 0x000ea80000100800 */
[----:B------:R-:W2:Y:S04]  /*576a0*/  LDL.LU R35, [R1+0x2c0] ;  /* 0x0002c00001237983 */ /* 0x000ea80000300800 */
[----:B------:R-:W2:Y:S04]  /*576b0*/  LDL.LU R34, [R1+0x2b0] ;  /* 0x0002b00001227983 */ /* 0x000ea80000300800 */
[----:B------:R-:W2:Y:S04]  /*576c0*/  LDL.LU R33, [R1+0x50] ;  /* 0x0000500001217983 */ /* 0x000ea80000300800 */
[----:B------:R-:W2:Y:S04]  /*576d0*/  LDL.LU R42, [R1+0x40] ;  /* 0x00004000012a7983 */ /* 0x000ea80000300800 */
[----:B------:R-:W2:Y:S04]  /*576e0*/  LDL R59, [R1+0xf9c] ;  /* 0x000f9c00013b7983 */ /* 0x000ea80000100800 */
[----:B------:R-:W2:Y:S04]  /*576f0*/  LDL R58, [R1+0xfa0] ;  /* 0x000fa000013a7983 */ /* 0x000ea80000100800 */
[----:B------:R-:W2:Y:S04]  /*57700*/  LDL R55, [R1+0xfa4] ;  /* 0x000fa40001377983 */ /* 0x000ea80000100800 */
[----:B------:R-:W2:Y:S04]  /*57710*/  LDL.LU R23, [R1+0x2394] ;  /* 0x0023940001177983 */ /* 0x000ea80000300800 */
[----:B------:R-:W2:Y:S04]  /*57720*/  LDL.LU R43, [R1+0x20] ;  /* 0x00002000012b7983 */ /* 0x000ea80000300800 */
[----:B------:R-:W2:Y:S04]  /*57730*/  LDL R54, [R1+0xfa8] ;  /* 0x000fa80001367983 */ /* 0x000ea80000100800 */
[----:B------:R-:W2:Y:S04]  /*57740*/  LDL R57, [R1+0x12a4] ;  /* 0x0012a40001397983 */ /* 0x000ea80000100800 */
[----:B------:R-:W2:Y:S04]  /*57750*/  LDL R19, [R1+0x17f4] ;  /* 0x0017f40001137983 */ /* 0x000ea80000100800 */
[----:B------:R-:W-:Y:S04]  /*57760*/  STS.128 [R0+0x80], R12 ;  /* 0x0000800c00007388 */ /* 0x000fe80000000c00 */
[----:B------:R-:W-:Y:S04]  /*57770*/  STS.128 [R0+0x100], R44 ;  /* 0x0001002c00007388 */ /* 0x000fe80000000c00 */
[----:B------:R0:W-:Y:S02]  /*57780*/  STS.128 [R0+0x180], R48 ;  /* 0x0001803000007388 */ /* 0x0001e40000000c00 */
[----:B0-----:R-:W-:-:S02]  /*57790*/  IMAD.MOV.U32 R50, RZ, RZ, c[0x0][0x194] ;  /* 0x00006500ff327624 */ /* 0x001fc400078e00ff */
[----:B---3--:R-:W-:Y:S02]  /*577a0*/  IMAD R60, R8, c[0x0][0x198], RZ ;  /* 0x00006600083c7a24 */ /* 0x008fe400078e02ff */
[C---:B----4-:R-:W-:Y:S01]  /*577b0*/  IMAD R0, R7.reuse, c[0x0][0x194], RZ ;  /* 0x0000650007007a24 */ /* 0x050fe200078e02ff */
[----:B------:R-:W-:-:S04]  /*577c0*/  ISETP.GE.AND P0, PT, R7, c[0x0][0x178], PT ;  /* 0x00005e0007007a0c */ /* 0x000fc80003f06270 */
[----:B------:R-:W-:Y:S02]  /*577d0*/  LEA R48, P6, R0, c[0x0][0x170], 0x1 ;  /* 0x00005c0000307a11 */ /* 0x000fe400078c08ff */
[----:B------:R-:W-:Y:S02]  /*577e0*/  ISETP.LT.AND P0, PT, R8, c[0x0][0x17c], !P0 ;  /* 0x00005f0008007a0c */ /* 0x000fe40004701270 */
[----:B------:R-:W-:-:S05]  /*577f0*/  LEA.HI.X.SX32 R49, R0, c[0x0][0x174], 0x1, P6 ;  /* 0x00005d0000317a11 */ /* 0x000fca00030f0eff */
[----:B------:R-:W-:Y:S01]  /*57800*/  IMAD.WIDE R2, R60, 0x2, R48 ;  /* 0x000000023c027825 */ /* 0x000fe200078e0230 */
[----:B------:R-:W-:-:S06]  /*57810*/  NOP ;  /* 0x0000000000007918 */ /* 0x000fcc0000000000 */
[----:B--2---:R0:W-:Y:S01]  /*57820*/  @P0 STG.E.U16 [R2.64], R22 ;  /* 0x0000001602000986 */ /* 0x0041e2000c101504 */
[----:B------:R-:W-:Y:S02]  /*57830*/  IMAD R0, R50, 0x40, R0 ;  /* 0x0000004032007824 */ /* 0x000fe400078e0200 */
[C---:B0-----:R-:W-:Y:S01]  /*57840*/  IMAD R2, R53.reuse, c[0x0][0x194], RZ ;  /* 0x0000650035027a24 */ /* 0x041fe200078e02ff */
[----:B------:R-:W-:-:S04]  /*57850*/  ISETP.GE.AND P0, PT, R53, c[0x0][0x178], PT ;  /* 0x00005e0035007a0c */ /* 0x000fc80003f06270 */
[----:B------:R-:W-:Y:S02]  /*57860*/  LEA R46, P6, R2, c[0x0][0x170], 0x1 ;  /* 0x00005c00022e7a11 */ /* 0x000fe400078c08ff */
[----:B------:R-:W-:Y:S02]  /*57870*/  ISETP.LT.AND P0, PT, R8, c[0x0][0x17c], !P0 ;  /* 0x00005f0008007a0c */ /* 0x000fe40004701270 */
[----:B------:R-:W-:-:S05]  /*57880*/  LEA.HI.X.SX32 R47, R2, c[0x0][0x174], 0x1, P6 ;  /* 0x00005d00022f7a11 */ /* 0x000fca00030f0eff */
[----:B------:R-:W-:Y:S01]  /*57890*/  IMAD.WIDE R2, R60, 0x2, R46 ;  /* 0x000000023c027825 */ /* 0x000fe200078e022e */
[----:B------:R-:W-:-:S05]  /*578a0*/  ISETP.GE.AND P6, PT, R8, c[0x0][0x17c], PT ;  /* 0x00005f0008007a0c */ /* 0x000fca0003fc6270 */
[----:B------:R0:W-:Y:S02]  /*578b0*/  @P0 STG.E.U16 [R2.64], R21 ;  /* 0x0000001502000986 */ /* 0x0001e4000c101504 */
[----:B0-----:R-:W-:-:S04]  /*578c0*/  LEA R2, P0, R0, c[0x0][0x170], 0x1 ;  /* 0x00005c0000027a11 */ /* 0x001fc800078008ff */
[----:B------:R-:W-:Y:S02]  /*578d0*/  LEA.HI.X.SX32 R3, R0, c[0x0][0x174], 0x1, P0 ;  /* 0x00005d0000037a11 */ /* 0x000fe400000f0eff */
[----:B------:R-:W-:Y:S01]  /*578e0*/  ISETP.LT.AND P0, PT, R59, c[0x0][0x178], !P6 ;  /* 0x00005e003b007a0c */ /* 0x000fe20007701270 */
[----:B------:R-:W-:Y:S02]  /*578f0*/  IMAD R0, R50, 0x20, R0 ;  /* 0x0000002032007824 */ /* 0x000fe400078e0200 */
[----:B------:R-:W-:-:S10]  /*57900*/  IMAD.WIDE R8, R60, 0x2, R2 ;  /* 0x000000023c087825 */ /* 0x000fd400078e0202 */
[----:B------:R0:W-:Y:S01]  /*57910*/  @P0 STG.E.U16 [R8.64], R35 ;  /* 0x0000002308000986 */ /* 0x0001e2000c101504 */
[----:B------:R-:W-:-:S04]  /*57920*/  LEA R44, P0, R0, c[0x0][0x170], 0x1 ;  /* 0x00005c00002c7a11 */ /* 0x000fc800078008ff */
[----:B------:R-:W-:Y:S02]  /*57930*/  LEA.HI.X.SX32 R45, R0, c[0x0][0x174], 0x1, P0 ;  /* 0x00005d00002d7a11 */ /* 0x000fe400000f0eff */
[----:B------:R-:W-:Y:S01]  /*57940*/  ISETP.LT.AND P0, PT, R58, c[0x0][0x178], !P6 ;  /* 0x00005e003a007a0c */ /* 0x000fe20007701270 */
[----:B------:R-:W-:Y:S02]  /*57950*/  IMAD R0, R50, 0x20, R0 ;  /* 0x0000002032007824 */ /* 0x000fe400078e0200 */
[----:B0-----:R-:W-:-:S10]  /*57960*/  IMAD.WIDE R8, R60, 0x2, R44 ;  /* 0x000000023c087825 */ /* 0x001fd400078e022c */
        /* <DEDUP_REMOVED lines=17> */
[----:B0-----:R-:W-:Y:S01]  /*57a80*/  IMAD.WIDE R8, R60, 0x2, R10 ;  /* 0x000000023c087825 */ /* 0x001fe200078e020a */
[----:B------:R-:W-:-:S09]  /*57a90*/  ISETP.LT.AND P6, PT, R19, c[0x0][0x178], !P6 ;  /* 0x00005e0013007a0c */ /* 0x000fd200077c1270 */
[----:B------:R0:W-:Y:S02]  /*57aa0*/  @P0 STG.E.U16 [R8.64], R43 ;  /* 0x0000002b08000986 */ /* 0x0001e4000c101504 */
[----:B0-----:R-:W-:-:S04]  /*57ab0*/  LEA R8, P0, R0, c[0x0][0x170], 0x1 ;  /* 0x00005c0000087a11 */ /* 0x001fc800078008ff */
[----:B------:R-:W-:-:S05]  /*57ac0*/  LEA.HI.X.SX32 R9, R0, c[0x0][0x174], 0x1, P0 ;  /* 0x00005d0000097a11 */ /* 0x000fca00000f0eff */
[C---:B------:R-:W-:Y:S01]  /*57ad0*/  IMAD.WIDE R50, R60.reuse, 0x2, R8 ;  /* 0x000000023c327825 */ /* 0x040fe200078e0208 */
[----:B------:R-:W-:-:S04]  /*57ae0*/  IADD3 R0, R60, c[0x0][0x198], RZ ;  /* 0x000066003c007a10 */ /* 0x000fc80007ffe0ff */
[----:B------:R0:W-:Y:S01]  /*57af0*/  @P6 STG.E.U16 [R50.64], R40 ;  /* 0x0000002832006986 */ /* 0x0001e2000c101504 */
[----:B------:R-:W-:Y:S02]  /*57b00*/  ISETP.LT.AND P6, PT, R7, c[0x0][0x178], !P5 ;  /* 0x00005e0007007a0c */ /* 0x000fe40006fc1270 */
[----:B0-----:R-:W-:Y:S01]  /*57b10*/  PRMT R40, R22, 0x7632, R40 ;  /* 0x0000763216287816 */ /* 0x001fe20000000028 */
[----:B------:R-:W-:Y:S01]  /*57b20*/  IMAD.WIDE R50, R0, 0x2, R48 ;  /* 0x0000000200327825 */ /* 0x000fe200078e0230 */
[----:B------:R-:W2:Y:S09]  /*57b30*/  LDL.LU R22, [R1+0x330] ;  /* 0x0003300001167983 */ /* 0x000eb20000300800 */
[----:B------:R0:W-:Y:S01]  /*57b40*/  @P6 STG.E.U16 [R50.64], R40 ;  /* 0x0000002832006986 */ /* 0x0001e2000c101504 */
[----:B------:R-:W-:-:S02]  /*57b50*/  ISETP.LT.AND P6, PT, R53, c[0x0][0x178], !P5 ;  /* 0x00005e0035007a0c */ /* 0x000fc40006fc1270 */
[----:B0-----:R-:W-:Y:S01]  /*57b60*/  PRMT R40, R21, 0x7632, R40 ;  /* 0x0000763215287816 */ /* 0x001fe20000000028 */
[----:B------:R-:W-:Y:S01]  /*57b70*/  IMAD.WIDE R50, R0, 0x2, R46 ;  /* 0x0000000200327825 */ /* 0x000fe200078e022e */
[----:B------:R-:W3:Y:S09]  /*57b80*/  LDL.LU R21, [R1+0x320] ;  /* 0x0003200001157983 */ /* 0x000ef20000300800 */
[----:B------:R0:W-:Y:S01]  /*57b90*/  @P6 STG.E.U16 [R50.64], R40 ;  /* 0x0000002832006986 */ /* 0x0001e2000c101504 */
[----:B------:R-:W-:-:S02]  /*57ba0*/  ISETP.LT.AND P6, PT, R59, c[0x0][0x178], !P5 ;  /* 0x00005e003b007a0c */ /* 0x000fc40006fc1270 */
[----:B0-----:R-:W-:Y:S01]  /*57bb0*/  PRMT R40, R35, 0x7632, R40 ;  /* 0x0000763223287816 */ /* 0x001fe20000000028 */
[----:B------:R-:W-:Y:S01]  /*57bc0*/  IMAD.WIDE R50, R0, 0x2, R2 ;  /* 0x0000000200327825 */ /* 0x000fe200078e0202 */
[----:B------:R-:W4:Y:S09]  /*57bd0*/  LDL.LU R35, [R1+0x310] ;  /* 0x0003100001237983 */ /* 0x000f320000300800 */
[----:B------:R0:W-:Y:S01]  /*57be0*/  @P6 STG.E.U16 [R50.64], R40 ;  /* 0x0000002832006986 */ /* 0x0001e2000c101504 */
[----:B------:R-:W-:-:S02]  /*57bf0*/  ISETP.LT.AND P6, PT, R58, c[0x0][0x178], !P5 ;  /* 0x00005e003a007a0c */ /* 0x000fc40006fc1270 */
[----:B0-----:R-:W-:Y:S01]  /*57c00*/  PRMT R40, R34, 0x7632, R40 ;  /* 0x0000763222287816 */ /* 0x001fe20000000028 */
[----:B------:R-:W-:Y:S01]  /*57c10*/  IMAD.WIDE R50, R0, 0x2, R44 ;  /* 0x0000000200327825 */ /* 0x000fe200078e022c */
[----:B------:R-:W4:Y:S09]  /*57c20*/  LDL.LU R34, [R1+0x300] ;  /* 0x0003000001227983 */ /* 0x000f320000300800 */
[----:B------:R0:W-:Y:S01]  /*57c30*/  @P6 STG.E.U16 [R50.64], R40 ;  /* 0x0000002832006986 */ /* 0x0001e2000c101504 */
[----:B------:R-:W-:-:S02]  /*57c40*/  ISETP.GE.AND P0, PT, R23, c[0x0][0x17c], PT ;  /* 0x00005f0017007a0c */ /* 0x000fc40003f06270 */
[----:B0-----:R-:W-:Y:S02]  /*57c50*/  PRMT R40, R33, 0x7632, R40 ;  /* 0x0000763221287816 */ /* 0x001fe40000000028 */
[----:B------:R-:W4:Y:S04]  /*57c60*/  LDL.LU R33, [R1+0x2f0] ;  /* 0x0002f00001217983 */ /* 0x000f280000300800 */
[----:B------:R-:W4:Y:S01]  /*57c70*/  LDL.LU R23, [R1+0x60] ;  /* 0x0000600001177983 */ /* 0x000f220000300800 */
[----:B------:R-:W-:Y:S01]  /*57c80*/  ISETP.LT.AND P6, PT, R55, c[0x0][0x178], !P5 ;  /* 0x00005e0037007a0c */ /* 0x000fe20006fc1270 */
[----:B------:R-:W-:-:S12]  /*57c90*/  IMAD.WIDE R50, R0, 0x2, R14 ;  /* 0x0000000200327825 */ /* 0x000fd800078e020e */
[----:B------:R0:W-:Y:S01]  /*57ca0*/  @P6 STG.E.U16 [R50.64], R40 ;  /* 0x0000002832006986 */ /* 0x0001e2000c101504 */
[----:B------:R-:W-:Y:S02]  /*57cb0*/  ISETP.LT.AND P6, PT, R54, c[0x0][0x178], !P5 ;  /* 0x00005e0036007a0c */ /* 0x000fe40006fc1270 */
[----:B0-----:R-:W-:Y:S01]  /*57cc0*/  PRMT R40, R42, 0x7632, R40 ;  /* 0x000076322a287816 */ /* 0x001fe20000000028 */
[----:B------:R-:W-:-:S10]  /*57cd0*/  IMAD.WIDE R50, R0, 0x2, R12 ;  /* 0x0000000200327825 */ /* 0x000fd400078e020c */
[----:B------:R0:W-:Y:S01]  /*57ce0*/  @P6 STG.E.U16 [R50.64], R40 ;  /* 0x0000002832006986 */ /* 0x0001e2000c101504 */
[----:B------:R-:W-:Y:S02]  /*57cf0*/  ISETP.LT.AND P6, PT, R57, c[0x0][0x178], !P5 ;  /* 0x00005e0039007a0c */ /* 0x000fe40006fc1270 */
[----:B------:R-:W-:Y:S02]  /*57d00*/  ISETP.LT.AND P5, PT, R19, c[0x0][0x178], !P5 ;  /* 0x00005e0013007a0c */ /* 0x000fe40006fa1270 */
[----:B0-----:R-:W-:Y:S01]  /*57d10*/  PRMT R40, R43, 0x7632, R40 ;  /* 0x000076322b287816 */ /* 0x001fe20000000028 */
[----:B------:R-:W-:-:S08]  /*57d20*/  IMAD.WIDE R50, R0, 0x2, R10 ;  /* 0x0000000200327825 */ /* 0x000fd000078e020a */
[----:B------:R0:W-:Y:S02]  /*57d30*/  @P6 STG.E.U16 [R50.64], R40 ;  /* 0x0000002832006986 */ /* 0x0001e4000c101504 */
[----:B0-----:R-:W-:Y:S01]  /*57d40*/  PRMT R40, R40, 0x7632, R40 ;  /* 0x0000763228287816 */ /* 0x001fe20000000028 */
[C---:B------:R-:W-:Y:S01]  /*57d50*/  IMAD.WIDE R50, R0.reuse, 0x2, R8 ;  /* 0x0000000200327825 */ /* 0x040fe200078e0208 */
[----:B------:R-:W-:-:S04]  /*57d60*/  IADD3 R0, R0, c[0x0][0x198], RZ ;  /* 0x0000660000007a10 */ /* 0x000fc80007ffe0ff */
[----:B------:R0:W-:Y:S01]  /*57d70*/  @P5 STG.E.U16 [R50.64], R40 ;  /* 0x0000002832005986 */ /* 0x0001e2000c101504 */
[----:B------:R-:W-:Y:S02]  /*57d80*/  ISETP.LT.AND P5, PT, R7, c[0x0][0x178], !P4 ;  /* 0x00005e0007007a0c */ /* 0x000fe400067a1270 */
[----:B------:R-:W-:Y:S01]  /*57d90*/  ISETP.LT.AND P6, PT, R53, c[0x0][0x178], !P4 ;  /* 0x00005e0035007a0c */ /* 0x000fe200067c1270 */
[----:B0-----:R-:W-:-:S10]  /*57da0*/  IMAD.WIDE R50, R0, 0x2, R48 ;  /* 0x0000000200327825 */ /* 0x001fd400078e0230 */
[----:B--2---:R0:W-:Y:S01]  /*57db0*/  @P5 STG.E.U16 [R50.64], R22 ;  /* 0x0000001632005986 */ /* 0x0041e2000c101504 */
[----:B------:R-:W-:Y:S01]  /*57dc0*/  ISETP.LT.AND P5, PT, R59, c[0x0][0x178], !P4 ;  /* 0x00005e003b007a0c */ /* 0x000fe200067a1270 */
[----:B0-----:R-:W-:-:S05]  /*57dd0*/  IMAD.WIDE R50, R0, 0x2, R46 ;  /* 0x0000000200327825 */ /* 0x001fca00078e022e */
[----:B---3--:R0:W-:Y:S01]  /*57de0*/  @P6 STG.E.U16 [R50.64], R21 ;  /* 0x0000001532006986 */ /* 0x0081e2000c101504 */
[----:B------:R-:W-:Y:S01]  /*57df0*/  ISETP.LT.AND P6, PT, R58, c[0x0][0x178], !P4 ;  /* 0x00005e003a007a0c */ /* 0x000fe200067c1270 */
[----:B0-----:R-:W-:-:S05]  /*57e00*/  IMAD.WIDE R50, R0, 0x2, R2 ;  /* 0x0000000200327825 */ /* 0x001fca00078e0202 */
[----:B----4-:R0:W-:Y:S01]  /*57e10*/  @P5 STG.E.U16 [R50.64], R35 ;  /* 0x0000002332005986 */ /* 0x0101e2000c101504 */
[----:B------:R-:W-:Y:S01]  /*57e20*/  ISETP.LT.AND P5, PT, R55, c[0x0][0x178], !P4 ;  /* 0x00005e0037007a0c */ /* 0x000fe200067a1270 */
[----:B0-----:R-:W-:-:S05]  /*57e30*/  IMAD.WIDE R50, R0, 0x2, R44 ;  /* 0x0000000200327825 */ /* 0x001fca00078e022c */
[----:B------:R0:W-:Y:S01]  /*57e40*/  @P6 STG.E.U16 [R50.64], R34 ;  /* 0x0000002232006986 */ /* 0x0001e2000c101504 */
[----:B------:R-:W-:Y:S01]  /*57e50*/  ISETP.LT.AND P6, PT, R54, c[0x0][0x178], !P4 ;  /* 0x00005e0036007a0c */ /* 0x000fe200067c1270 */
[----:B0-----:R-:W-:-:S05]  /*57e60*/  IMAD.WIDE R50, R0, 0x2, R14 ;  /* 0x0000000200327825 */ /* 0x001fca00078e020e */
[----:B------:R0:W-:Y:S01]  /*57e70*/  @P5 STG.E.U16 [R50.64], R33 ;  /* 0x0000002132005986 */ /* 0x0001e2000c101504 */
[----:B------:R-:W-:Y:S02]  /*57e80*/  ISETP.LT.AND P5, PT, R57, c[0x0][0x178], !P4 ;  /* 0x00005e0039007a0c */ /* 0x000fe400067a1270 */
[----:B------:R-:W-:Y:S01]  /*57e90*/  ISETP.LT.AND P4, PT, R19, c[0x0][0x178], !P4 ;  /* 0x00005e0013007a0c */ /* 0x000fe20006781270 */
[----:B0-----:R-:W-:-:S05]  /*57ea0*/  IMAD.WIDE R50, R0, 0x2, R12 ;  /* 0x0000000200327825 */ /* 0x001fca00078e020c */
[----:B------:R0:W-:Y:S02]  /*57eb0*/  @P6 STG.E.U16 [R50.64], R23 ;  /* 0x0000001732006986 */ /* 0x0001e4000c101504 */
[----:B0-----:R-:W-:-:S05]  /*57ec0*/  IMAD.WIDE R50, R0, 0x2, R10 ;  /* 0x0000000200327825 */ /* 0x001fca00078e020a */
[----:B------:R0:W-:Y:S02]  /*57ed0*/  @P5 STG.E.U16 [R50.64], R61 ;  /* 0x0000003d32005986 */ /* 0x0001e4000c101504 */
[C---:B0-----:R-:W-:Y:S01]  /*57ee0*/  IMAD.WIDE R50, R0.reuse, 0x2, R8 ;  /* 0x0000000200327825 */ /* 0x041fe200078e0208 */
        /* <DEDUP_REMOVED lines=29> */
[----:B------:R-:W-:-:S10]  /*580c0*/  IMAD.WIDE R50, R0, 0x2, R12 ;  /* 0x0000000200327825 */ /* 0x000fd400078e020c */
[----:B------:R0:W-:Y:S02]  /*580d0*/  @P4 STG.E.U16 [R50.64], R36 ;  /* 0x0000002432004986 */ /* 0x0001e4000c101504 */
[----:B0-----:R-:W-:Y:S02]  /*580e0*/  PRMT R36, R61, 0x7632, R36 ;  /* 0x000076323d247816 */ /* 0x001fe40000000024 */
[----:B------:R-:W4:Y:S01]  /*580f0*/  LDL.LU R61, [R1+0x24d0] ;  /* 0x0024d000013d7983 */ /* 0x000f220000300800 */
[----:B------:R-:W-:Y:S02]  /*58100*/  ISETP.LT.AND P4, PT, R57, c[0x0][0x178], !P3 ;  /* 0x00005e0039007a0c */ /* 0x000fe40005f81270 */
[----:B------:R-:W-:Y:S01]  /*58110*/  ISETP.LT.AND P3, PT, R19, c[0x0][0x178], !P3 ;  /* 0x00005e0013007a0c */ /* 0x000fe20005f61270 */
[----:B------:R-:W-:Y:S01]  /*58120*/  IMAD.WIDE R50, R0, 0x2, R10 ;  /* 0x0000000200327825 */ /* 0x000fe200078e020a */
[----:B------:R-:W4:Y:S04]  /*58130*/  LDL.LU R31, [R1+0x2398] ;  /* 0x00239800011f7983 */ /* 0x000f280000300800 */
[----:B------:R-:W4:Y:S05]  /*58140*/  LDL.LU R23, [R1+0x440] ;  /* 0x0004400001177983 */ /* 0x000f2a0000300800 */
        /* <DEDUP_REMOVED lines=35> */
[----:B------:R-:W-:-:S03]  /*58380*/  ISETP.LT.AND P2, PT, R53, c[0x0][0x178], !P1 ;  /* 0x00005e0035007a0c */ /* 0x000fc60004f41270 */
[----:B------:R-:W3:Y:S01]  /*58390*/  LDL.LU R30, [R1+0x239c] ;  /* 0x00239c00011e7983 */ /* 0x000ee20000300800 */
[----:B0-----:R-:W-:Y:S01]  /*583a0*/  PRMT R28, R21, 0x7632, R28 ;  /* 0x00007632151c7816 */ /* 0x001fe2000000001c */
[----:B------:R-:W-:Y:S02]  /*583b0*/  IMAD.WIDE R50, R0, 0x2, R46 ;  /* 0x0000000200327825 */ /* 0x000fe400078e022e */
[----:B------:R-:W4:Y:S06]  /*583c0*/  LDL.LU R21, [R1+0x380] ;  /* 0x0003800001157983 */ /* 0x000f2c0000300800 */
        /* <DEDUP_REMOVED lines=9> */
[----:B------:R-:W3:Y:S09]  /*58460*/  LDL.LU R34, [R1+0x340] ;  /* 0x0003400001227983 */ /* 0x000ef20000300800 */
[----:B------:R0:W-:Y:S02]  /*58470*/  @P2 STG.E.U16 [R50.64], R28 ;  /* 0x0000001c32002986 */ /* 0x0001e4000c101504 */
[----:B0-----:R-:W-:-:S02]  /*58480*/  PRMT R28, R33, 0x7632, R28 ;  /* 0x00007632211c7816 */ /* 0x001fc4000000001c */
[----:B------:R-:W3:Y:S01]  /*58490*/  LDL.LU R33, [R1+0x30] ;  /* 0x0000300001217983 */ /* 0x000ee20000300800 */
[----:B------:R-:W-:Y:S02]  /*584a0*/  ISETP.LT.AND P3, PT, R55, c[0x0][0x178], !P1 ;  /* 0x00005e0037007a0c */ /* 0x000fe40004f61270 */
[----:B------:R-:W-:Y:S01]  /*584b0*/  ISETP.LT.AND P4, PT, R54, c[0x0][0x178], !P1 ;  /* 0x00005e0036007a0c */ /* 0x000fe20004f81270 */
[----:B------:R-:W-:Y:S01]  /*584c0*/  IMAD.WIDE R50, R0, 0x2, R14 ;  /* 0x0000000200327825 */ /* 0x000fe200078e020e */
[----:B------:R-:W-:Y:S02]  /*584d0*/  ISETP.LT.AND P5, PT, R57, c[0x0][0x178], !P1 ;  /* 0x00005e0039007a0c */ /* 0x000fe40004fa1270 */
[----:B------:R-:W-:-:S07]  /*584e0*/  ISETP.LT.AND P2, PT, R19, c[0x0][0x178], !P1 ;  /* 0x00005e0013007a0c */ /* 0x000fce0004f41270 */
[----:B------:R0:W-:Y:S01]  /*584f0*/  @P3 STG.E.U16 [R50.64], R28 ;  /* 0x0000001c32003986 */ /* 0x0001e2000c101504 */
[----:B------:R-:W-:Y:S02]  /*58500*/  ISETP.LT.AND P3, PT, R7, c[0x0][0x178], !P0 ;  /* 0x00005e0007007a0c */ /* 0x000fe40004761270 */
[----:B------:R-:W-:Y:S02]  /*58510*/  PRMT R32, R32, 0x7632, R32 ;  /* 0x0000763220207816 */ /* 0x000fe40000000020 */
[----:B0-----:R-:W-:Y:S01]  /*58520*/  PRMT R28, R61, 0x7632, R28 ;  /* 0x000076323d1c7816 */ /* 0x001fe2000000001c */
[----:B------:R-:W-:-:S03]  /*58530*/  IMAD.WIDE R50, R0, 0x2, R12 ;  /* 0x0000000200327825 */ /* 0x000fc600078e020c */
[----:B------:R-:W-:Y:S02]  /*58540*/  PRMT R36, R28, 0x7632, R36 ;  /* 0x000076321c247816 */ /* 0x000fe40000000024 */
[----:B------:R0:W-:Y:S01]  /*58550*/  @P4 STG.E.U16 [R50.64], R28 ;  /* 0x0000001c32004986 */ /* 0x0001e2000c101504 */
[----:B------:R-:W-:Y:S01]  /*58560*/  ISETP.LT.AND P4, PT, R53, c[0x0][0x178], !P0 ;  /* 0x00005e0035007a0c */ /* 0x000fe20004781270 */
[----:B------:R-:W-:Y:S01]  /*58570*/  IMAD.WIDE R60, R0, 0x2, R8 ;  /* 0x00000002003c7825 */ /* 0x000fe200078e0208 */
[----:B------:R-:W-:-:S03]  /*58580*/  ISETP.LT.AND P1, PT, R59, c[0x0][0x178], !P0 ;  /* 0x00005e003b007a0c */ /* 0x000fc60004721270 */
[C---:B0-----:R-:W-:Y:S01]  /*58590*/  IMAD.WIDE R50, R0.reuse, 0x2, R10 ;  /* 0x0000000200327825 */ /* 0x041fe200078e020a */
[----:B------:R-:W-:-:S04]  /*585a0*/  IADD3 R28, R0, c[0x0][0x198], RZ ;  /* 0x00006600001c7a10 */ /* 0x000fc80007ffe0ff */
[----:B------:R0:W-:Y:S01]  /*585b0*/  @P5 STG.E.U16 [R50.64], R32 ;  /* 0x0000002032005986 */ /* 0x0001e2000c101504 */
[----:B------:R-:W-:Y:S01]  /*585c0*/  IMAD.WIDE R38, R28, 0x2, R46 ;  /* 0x000000021c267825 */ /* 0x000fe200078e022e */
[----:B------:R-:W-:Y:S02]  /*585d0*/  ISETP.LT.AND P6, PT, R58, c[0x0][0x178], !P0 ;  /* 0x00005e003a007a0c */ /* 0x000fe400047c1270 */
[----:B------:R1:W-:Y:S01]  /*585e0*/  @P2 STG.E.U16 [R60.64], R36 ;  /* 0x000000243c002986 */ /* 0x0003e2000c101504 */
[----:B------:R-:W-:Y:S01]  /*585f0*/  ISETP.LT.AND P5, PT, R54, c[0x0][0x178], !P0 ;  /* 0x00005e0036007a0c */ /* 0x000fe200047a1270 */
[----:B0-----:R-:W-:-:S05]  /*58600*/  IMAD.WIDE R50, R28, 0x2, R48 ;  /* 0x000000021c327825 */ /* 0x001fca00078e0230 */
[----:B------:R0:W-:Y:S01]  /*58610*/  @P3 STG.E.U16 [R50.64], R23 ;  /* 0x0000001732003986 */ /* 0x0001e2000c101504 */
[----:B------:R-:W-:Y:S01]  /*58620*/  ISETP.LT.AND P3, PT, R55, c[0x0][0x178], !P0 ;  /* 0x00005e0037007a0c */ /* 0x000fe20004761270 */
[----:B-1----:R-:W-:Y:S01]  /*58630*/  IMAD.WIDE R60, R28, 0x2, R2 ;  /* 0x000000021c3c7825 */ /* 0x002fe200078e0202 */
[----:B------:R-:W-:-:S03]  /*58640*/  ISETP.GE.AND P2, PT, R31, c[0x0][0x17c], PT ;  /* 0x00005f001f007a0c */ /* 0x000fc60003f46270 */
[C---:B0-----:R-:W-:Y:S01]  /*58650*/  IMAD.WIDE R50, R28.reuse, 0x2, R44 ;  /* 0x000000021c327825 */ /* 0x041fe200078e022c */
[C---:B------:R-:W-:Y:S01]  /*58660*/  IADD3 R0, R28.reuse, c[0x0][0x198], RZ ;  /* 0x000066001c007a10 */ /* 0x040fe20007ffe0ff */
[----:B--2---:R0:W-:Y:S01]  /*58670*/  @P4 STG.E.U16 [R38.64], R22 ;  /* 0x0000001626004986 */ /* 0x0041e2000c101504 */
[----:B------:R-:W-:Y:S02]  /*58680*/  ISETP.LT.AND P4, PT, R57, c[0x0][0x178], !P0 ;  /* 0x00005e0039007a0c */ /* 0x000fe40004781270 */
[----:B------:R-:W-:Y:S01]  /*58690*/  ISETP.LT.AND P0, PT, R19, c[0x0][0x178], !P0 ;  /* 0x00005e0013007a0c */ /* 0x000fe20004701270 */
[----:B0-----:R-:W-:Y:S01]  /*586a0*/  IMAD.WIDE R38, R28, 0x2, R12 ;  /* 0x000000021c267825 */ /* 0x001fe200078e020c */
[----:B----4-:R0:W-:Y:S01]  /*586b0*/  @P1 STG.E.U16 [R60.64], R21 ;  /* 0x000000153c001986 */ /* 0x0101e2000c101504 */
[----:B---3--:R-:W-:Y:S02]  /*586c0*/  ISETP.GE.AND P1, PT, R30, c[0x0][0x17c], PT ;  /* 0x00005f001e007a0c */ /* 0x008fe40003f26270 */
[----:B------:R-:W-:-:S04]  /*586d0*/  IMAD.WIDE R30, R28, 0x2, R10 ;  /* 0x000000021c1e7825 */ /* 0x000fc800078e020a */
[C---:B0-----:R-:W-:Y:S01]  /*586e0*/  IMAD.WIDE R60, R28.reuse, 0x2, R14 ;  /* 0x000000021c3c7825 */ /* 0x041fe200078e020e */
[----:B------:R0:W-:Y:S01]  /*586f0*/  @P6 STG.E.U16 [R50.64], R35 ;  /* 0x0000002332006986 */ /* 0x0001e2000c101504 */
[----:B------:R-:W-:Y:S02]  /*58700*/  ISETP.LT.AND P6, PT, R7, c[0x0][0x178], !P2 ;  /* 0x00005e0007007a0c */ /* 0x000fe400057c1270 */
[----:B0-----:R-:W-:Y:S01]  /*58710*/  IMAD.WIDE R50, R28, 0x2, R8 ;  /* 0x000000021c327825 */ /* 0x001fe200078e0208 */
[----:B------:R0:W-:Y:S01]  /*58720*/  @P3 STG.E.U16 [R60.64], R34 ;  /* 0x000000223c003986 */ /* 0x0001e2000c101504 */
[----:B------:R-:W-:Y:S02]  /*58730*/  ISETP.LT.AND P3, PT, R59, c[0x0][0x178], !P2 ;  /* 0x00005e003b007a0c */ /* 0x000fe40005761270 */
[----:B------:R-:W-:Y:S02]  /*58740*/  PRMT R32, R22, 0x7632, R32 ;  /* 0x0000763216207816 */ /* 0x000fe40000000020 */
[----:B------:R-:W-:Y:S01]  /*58750*/  PRMT R28, R21, 0x7632, R28 ;  /* 0x00007632151c7816 */ /* 0x000fe2000000001c */
[----:B------:R-:W-:Y:S04]  /*58760*/  @P5 STG.E.U16 [R38.64], R33 ;  /* 0x0000002126005986 */ /* 0x000fe8000c101504 */
[----:B------:R1:W-:Y:S04]  /*58770*/  @P4 STG.E.U16 [R30.64], R20 ;  /* 0x000000141e004986 */ /* 0x0003e8000c101504 */
[----:B------:R2:W-:Y:S01]  /*58780*/  @P0 STG.E.U16 [R50.64], R24 ;  /* 0x0000001832000986 */ /* 0x0005e2000c101504 */
[----:B------:R-:W-:Y:S01]  /*58790*/  ISETP.LT.AND P0, PT, R53, c[0x0][0x178], !P2 ;  /* 0x00005e0035007a0c */ /* 0x000fe20005701270 */
[----:B0-----:R-:W-:Y:S01]  /*587a0*/  IMAD.WIDE R60, R0, 0x2, R48 ;  /* 0x00000002003c7825 */ /* 0x001fe200078e0230 */
[----:B-1----:R-:W-:-:S03]  /*587b0*/  PRMT R20, R23, 0x7632, R20 ;  /* 0x0000763217147816 */ /* 0x002fc60000000014 */
[----:B------:R-:W-:-:S04]  /*587c0*/  IMAD.WIDE R30, R0, 0x2, R46 ;  /* 0x00000002001e7825 */ /* 0x000fc800078e022e */
[----:B------:R-:W-:Y:S01]  /*587d0*/  IMAD.WIDE R22, R0, 0x2, R2 ;  /* 0x0000000200167825 */ /* 0x000fe200078e0202 */
[----:B------:R0:W-:Y:S04]  /*587e0*/  @P6 STG.E.U16 [R60.64], R20 ;  /* 0x000000143c006986 */ /* 0x0001e8000c101504 */
[----:B------:R-:W-:Y:S04]  /*587f0*/  @P0 STG.E.U16 [R30.64], R32 ;  /* 0x000000201e000986 */ /* 0x000fe8000c101504 */
[----:B------:R1:W-:Y:S01]  /*58800*/  @P3 STG.E.U16 [R22.64], R28 ;  /* 0x0000001c16003986 */ /* 0x0003e2000c101504 */
[----:B--2---:R-:W-:-:S02]  /*58810*/  PRMT R24, R35, 0x7632, R24 ;  /* 0x0000763223187816 */ /* 0x004fc40000000018 */
[----:B0-----:R-:W-:Y:S01]  /*58820*/  PRMT R20, R34, 0x7632, R20 ;  /* 0x0000763222147816 */ /* 0x001fe20000000014 */
[----:B-1----:R-:W2:Y:S04]  /*58830*/  LDL.LU R22, [R1+0x2e4] ;  /* 0x0002e40001167983 */ /* 0x002ea80000300800 */
[----:B------:R-:W3:Y:S04]  /*58840*/  LDL.LU R21, [R1+0x2d4] ;  /* 0x0002d40001157983 */ /* 0x000ee80000300800 */
[----:B------:R-:W4:Y:S04]  /*58850*/  LDL.LU R35, [R1+0x2c4] ;  /* 0x0002c40001237983 */ /* 0x000f280000300800 */
[----:B------:R-:W4:Y:S04]  /*58860*/  LDL.LU R34, [R1+0x2b4] ;  /* 0x0002b40001227983 */ /* 0x000f280000300800 */
[----:B------:R-:W4:Y:S04]  /*58870*/  LDL.LU R31, [R1+0x23a0] ;  /* 0x0023a000011f7983 */ /* 0x000f280000300800 */
[----:B------:R-:W4:Y:S01]  /*58880*/  LDL.LU R30, [R1+0x23a4] ;  /* 0x0023a400011e7983 */ /* 0x000f220000300800 */
[----:B------:R-:W-:-:S03]  /*58890*/  PRMT R28, R33, 0x7632, R28 ;  /* 0x00007632211c7816 */ /* 0x000fc6000000001c */
[----:B------:R-:W4:Y:S04]  /*588a0*/  LDL.LU R23, [R1+0x54] ;  /* 0x0000540001177983 */ /* 0x000f280000300800 */
[----:B------:R-:W4:Y:S04]  /*588b0*/  LDL.LU R33, [R1+0x44] ;  /* 0x0000440001217983 */ /* 0x000f280000300800 */
[----:B------:R-:W4:Y:S01]  /*588c0*/  LDL.LU R43, [R1+0x24] ;  /* 0x00002400012b7983 */ /* 0x000f220000300800 */
[----:B------:R-:W-:Y:S02]  /*588d0*/  ISETP.LT.AND P4, PT, R58, c[0x0][0x178], !P2 ;  /* 0x00005e003a007a0c */ /* 0x000fe40005781270 */
[----:B------:R-:W-:-:S02]  /*588e0*/  ISETP.LT.AND P5, PT, R55, c[0x0][0x178], !P2 ;  /* 0x00005e0037007a0c */ /* 0x000fc400057a1270 */
[----:B------:R-:W-:Y:S01]  /*588f0*/  ISETP.LT.AND P3, PT, R54, c[0x0][0x178], !P2 ;  /* 0x00005e0036007a0c */ /* 0x000fe20005761270 */
[C---:B------:R-:W-:Y:S01]  /*58900*/  IMAD.WIDE R50, R0.reuse, 0x2, R44 ;  /* 0x0000000200327825 */ /* 0x040fe200078e022c */
[----:B------:R-:W-:Y:S02]  /*58910*/  ISETP.LT.AND P0, PT, R57, c[0x0][0x178], !P2 ;  /* 0x00005e0039007a0c */ /* 0x000fe40005701270 */
[----:B------:R-:W-:Y:S01]  /*58920*/  ISETP.LT.AND P2, PT, R19, c[0x0][0x178], !P2 ;  /* 0x00005e0013007a0c */ /* 0x000fe20005741270 */
[----:B------:R-:W-:-:S04]  /*58930*/  IMAD.WIDE R60, R0, 0x2, R14 ;  /* 0x00000002003c7825 */ /* 0x000fc800078e020e */
[----:B------:R0:W-:Y:S01]  /*58940*/  @P4 STG.E.U16 [R50.64], R24 ;  /* 0x0000001832004986 */ /* 0x0001e2000c101504 */
[----:B------:R-:W-:Y:S01]  /*58950*/  IMAD.WIDE R38, R0, 0x2, R12 ;  /* 0x0000000200267825 */ /* 0x000fe200078e020c */
[----:B------:R-:W-:Y:S02]  /*58960*/  ISETP.LT.AND P4, PT, R7, c[0x0][0x178], !P1 ;  /* 0x00005e0007007a0c */ /* 0x000fe40004f81270 */
[----:B------:R1:W-:Y:S01]  /*58970*/  @P5 STG.E.U16 [R60.64], R20 ;  /* 0x000000143c005986 */ /* 0x0003e2000c101504 */
[----:B------:R-:W-:-:S03]  /*58980*/  ISETP.LT.AND P5, PT, R53, c[0x0][0x178], !P1 ;  /* 0x00005e0035007a0c */ /* 0x000fc60004fa1270 */
[----:B------:R1:W-:Y:S01]  /*58990*/  @P3 STG.E.U16 [R38.64], R28 ;  /* 0x0000001c26003986 */ /* 0x0003e2000c101504 */
[----:B0-----:R-:W-:Y:S01]  /*589a0*/  PRMT R24, R24, 0x7632, R24 ;  /* 0x0000763218187816 */ /* 0x001fe20000000018 */
[----:B------:R-:W-:Y:S01]  /*589b0*/  IMAD.WIDE R50, R0, 0x2, R8 ;  /* 0x0000000200327825 */ /* 0x000fe200078e0208 */
[----:B-1----:R-:W-:-:S03]  /*589c0*/  PRMT R20, R20, 0x7632, R20 ;  /* 0x0000763214147816 */ /* 0x002fc60000000014 */
[C---:B------:R-:W-:Y:S01]  /*589d0*/  IMAD.WIDE R60, R0.reuse, 0x2, R10 ;  /* 0x00000002003c7825 */ /* 0x040fe200078e020a */
[----:B------:R-:W-:Y:S02]  /*589e0*/  IADD3 R0, R0, c[0x0][0x198], RZ ;  /* 0x0000660000007a10 */ /* 0x000fe40007ffe0ff */
[----:B------:R-:W-:Y:S02]  /*589f0*/  ISETP.LT.AND P6, PT, R59, c[0x0][0x178], !P1 ;  /* 0x00005e003b007a0c */ /* 0x000fe40004fc1270 */
[----:B------:R0:W-:Y:S04]  /*58a00*/  @P0 STG.E.U16 [R60.64], R20 ;  /* 0x000000143c000986 */ /* 0x0001e8000c101504 */
[----:B------:R1:W-:Y:S01]  /*58a10*/  @P2 STG.E.U16 [R50.64], R24 ;  /* 0x0000001832002986 */ /* 0x0003e2000c101504 */
[----:B------:R-:W-:Y:S01]  /*58a20*/  ISETP.LT.AND P2, PT, R58, c[0x0][0x178], !P1 ;  /* 0x00005e003a007a0c */ /* 0x000fe20004f41270 */
[----:B------:R-:W-:Y:S01]  /*58a30*/  IMAD.WIDE R38, R0, 0x2, R2 ;  /* 0x0000000200267825 */ /* 0x000fe200078e0202 */
[----:B------:R-:W-:-:S03]  /*58a40*/  ISETP.LT.AND P3, PT, R55, c[0x0][0x178], !P1 ;  /* 0x00005e0037007a0c */ /* 0x000fc60004f61270 */
[----:B0-----:R-:W-:-:S04]  /*58a50*/  IMAD.WIDE R60, R0, 0x2, R46 ;  /* 0x00000002003c7825 */ /* 0x001fc800078e022e */
[C---:B-1----:R-:W-:Y:S01]  /*58a60*/  IMAD.WIDE R50, R0.reuse, 0x2, R48 ;  /* 0x0000000200327825 */ /* 0x042fe200078e0230 */
[----:B------:R-:W-:-:S04]  /*58a70*/  IADD3 R20, R0, c[0x0][0x198], RZ ;  /* 0x0000660000147a10 */ /* 0x000fc80007ffe0ff */
[----:B--2---:R0:W-:Y:S01]  /*58a80*/  @P4 STG.E.U16 [R50.64], R22 ;  /* 0x0000001632004986 */ /* 0x0041e2000c101504 */
[----:B------:R-:W-:-:S03]  /*58a90*/  ISETP.LT.AND P4, PT, R54, c[0x0][0x178], !P1 ;  /* 0x00005e0036007a0c */ /* 0x000fc60004f81270 */
[----:B---3--:R1:W-:Y:S01]  /*58aa0*/  @P5 STG.E.U16 [R60.64], R21 ;  /* 0x000000153c005986 */ /* 0x0083e2000c101504 */
[----:B------:R-:W-:Y:S02]  /*58ab0*/  ISETP.LT.AND P5, PT, R57, c[0x0][0x178], !P1 ;  /* 0x00005e0039007a0c */ /* 0x000fe40004fa1270 */
[----:B------:R-:W-:Y:S01]  /*58ac0*/  ISETP.LT.AND P1, PT, R19, c[0x0][0x178], !P1 ;  /* 0x00005e0013007a0c */ /* 0x000fe20004f21270 */
[----:B----4-:R2:W-:Y:S01]  /*58ad0*/  @P6 STG.E.U16 [R38.64], R35 ;  /* 0x0000002326006986 */ /* 0x0105e2000c101504 */
[----:B0-----:R-:W-:Y:S01]  /*58ae0*/  IMAD.WIDE R50, R0, 0x2, R44 ;  /* 0x0000000200327825 */ /* 0x001fe200078e022c */
[----:B------:R-:W-:-:S04]  /*58af0*/  ISETP.GE.AND P0, PT, R31, c[0x0][0x17c], PT ;  /* 0x00005f001f007a0c */ /* 0x000fc80003f06270 */
[----:B------:R0:W-:Y:S01]  /*58b00*/  @P2 STG.E.U16 [R50.64], R34 ;  /* 0x0000002232002986 */ /* 0x0001e2000c101504 */
[----:B-1----:R-:W-:Y:S01]  /*58b10*/  IMAD.WIDE R60, R0, 0x2, R14 ;  /* 0x00000002003c7825 */ /* 0x002fe200078e020e */
[----:B------:R-:W-:-:S03]  /*58b20*/  ISETP.GE.AND P2, PT, R30, c[0x0][0x17c], PT ;  /* 0x00005f001e007a0c */ /* 0x000fc60003f46270 */
[----:B------:R-:W-:Y:S01]  /*58b30*/  IMAD.WIDE R30, R0, 0x2, R12 ;  /* 0x00000002001e7825 */ /* 0x000fe200078e020c */
[----:B------:R-:W-:-:S03]  /*58b40*/  ISETP.LT.AND P6, PT, R7, c[0x0][0x178], !P0 ;  /* 0x00005e0007007a0c */ /* 0x000fc600047c1270 */
[C---:B--2---:R-:W-:Y:S01]  /*58b50*/  IMAD.WIDE R38, R0.reuse, 0x2, R10 ;  /* 0x0000000200267825 */ /* 0x044fe200078e020a */
[----:B------:R1:W-:Y:S03]  /*58b60*/  @P3 STG.E.U16 [R60.64], R23 ;  /* 0x000000173c003986 */ /* 0x0003e6000c101504 */
[----:B0-----:R-:W-:Y:S01]  /*58b70*/  IMAD.WIDE R50, R0, 0x2, R8 ;  /* 0x0000000200327825 */ /* 0x001fe200078e0208 */
[----:B------:R0:W-:Y:S01]  /*58b80*/  @P4 STG.E.U16 [R30.64], R33 ;  /* 0x000000211e004986 */ /* 0x0001e2000c101504 */
[----:B------:R-:W-:-:S03]  /*58b90*/  ISETP.LT.AND P3, PT, R53, c[0x0][0x178], !P0 ;  /* 0x00005e0035007a0c */ /* 0x000fc60004761270 */
[----:B------:R-:W-:Y:S01]  /*58ba0*/  @P5 STG.E.U16 [R38.64], R43 ;  /* 0x0000002b26005986 */ /* 0x000fe2000c101504 */
[----:B------:R-:W-:-:S03]  /*58bb0*/  ISETP.LT.AND P5, PT, R58, c[0x0][0x178], !P0 ;  /* 0x00005e003a007a0c */ /* 0x000fc600047a1270 */
[----:B------:R2:W-:Y:S01]  /*58bc0*/  @P1 STG.E.U16 [R50.64], R41 ;  /* 0x0000002932001986 */ /* 0x0005e2000c101504 */
[----:B------:R-:W-:Y:S01]  /*58bd0*/  ISETP.LT.AND P1, PT, R59, c[0x0][0x178], !P0 ;  /* 0x00005e003b007a0c */ /* 0x000fe20004721270 */
[----:B-1----:R-:W-:Y:S01]  /*58be0*/  IMAD.WIDE R60, R20, 0x2, R48 ;  /* 0x00000002143c7825 */ /* 0x002fe200078e0230 */
[----:B------:R-:W-:Y:S01]  /*58bf0*/  PRMT R24, R22, 0x7632, R24 ;  /* 0x0000763216187816 */ /* 0x000fe20000000018 */
[----:B0-----:R-:W3:Y:S01]  /*58c00*/  LDL.LU.64 R30, [R1+0x24c8] ;  /* 0x0024c800011e7983 */ /* 0x001ee20000300a00 */
[----:B------:R-:W-:Y:S02]  /*58c10*/  PRMT R0, R21, 0x7632, R0 ;  /* 0x0000763215007816 */ /* 0x000fe40000000000 */
[----:B------:R-:W-:Y:S02]  /*58c20*/  PRMT R32, R35, 0x7632, R32 ;  /* 0x0000763223207816 */ /* 0x000fe40000000020 */
[----:B------:R-:W-:Y:S01]  /*58c30*/  PRMT R28, R34, 0x7632, R28 ;  /* 0x00007632221c7816 */ /* 0x000fe2000000001c */
[C---:B--2---:R-:W-:Y:S01]  /*58c40*/  IMAD.WIDE R50, R20.reuse, 0x2, R46 ;  /* 0x0000000214327825 */ /* 0x044fe200078e022e */
[----:B------:R0:W-:Y:S03]  /*58c50*/  @P6 STG.E.U16 [R60.64], R24 ;  /* 0x000000183c006986 */ /* 0x0001e6000c101504 */
[C---:B------:R-:W-:Y:S01]  /*58c60*/  IMAD.WIDE R34, R20.reuse, 0x2, R2 ;  /* 0x0000000214227825 */ /* 0x040fe200078e0202 */
[----:B------:R-:W2:Y:S04]  /*58c70*/  LDL.LU R21, [R1+0x334] ;  /* 0x0003340001157983 */ /* 0x000ea80000300800 */
[----:B------:R-:W4:Y:S01]  /*58c80*/  LDL.LU R22, [R1+0x324] ;  /* 0x0003240001167983 */ /* 0x000f220000300800 */
[----:B0-----:R-:W-:-:S03]  /*58c90*/  IMAD.WIDE R60, R20, 0x2, R44 ;  /* 0x00000002143c7825 */ /* 0x001fc600078e022c */
[----:B------:R0:W-:Y:S01]  /*58ca0*/  @P3 STG.E.U16 [R50.64], R0 ;  /* 0x0000000032003986 */ /* 0x0001e2000c101504 */
[----:B------:R-:W-:-:S03]  /*58cb0*/  PRMT R24, R23, 0x7632, R24 ;  /* 0x0000763217187816 */ /* 0x000fc60000000018 */
[----:B------:R-:W-:Y:S04]  /*58cc0*/  @P1 STG.E.U16 [R34.64], R32 ;  /* 0x0000002022001986 */ /* 0x000fe8000c101504 */
[----:B------:R1:W-:Y:S01]  /*58cd0*/  @P5 STG.E.U16 [R60.64], R28 ;  /* 0x0000001c3c005986 */ /* 0x0003e2000c101504 */
[----:B0-----:R-:W-:-:S03]  /*58ce0*/  PRMT R0, R33, 0x7632, R0 ;  /* 0x0000763221007816 */ /* 0x001fc60000000000 */
[----:B------:R-:W3:Y:S04]  /*58cf0*/  LDL.LU R33, [R1+0x314] ;  /* 0x0003140001217983 */ /* 0x000ee80000300800 */
[----:B------:R-:W3:Y:S01]  /*58d00*/  LDL.LU R23, [R1+0x304] ;  /* 0x0003040001177983 */ /* 0x000ee20000300800 */
[----:B-1----:R-:W-:-:S03]  /*58d10*/  PRMT R28, R43, 0x7632, R28 ;  /* 0x000076322b1c7816 */ /* 0x002fc6000000001c */
[----:B------:R-:W3:Y:S04]  /*58d20*/  LDL.LU R34, [R1+0x2f4] ;  /* 0x0002f40001227983 */ /* 0x000ee80000300800 */
[----:B------:R-:W3:Y:S04]  /*58d30*/  LDL.LU R36, [R1+0x64] ;  /* 0x0000640001247983 */ /* 0x000ee80000300800 */
[----:B------:R-:W3:Y:S04]  /*58d40*/  LDL.LU R35, [R1+0x14] ;  /* 0x0000140001237983 */ /* 0x000ee80000300800 */
[----:B------:R-:W3:Y:S04]  /*58d50*/  LDL.LU R43, [R1+0x23a8] ;  /* 0x0023a800012b7983 */ /* 0x000ee80000300800 */
[----:B------:R-:W3:Y:S01]  /*58d60*/  LDL.LU R42, [R1+0x23ac] ;  /* 0x0023ac00012a7983 */ /* 0x000ee20000300800 */
[----:B------:R-:W-:-:S02]  /*58d70*/  ISETP.LT.AND P6, PT, R55, c[0x0][0x178], !P0 ;  /* 0x00005e0037007a0c */ /* 0x000fc400047c1270 */
[----:B------:R-:W-:Y:S01]  /*58d80*/  ISETP.LT.AND P4, PT, R54, c[0x0][0x178], !P0 ;  /* 0x00005e0036007a0c */ /* 0x000fe20004781270 */
[----:B------:R-:W-:Y:S01]  /*58d90*/  IMAD.WIDE R50, R20, 0x2, R14 ;  /* 0x0000000214327825 */ /* 0x000fe200078e020e */
[----:B------:R-:W-:-:S03]  /*58da0*/  ISETP.LT.AND P3, PT, R57, c[0x0][0x178], !P0 ;  /* 0x00005e0039007a0c */ /* 0x000fc60004761270 */
[----:B------:R-:W-:Y:S01]  /*58db0*/  IMAD.WIDE R60, R20, 0x2, R12 ;  /* 0x00000002143c7825 */ /* 0x000fe200078e020c */
[----:B------:R-:W-:Y:S02]  /*58dc0*/  ISETP.LT.AND P1, PT, R19, c[0x0][0x178], !P0 ;  /* 0x00005e0013007a0c */ /* 0x000fe40004721270 */
[----:B------:R-:W-:-:S03]  /*58dd0*/  ISETP.LT.AND P5, PT, R7, c[0x0][0x178], !P2 ;  /* 0x00005e0007007a0c */ /* 0x000fc600057a1270 */
[----:B------:R0:W-:Y:S04]  /*58de0*/  @P6 STG.E.U16 [R50.64], R24 ;  /* 0x0000001832006986 */ /* 0x0001e8000c101504 */
[----:B------:R1:W-:Y:S01]  /*58df0*/  @P4 STG.E.U16 [R60.64], R0 ;  /* 0x000000003c004986 */ /* 0x0003e2000c101504 */
[----:B------:R-:W-:Y:S01]  /*58e00*/  ISETP.LT.AND P4, PT, R53, c[0x0][0x178], !P2 ;  /* 0x00005e0035007a0c */ /* 0x000fe20005781270 */
[C---:B------:R-:W-:Y:S01]  /*58e10*/  IMAD.WIDE R38, R20.reuse, 0x2, R10 ;  /* 0x0000000214267825 */ /* 0x040fe200078e020a */
[----:B------:R-:W-:Y:S02]  /*58e20*/  ISETP.LT.AND P0, PT, R59, c[0x0][0x178], !P2 ;  /* 0x00005e003b007a0c */ /* 0x000fe40005701270 */
[----:B0-----:R-:W-:Y:S02]  /*58e30*/  PRMT R24, R41, 0x7632, R24 ;  /* 0x0000763229187816 */ /* 0x001fe40000000018 */
[C---:B-1----:R-:W-:Y:S01]  /*58e40*/  IADD3 R0, R20.reuse, c[0x0][0x198], RZ ;  /* 0x0000660014007a10 */ /* 0x042fe20007ffe0ff */
[----:B------:R-:W-:Y:S01]  /*58e50*/  IMAD.WIDE R40, R20, 0x2, R8 ;  /* 0x0000000214287825 */ /* 0x000fe200078e0208 */
[----:B------:R0:W-:Y:S03]  /*58e60*/  @P3 STG.E.U16 [R38.64], R28 ;  /* 0x0000001c26003986 */ /* 0x0001e6000c101504 */
[C---:B------:R-:W-:Y:S01]  /*58e70*/  IMAD.WIDE R50, R0.reuse, 0x2, R48 ;  /* 0x0000000200327825 */ /* 0x040fe200078e0230 */
[----:B------:R1:W-:Y:S03]  /*58e80*/  @P1 STG.E.U16 [R40.64], R24 ;  /* 0x0000001828001986 */ /* 0x0003e6000c101504 */
[----:B------:R-:W-:Y:S01]  /*58e90*/  IMAD.WIDE R60, R0, 0x2, R46 ;  /* 0x00000002003c7825 */ /* 0x000fe200078e022e */
[----:B------:R-:W-:-:S02]  /*58ea0*/  ISETP.LT.AND P3, PT, R58, c[0x0][0x178], !P2 ;  /* 0x00005e003a007a0c */ /* 0x000fc40005761270 */
[----:B------:R-:W-:Y:S01]  /*58eb0*/  ISETP.LT.AND P6, PT, R57, c[0x0][0x178], !P2 ;  /* 0x00005e0039007a0c */ /* 0x000fe200057c1270 */
[----:B0-----:R-:W3:Y:S01]  /*58ec0*/  LDL.LU.64 R38, [R1+0x24c0] ;  /* 0x0024c00001267983 */ /* 0x001ee20000300a00 */
[----:B-1----:R-:W-:-:S03]  /*58ed0*/  IMAD.WIDE R40, R0, 0x2, R2 ;  /* 0x0000000200287825 */ /* 0x002fc600078e0202 */
[----:B--2---:R0:W-:Y:S01]  /*58ee0*/  @P5 STG.E.U16 [R50.64], R21 ;  /* 0x0000001532005986 */ /* 0x0041e2000c101504 */
[----:B------:R-:W-:-:S03]  /*58ef0*/  ISETP.LT.AND P5, PT, R54, c[0x0][0x178], !P2 ;  /* 0x00005e0036007a0c */ /* 0x000fc600057a1270 */
[----:B----4-:R1:W-:Y:S01]  /*58f00*/  @P4 STG.E.U16 [R60.64], R22 ;  /* 0x000000163c004986 */ /* 0x0103e2000c101504 */
[----:B------:R-:W-:Y:S02]  /*58f10*/  ISETP.LT.AND P4, PT, R55, c[0x0][0x178], !P2 ;  /* 0x00005e0037007a0c */ /* 0x000fe40005781270 */
[----:B------:R-:W-:Y:S01]  /*58f20*/  ISETP.LT.AND P2, PT, R19, c[0x0][0x178], !P2 ;  /* 0x00005e0013007a0c */ /* 0x000fe20005741270 */
[----:B0-----:R-:W-:-:S04]  /*58f30*/  IMAD.WIDE R50, R0, 0x2, R44 ;  /* 0x0000000200327825 */ /* 0x001fc800078e022c */
[C---:B-1----:R-:W-:Y:S01]  /*58f40*/  IMAD.WIDE R60, R0.reuse, 0x2, R12 ;  /* 0x00000002003c7825 */ /* 0x042fe200078e020c */
[----:B---3--:R0:W-:Y:S04]  /*58f50*/  @P0 STG.E.U16 [R40.64], R33 ;  /* 0x0000002128000986 */ /* 0x0081e8000c101504 */
[----:B------:R1:W-:Y:S01]  /*58f60*/  @P3 STG.E.U16 [R50.64], R23 ;  /* 0x0000001732003986 */ /* 0x0003e2000c101504 */
[----:B0-----:R-:W-:-:S04]  /*58f70*/  IMAD.WIDE R40, R0, 0x2, R10 ;  /* 0x0000000200287825 */ /* 0x001fc800078e020a */
[----:B-1----:R-:W-:Y:S01]  /*58f80*/  IMAD.WIDE R50, R0, 0x2, R8 ;  /* 0x0000000200327825 */ /* 0x002fe200078e0208 */
[----:B------:R-:W-:Y:S02]  /*58f90*/  ISETP.GE.AND P1, PT, R43, c[0x0][0x17c], PT ;  /* 0x00005f002b007a0c */ /* 0x000fe40003f26270 */
[----:B------:R-:W-:Y:S01]  /*58fa0*/  ISETP.GE.AND P0, PT, R42, c[0x0][0x17c], PT ;  /* 0x00005f002a007a0c */ /* 0x000fe20003f06270 */
[C---:B------:R-:W-:Y:S01]  /*58fb0*/  IMAD.WIDE R42, R0.reuse, 0x2, R14 ;  /* 0x00000002002a7825 */ /* 0x040fe200078e020e */
[----:B------:R-:W-:Y:S02]  /*58fc0*/  ISETP.LT.AND P3, PT, R7, c[0x0][0x178], !P1 ;  /* 0x00005e0007007a0c */ /* 0x000fe40004f61270 */
[----:B------:R-:W-:Y:S02]  /*58fd0*/  IADD3 R0, R0, c[0x0][0x198], RZ ;  /* 0x0000660000007a10 */ /* 0x000fe40007ffe0ff */
[----:B------:R-:W-:Y:S04]  /*58fe0*/  @P4 STG.E.U16 [R42.64], R34 ;  /* 0x000000222a004986 */ /* 0x000fe8000c101504 */
[----:B------:R0:W-:Y:S01]  /*58ff0*/  @P5 STG.E.U16 [R60.64], R36 ;  /* 0x000000243c005986 */ /* 0x0001e2000c101504 */
[----:B------:R-:W-:-:S03]  /*59000*/  ISETP.LT.AND P5, PT, R59, c[0x0][0x178], !P1 ;  /* 0x00005e003b007a0c */ /* 0x000fc60004fa1270 */
[----:B------:R1:W-:Y:S04]  /*59010*/  @P6 STG.E.U16 [R40.64], R35 ;  /* 0x0000002328006986 */ /* 0x0003e8000c101504 */
[----:B------:R2:W-:Y:S01]  /*59020*/  @P2 STG.E.U16 [R50.64], R37 ;  /* 0x0000002532002986 */ /* 0x0005e2000c101504 */
[----:B------:R-:W-:Y:S02]  /*59030*/  ISETP.LT.AND P2, PT, R53, c[0x0][0x178], !P1 ;  /* 0x00005e0035007a0c */ /* 0x000fe40004f41270 */
[----:B------:R-:W-:Y:S01]  /*59040*/  PRMT R20, R21, 0x7632, R20 ;  /* 0x0000763215147816 */ /* 0x000fe20000000014 */
[----:B0-----:R-:W-:Y:S01]  /*59050*/  IMAD.WIDE R60, R0, 0x2, R48 ;  /* 0x00000002003c7825 */ /* 0x001fe200078e0230 */
[----:B------:R-:W-:Y:S01]  /*59060*/  ISETP.LT.AND P6, PT, R58, c[0x0][0x178], !P1 ;  /* 0x00005e003a007a0c */ /* 0x000fe20004fc1270 */
[----:B------:R-:W3:Y:S01]  /*59070*/  LDL.LU.64 R42, [R1+0x24b8] ;  /* 0x0024b800012a7983 */ /* 0x000ee20000300a00 */
[----:B------:R-:W-:Y:S01]  /*59080*/  ISETP.LT.AND P4, PT, R55, c[0x0][0x178], !P1 ;  /* 0x00005e0037007a0c */ /* 0x000fe20004f81270 */
[----:B-1----:R-:W-:Y:S01]  /*59090*/  IMAD.WIDE R40, R0, 0x2, R2 ;  /* 0x0000000200287825 */ /* 0x002fe200078e0202 */
[----:B------:R-:W-:Y:S01]  /*590a0*/  PRMT R32, R22, 0x7632, R32 ;  /* 0x0000763216207816 */ /* 0x000fe20000000020 */
[----:B------:R0:W-:Y:S01]  /*590b0*/  @P3 STG.E.U16 [R60.64], R20 ;  /* 0x000000143c003986 */ /* 0x0001e2000c101504 */
[----:B------:R-:W-:Y:S01]  /*590c0*/  PRMT R28, R33, 0x7632, R28 ;  /* 0x00007632211c7816 */ /* 0x000fe2000000001c */
[----:B--2---:R-:W-:Y:S01]  /*590d0*/  IMAD.WIDE R50, R0, 0x2, R46 ;  /* 0x0000000200327825 */ /* 0x004fe200078e022e */
[----:B------:R-:W-:Y:S01]  /*590e0*/  ISETP.LT.AND P3, PT, R54, c[0x0][0x178], !P1 ;  /* 0x00005e0036007a0c */ /* 0x000fe20004f61270 */
[----:B------:R-:W2:Y:S01]  /*590f0*/  LDL.LU R21, [R1+0x24b4] ;  /* 0x0024b40001157983 */ /* 0x000ea20000300800 */
[----:B------:R-:W-:-:S03]  /*59100*/  PRMT R24, R23, 0x7632, R24 ;  /* 0x0000763217187816 */ /* 0x000fc60000000018 */
[----:B------:R1:W-:Y:S01]  /*59110*/  @P2 STG.E.U16 [R50.64], R32 ;  /* 0x0000002032002986 */ /* 0x0003e2000c101504 */
[----:B0-----:R-:W-:-:S03]  /*59120*/  IMAD.WIDE R60, R0, 0x2, R44 ;  /* 0x00000002003c7825 */ /* 0x001fc600078e022c */
[----:B------:R0:W-:Y:S01]  /*59130*/  @P5 STG.E.U16 [R40.64], R28 ;  /* 0x0000001c28005986 */ /* 0x0001e2000c101504 */
[----:B------:R-:W-:-:S03]  /*59140*/  PRMT R20, R34, 0x7632, R20 ;  /* 0x0000763222147816 */ /* 0x000fc60000000014 */
[----:B------:R-:W4:Y:S01]  /*59150*/  LDL.LU R22, [R1+0x24b0] ;  /* 0x0024b00001167983 */ /* 0x000f220000300800 */
[----:B-1----:R-:W-:-:S03]  /*59160*/  PRMT R32, R36, 0x7632, R32 ;  /* 0x0000763224207816 */ /* 0x002fc60000000020 */
[----:B------:R-:W2:Y:S01]  /*59170*/  LDL.LU R33, [R1+0x24ac] ;  /* 0x0024ac0001217983 */ /* 0x000ea20000300800 */
[----:B------:R-:W-:-:S03]  /*59180*/  IMAD.WIDE R50, R0, 0x2, R12 ;  /* 0x0000000200327825 */ /* 0x000fc600078e020c */
[----:B------:R-:W2:Y:S01]  /*59190*/  LDL.LU R23, [R1+0x3c4] ;  /* 0x0003c40001177983 */ /* 0x000ea20000300800 */
[C---:B0-----:R-:W-:Y:S01]  /*591a0*/  IMAD.WIDE R40, R0.reuse, 0x2, R14 ;  /* 0x0000000200287825 */ /* 0x041fe200078e020e */
[----:B------:R-:W-:Y:S02]  /*591b0*/  PRMT R28, R35, 0x7632, R28 ;  /* 0x00007632231c7816 */ /* 0x000fe4000000001c */
[----:B------:R-:W3:Y:S04]  /*591c0*/  LDL.LU R34, [R1+0x3b4] ;  /* 0x0003b40001227983 */ /* 0x000ee80000300800 */
[----:B------:R0:W-:Y:S04]  /*591d0*/  @P6 STG.E.U16 [R60.64], R24 ;  /* 0x000000183c006986 */ /* 0x0001e8000c101504 */
[----:B------:R1:W-:Y:S04]  /*591e0*/  @P4 STG.E.U16 [R40.64], R20 ;  /* 0x0000001428004986 */ /* 0x0003e8000c101504 */
[----:B------:R1:W-:Y:S04]  /*591f0*/  @P3 STG.E.U16 [R50.64], R32 ;  /* 0x0000002032003986 */ /* 0x0003e8000c101504 */
[----:B0-----:R-:W4:Y:S01]  /*59200*/  LDL.LU R60, [R1+0x374] ;  /* 0x00037400013c7983 */ /* 0x001f220000300800 */
[----:B------:R-:W-:Y:S01]  /*59210*/  PRMT R24, R37, 0x7632, R24 ;  /* 0x0000763225187816 */ /* 0x000fe20000000018 */
[----:B------:R-:W-:-:S02]  /*59220*/  IMAD.WIDE R36, R0, 0x2, R8 ;  /* 0x0000000200247825 */ /* 0x000fc400078e0208 */
[----:B------:R-:W4:Y:S01]  /*59230*/  LDL.LU R61, [R1+0x354] ;  /* 0x00035400013d7983 */ /* 0x000f220000300800 */
[C---:B-1----:R-:W-:Y:S01]  /*59240*/  IADD3 R20, R0.reuse, c[0x0][0x198], RZ ;  /* 0x0000660000147a10 */ /* 0x042fe20007ffe0ff */
[----:B------:R-:W-:Y:S02]  /*59250*/  IMAD.WIDE R40, R0, 0x2, R10 ;  /* 0x0000000200287825 */ /* 0x000fe400078e020a */
[----:B------:R-:W4:Y:S04]  /*59260*/  LDL.LU R35, [R1+0x74] ;  /* 0x0000740001237983 */ /* 0x000f280000300800 */
[----:B------:R-:W4:Y:S04]  /*59270*/  LDL.LU R0, [R1+0x23b4] ;  /* 0x0023b40001007983 */ /* 0x000f280000300800 */
[----:B------:R-:W4:Y:S04]  /*59280*/  LDL.LU R51, [R1+0x23b0] ;  /* 0x0023b00001337983 */ /* 0x000f280000300800 */
[----:B------:R-:W4:Y:S01]  /*59290*/  LDL.LU R32, [R1+0x394] ;  /* 0x0003940001207983 */ /* 0x000f220000300800 */
[----:B------:R-:W-:-:S02]  /*592a0*/  ISETP.LT.AND P5, PT, R57, c[0x0][0x178], !P1 ;  /* 0x00005e0039007a0c */ /* 0x000fc40004fa1270 */
[----:B------:R-:W-:Y:S02]  /*592b0*/  ISETP.LT.AND P2, PT, R19, c[0x0][0x178], !P1 ;  /* 0x00005e0013007a0c */ /* 0x000fe40004f41270 */
[----:B------:R-:W-:Y:S02]  /*592c0*/  ISETP.LT.AND P4, PT, R7, c[0x0][0x178], !P0 ;  /* 0x00005e0007007a0c */ /* 0x000fe40004781270 */
[----:B------:R-:W-:Y:S02]  /*592d0*/  ISETP.LT.AND P1, PT, R53, c[0x0][0x178], !P0 ;  /* 0x00005e0035007a0c */ /* 0x000fe40004721270 */
[----:B------:R-:W-:-:S05]  /*592e0*/  ISETP.LT.AND P3, PT, R58, c[0x0][0x178], !P0 ;  /* 0x00005e003a007a0c */ /* 0x000fca0004761270 */
[----:B------:R0:W-:Y:S01]  /*592f0*/  @P5 STG.E.U16 [R40.64], R28 ;  /* 0x0000001c28005986 */ /* 0x0001e2000c101504 */
[----:B------:R-:W-:-:S03]  /*59300*/  ISETP.LT.AND P5, PT, R59, c[0x0][0x178], !P0 ;  /* 0x00005e003b007a0c */ /* 0x000fc600047a1270 */
[----:B------:R1:W-:Y:S01]  /*59310*/  @P2 STG.E.U16 [R36.64], R24 ;  /* 0x0000001824002986 */ /* 0x0003e2000c101504 */
[----:B0-----:R-:W-:-:S04]  /*59320*/  IMAD.WIDE R40, R20, 0x2, R48 ;  /* 0x0000000214287825 */ /* 0x001fc800078e0230 */
[C---:B-1----:R-:W-:Y:S01]  /*59330*/  IMAD.WIDE R36, R20.reuse, 0x2, R46 ;  /* 0x0000000214247825 */ /* 0x042fe200078e022e */
[----:B--2---:R0:W-:Y:S04]  /*59340*/  @P4 STG.E.U16 [R40.64], R23 ;  /* 0x0000001728004986 */ /* 0x0041e8000c101504 */
[----:B---3--:R-:W-:Y:S01]  /*59350*/  @P1 STG.E.U16 [R36.64], R34 ;  /* 0x0000002224001986 */ /* 0x008fe2000c101504 */
[----:B0-----:R-:W-:Y:S01]  /*59360*/  IMAD.WIDE R40, R20, 0x2, R44 ;  /* 0x0000000214287825 */ /* 0x001fe200078e022c */
[----:B----4-:R-:W-:-:S03]  /*59370*/  ISETP.GE.AND P2, PT, R51, c[0x0][0x17c], PT ;  /* 0x00005f0033007a0c */ /* 0x010fc60003f46270 */
[----:B------:R-:W-:-:S05]  /*59380*/  IMAD.WIDE R50, R20, 0x2, R2 ;  /* 0x0000000214327825 */ /* 0x000fca00078e0202 */
[----:B------:R-:W-:Y:S04]  /*59390*/  @P5 STG.E.U16 [R50.64], R32 ;  /* 0x0000002032005986 */ /* 0x000fe8000c101504 */
[----:B------:R0:W-:Y:S04]  /*593a0*/  @P3 STG.E.U16 [R40.64], R60 ;  /* 0x0000003c28003986 */ /* 0x0001e8000c101504 */
[----:B0-----:R-:W2:Y:S01]  /*593b0*/  LDL.LU R41, [R1+0x23b8] ;  /* 0x0023b80001297983 */ /* 0x001ea20000300800 */
[----:B------:R-:W-:Y:S02]  /*593c0*/  ISETP.LT.AND P6, PT, R55, c[0x0][0x178], !P0 ;  /* 0x00005e0037007a0c */ /* 0x000fe400047c1270 */
[----:B------:R-:W-:Y:S01]  /*593d0*/  ISETP.LT.AND P4, PT, R54, c[0x0][0x178], !P0 ;  /* 0x00005e0036007a0c */ /* 0x000fe20004781270 */
[----:B------:R-:W-:Y:S01]  /*593e0*/  IMAD.WIDE R36, R20, 0x2, R14 ;  /* 0x0000000214247825 */ /* 0x000fe200078e020e */
[----:B------:R-:W-:-:S03]  /*593f0*/  ISETP.LT.AND P5, PT, R57, c[0x0][0x178], !P0 ;  /* 0x00005e0039007a0c */ /* 0x000fc600047a1270 */
[----:B------:R-:W-:Y:S01]  /*59400*/  IMAD.WIDE R50, R20, 0x2, R12 ;  /* 0x0000000214327825 */ /* 0x000fe200078e020c */
[----:B------:R-:W-:Y:S02]  /*59410*/  ISETP.LT.AND P3, PT, R19, c[0x0][0x178], !P0 ;  /* 0x00005e0013007a0c */ /* 0x000fe40004761270 */
[----:B------:R-:W-:-:S03]  /*59420*/  ISETP.GE.AND P1, PT, R0, c[0x0][0x17c], PT ;  /* 0x00005f0000007a0c */ /* 0x000fc60003f26270 */
[----:B------:R0:W-:Y:S01]  /*59430*/  @P6 STG.E.U16 [R36.64], R61 ;  /* 0x0000003d24006986 */ /* 0x0001e2000c101504 */
[----:B------:R-:W-:-:S03]  /*59440*/  ISETP.LT.AND P6, PT, R7, c[0x0][0x178], !P2 ;  /* 0x00005e0007007a0c */ /* 0x000fc600057c1270 */
[----:B------:R1:W-:Y:S01]  /*59450*/  @P4 STG.E.U16 [R50.64], R35 ;  /* 0x0000002332004986 */ /* 0x0003e2000c101504 */
[----:B------:R-:W-:Y:S02]  /*59460*/  ISETP.LT.AND P4, PT, R53, c[0x0][0x178], !P2 ;  /* 0x00005e0035007a0c */ /* 0x000fe40005781270 */
[C---:B------:R-:W-:Y:S01]  /*59470*/  IADD3 R0, R20.reuse, c[0x0][0x198], RZ ;  /* 0x0000660014007a10 */ /* 0x040fe20007ffe0ff */
[----:B0-----:R-:W-:Y:S01]  /*59480*/  IMAD.WIDE R36, R20, 0x2, R10 ;  /* 0x0000000214247825 */ /* 0x001fe200078e020a */
[----:B------:R-:W-:Y:S02]  /*59490*/  PRMT R24, R23, 0x7632, R24 ;  /* 0x0000763217187816 */ /* 0x000fe40000000018 */
[----:B------:R-:W-:Y:S01]  /*594a0*/  PRMT R28, R60, 0x7632, R28 ;  /* 0x000076323c1c7816 */ /* 0x000fe2000000001c */
[----:B-1----:R-:W-:Y:S01]  /*594b0*/  IMAD.WIDE R50, R20, 0x2, R8 ;  /* 0x0000000214327825 */ /* 0x002fe200078e0208 */
[----:B------:R0:W-:Y:S01]  /*594c0*/  @P5 STG.E.U16 [R36.64], R33 ;  /* 0x0000002124005986 */ /* 0x0001e2000c101504 */
[----:B------:R-:W-:-:S03]  /*594d0*/  PRMT R20, R34, 0x7632, R20 ;  /* 0x0000763222147816 */ /* 0x000fc60000000014 */
[----:B------:R1:W-:Y:S01]  /*594e0*/  @P3 STG.E.U16 [R50.64], R29 ;  /* 0x0000001d32003986 */ /* 0x0003e2000c101504 */
[----:B------:R-:W-:-:S03]  /*594f0*/  ISETP.LT.AND P3, PT, R59, c[0x0][0x178], !P2 ;  /* 0x00005e003b007a0c */ /* 0x000fc60005761270 */
[----:B------:R-:W3:Y:S01]  /*59500*/  LDL.LU R23, [R1+0x24a8] ;  /* 0x0024a80001177983 */ /* 0x000ee20000300800 */
[----:B0-----:R-:W-:Y:S01]  /*59510*/  IMAD.WIDE R36, R0, 0x2, R46 ;  /* 0x0000000200247825 */ /* 0x001fe200078e022e */
[----:B------:R-:W-:Y:S02]  /*59520*/  ISETP.LT.AND P5, PT, R54, c[0x0][0x178], !P2 ;  /* 0x00005e0036007a0c */ /* 0x000fe400057a1270 */
[----:B------:R-:W4:Y:S01]  /*59530*/  LDL.LU R34, [R1+0x24a4] ;  /* 0x0024a40001227983 */ /* 0x000f220000300800 */
[----:B-1----:R-:W-:Y:S01]  /*59540*/  PRMT R29, R32, 0x7632, R29 ;  /* 0x00007632201d7816 */ /* 0x002fe2000000001d */
[----:B------:R-:W-:Y:S01]  /*59550*/  IMAD.WIDE R50, R0, 0x2, R14 ;  /* 0x0000000200327825 */ /* 0x000fe200078e020e */
[----:B--2---:R-:W-:-:S03]  /*59560*/  ISETP.GE.AND P0, PT, R41, c[0x0][0x17c], PT ;  /* 0x00005f0029007a0c */ /* 0x004fc60003f06270 */
[----:B------:R-:W-:-:S05]  /*59570*/  IMAD.WIDE R40, R0, 0x2, R48 ;  /* 0x0000000200287825 */ /* 0x000fca00078e0230 */
[----:B------:R0:W-:Y:S01]  /*59580*/  @P6 STG.E.U16 [R40.64], R24 ;  /* 0x0000001828006986 */ /* 0x0001e2000c101504 */
[----:B------:R-:W-:-:S03]  /*59590*/  ISETP.LT.AND P6, PT, R58, c[0x0][0x178], !P2 ;  /* 0x00005e003a007a0c */ /* 0x000fc600057c1270 */
[----:B------:R1:W-:Y:S01]  /*595a0*/  @P4 STG.E.U16 [R36.64], R20 ;  /* 0x0000001424004986 */ /* 0x0003e2000c101504 */
[----:B------:R-:W-:Y:S01]  /*595b0*/  ISETP.LT.AND P4, PT, R55, c[0x0][0x178], !P2 ;  /* 0x00005e0037007a0c */ /* 0x000fe20005781270 */
[----:B0-----:R-:W-:Y:S01]  /*595c0*/  IMAD.WIDE R40, R0, 0x2, R44 ;  /* 0x0000000200287825 */ /* 0x001fe200078e022c */
[----:B------:R-:W-:-:S03]  /*595d0*/  PRMT R24, R61, 0x7632, R24 ;  /* 0x000076323d187816 */ /* 0x000fc60000000018 */
[C---:B-1----:R-:W-:Y:S01]  /*595e0*/  IMAD.WIDE R36, R0.reuse, 0x2, R2 ;  /* 0x0000000200247825 */ /* 0x042fe200078e0202 */
[----:B------:R-:W-:Y:S02]  /*595f0*/  PRMT R20, R35, 0x7632, R20 ;  /* 0x0000763223147816 */ /* 0x000fe40000000014 */
[----:B------:R-:W2:Y:S01]  /*59600*/  LDL.LU R35, [R1+0x34] ;  /* 0x0000340001237983 */ /* 0x000ea20000300800 */
[----:B------:R-:W-:-:S03]  /*59610*/  IMAD.WIDE R60, R0, 0x2, R12 ;  /* 0x00000002003c7825 */ /* 0x000fc600078e020c */
[----:B------:R-:W-:Y:S04]  /*59620*/  @P3 STG.E.U16 [R36.64], R29 ;  /* 0x0000001d24003986 */ /* 0x000fe8000c101504 */
[----:B------:R0:W-:Y:S04]  /*59630*/  @P6 STG.E.U16 [R40.64], R28 ;  /* 0x0000001c28006986 */ /* 0x0001e8000c101504 */
[----:B------:R1:W-:Y:S04]  /*59640*/  @P4 STG.E.U16 [R50.64], R24 ;  /* 0x0000001832004986 */ /* 0x0003e8000c101504 */
[----:B------:R3:W-:Y:S04]  /*59650*/  @P5 STG.E.U16 [R60.64], R20 ;  /* 0x000000143c005986 */ /* 0x0007e8000c101504 */
[----:B0-----:R-:W2:Y:S04]  /*59660*/  LDL.LU R41, [R1+0x344] ;  /* 0x0003440001297983 */ /* 0x001ea80000300800 */
[----:B-1----:R-:W2:Y:S04]  /*59670*/  LDL.LU R50, [R1+0x384] ;  /* 0x0003840001327983 */ /* 0x002ea80000300800 */
[----:B------:R-:W2:Y:S04]  /*59680*/  LDL.LU R51, [R1+0x364] ;  /* 0x0003640001337983 */ /* 0x000ea80000300800 */
[----:B---3--:R-:W3:Y:S04]  /*59690*/  LDL.LU R60, [R1+0x444] ;  /* 0x00044400013c7983 */ /* 0x008ee80000300800 */
[----:B------:R-:W2:Y:S01]  /*596a0*/  LDL.LU R61, [R1+0x3a4] ;  /* 0x0003a400013d7983 */ /* 0x000ea20000300800 */
[----:B------:R-:W-:Y:S01]  /*596b0*/  PRMT R24, R33, 0x7632, R24 ;  /* 0x0000763221187816 */ /* 0x000fe20000000018 */
[C---:B------:R-:W-:Y:S01]  /*596c0*/  IMAD.WIDE R32, R0.reuse, 0x2, R10 ;  /* 0x0000000200207825 */ /* 0x040fe200078e020a */
[----:B------:R-:W-:-:S03]  /*596d0*/  IADD3 R20, R0, c[0x0][0x198], RZ ;  /* 0x0000660000147a10 */ /* 0x000fc60007ffe0ff */
[----:B------:R-:W-:Y:S02]  /*596e0*/  IMAD.WIDE R36, R0, 0x2, R8 ;  /* 0x0000000200247825 */ /* 0x000fe400078e0208 */
[----:B------:R-:W4:Y:S01]  /*596f0*/  LDL.LU R0, [R1+0x23bc] ;  /* 0x0023bc0001007983 */ /* 0x000f220000300800 */
[----:B------:R-:W-:Y:S02]  /*59700*/  ISETP.LT.AND P3, PT, R57, c[0x0][0x178], !P2 ;  /* 0x00005e0039007a0c */ /* 0x000fe40005761270 */
[----:B------:R-:W-:Y:S02]  /*59710*/  ISETP.LT.AND P2, PT, R19, c[0x0][0x178], !P2 ;  /* 0x00005e0013007a0c */ /* 0x000fe40005741270 */
[----:B------:R-:W-:Y:S02]  /*59720*/  ISETP.LT.AND P6, PT, R7, c[0x0][0x178], !P1 ;  /* 0x00005e0007007a0c */ /* 0x000fe40004fc1270 */
[----:B------:R-:W-:Y:S02]  /*59730*/  ISETP.LT.AND P5, PT, R53, c[0x0][0x178], !P1 ;  /* 0x00005e0035007a0c */ /* 0x000fe40004fa1270 */
[----:B------:R-:W-:Y:S01]  /*59740*/  PRMT R40, R29, 0x7632, R40 ;  /* 0x000076321d287816 */ /* 0x000fe20000000028 */
[----:B------:R-:W-:Y:S01]  /*59750*/  IMAD.WIDE R28, R20, 0x2, R48 ;  /* 0x00000002141c7825 */ /* 0x000fe200078e0230 */
[----:B------:R-:W-:-:S03]  /*59760*/  ISETP.LT.AND P4, PT, R59, c[0x0][0x178], !P1 ;  /* 0x00005e003b007a0c */ /* 0x000fc60004f81270 */
[----:B------:R0:W-:Y:S01]  /*59770*/  @P3 STG.E.U16 [R32.64], R24 ;  /* 0x0000001820003986 */ /* 0x0001e2000c101504 */
[----:B------:R-:W-:-:S03]  /*59780*/  ISETP.LT.AND P3, PT, R58, c[0x0][0x178], !P1 ;  /* 0x00005e003a007a0c */ /* 0x000fc60004f61270 */
[----:B------:R1:W-:Y:S01]  /*59790*/  @P2 STG.E.U16 [R36.64], R40 ;  /* 0x0000002824002986 */ /* 0x0003e2000c101504 */
[----:B------:R-:W-:Y:S01]  /*597a0*/  ISETP.LT.AND P2, PT, R55, c[0x0][0x178], !P1 ;  /* 0x00005e0037007a0c */ /* 0x000fe20004f41270 */
[----:B0-----:R-:W-:-:S04]  /*597b0*/  IMAD.WIDE R32, R20, 0x2, R46 ;  /* 0x0000000214207825 */ /* 0x001fc800078e022e */
[----:B-1----:R-:W-:Y:S01]  /*597c0*/  IMAD.WIDE R36, R20, 0x2, R14 ;  /* 0x0000000214247825 */ /* 0x002fe200078e020e */
[----:B---3--:R0:W-:Y:S01]  /*597d0*/  @P6 STG.E.U16 [R28.64], R60 ;  /* 0x0000003c1c006986 */ /* 0x0081e2000c101504 */
[----:B------:R-:W-:-:S03]  /*597e0*/  ISETP.LT.AND P6, PT, R54, c[0x0][0x178], !P1 ;  /* 0x00005e0036007a0c */ /* 0x000fc60004fc1270 */
[----:B--2---:R1:W-:Y:S01]  /*597f0*/  @P5 STG.E.U16 [R32.64], R61 ;  /* 0x0000003d20005986 */ /* 0x0043e2000c101504 */
[----:B------:R-:W-:Y:S02]  /*59800*/  ISETP.LT.AND P5, PT, R57, c[0x0][0x178], !P1 ;  /* 0x00005e0039007a0c */ /* 0x000fe40004fa1270 */
[----:B------:R-:W-:Y:S01]  /*59810*/  ISETP.LT.AND P1, PT, R19, c[0x0][0x178], !P1 ;  /* 0x00005e0013007a0c */ /* 0x000fe20004f21270 */
[----:B0-----:R-:W-:-:S04]  /*59820*/  IMAD.WIDE R28, R20, 0x2, R2 ;  /* 0x00000002141c7825 */ /* 0x001fc800078e0202 */
[----:B-1----:R-:W-:Y:S01]  /*59830*/  IMAD.WIDE R32, R20, 0x2, R44 ;  /* 0x0000000214207825 */ /* 0x002fe200078e022c */
[----:B------:R0:W-:Y:S04]  /*59840*/  @P4 STG.E.U16 [R28.64], R50 ;  /* 0x000000321c004986 */ /* 0x0001e8000c101504 */
[----:B------:R1:W-:Y:S01]  /*59850*/  @P3 STG.E.U16 [R32.64], R51 ;  /* 0x0000003320003986 */ /* 0x0003e2000c101504 */
[----:B------:R-:W-:-:S03]  /*59860*/  ISETP.LT.AND P3, PT, R7, c[0x0][0x178], !P0 ;  /* 0x00005e0007007a0c */ /* 0x000fc60004761270 */
[----:B------:R2:W-:Y:S01]  /*59870*/  @P2 STG.E.U16 [R36.64], R41 ;  /* 0x0000002924002986 */ /* 0x0005e2000c101504 */
[----:B0-----:R-:W-:Y:S01]  /*59880*/  IMAD.WIDE R28, R20, 0x2, R12 ;  /* 0x00000002141c7825 */ /* 0x001fe200078e020c */
[----:B----4-:R-:W-:-:S03]  /*59890*/  ISETP.GE.AND P4, PT, R0, c[0x0][0x17c], PT ;  /* 0x00005f0000007a0c */ /* 0x010fc60003f86270 */
[C---:B-1----:R-:W-:Y:S01]  /*598a0*/  IMAD.WIDE R32, R20.reuse, 0x2, R10 ;  /* 0x0000000214207825 */ /* 0x042fe200078e020a */
[----:B------:R-:W-:-:S03]  /*598b0*/  IADD3 R0, R20, c[0x0][0x198], RZ ;  /* 0x0000660014007a10 */ /* 0x000fc60007ffe0ff */
[----:B--2---:R-:W-:Y:S01]  /*598c0*/  IMAD.WIDE R36, R20, 0x2, R8 ;  /* 0x0000000214247825 */ /* 0x004fe200078e0208 */
[----:B------:R0:W-:Y:S01]  /*598d0*/  @P6 STG.E.U16 [R28.64], R35 ;  /* 0x000000231c006986 */ /* 0x0001e2000c101504 */
[----:B------:R-:W-:-:S03]  /*598e0*/  ISETP.LT.AND P2, PT, R59, c[0x0][0x178], !P0 ;  /* 0x00005e003b007a0c */ /* 0x000fc60004741270 */
[----:B------:R1:W-:Y:S01]  /*598f0*/  @P5 STG.E.U16 [R32.64], R21 ;  /* 0x0000001520005986 */ /* 0x0003e2000c101504 */
[----:B------:R-:W-:-:S03]  /*59900*/  PRMT R20, R60, 0x7632, R20 ;  /* 0x000076323c147816 */ /* 0x000fc60000000014 */
[----:B------:R2:W-:Y:S01]  /*59910*/  @P1 STG.E.U16 [R36.64], R25 ;  /* 0x0000001924001986 */ /* 0x0005e2000c101504 */
[----:B------:R-:W-:Y:S01]  /*59920*/  ISETP.LT.AND P1, PT, R53, c[0x0][0x178], !P0 ;  /* 0x00005e0035007a0c */ /* 0x000fe20004721270 */
[----:B0-----:R-:W-:Y:S01]  /*59930*/  IMAD.WIDE R28, R0, 0x2, R48 ;  /* 0x00000002001c7825 */ /* 0x001fe200078e0230 */
[----:B------:R-:W-:Y:S01]  /*59940*/  ISETP.LT.AND P5, PT, R58, c[0x0][0x178], !P0 ;  /* 0x00005e003a007a0c */ /* 0x000fe200047a1270 */
[----:B------:R-:W3:Y:S01]  /*59950*/  LDL.LU R60, [R1+0x2c8] ;  /* 0x0002c800013c7983 */ /* 0x000ee20000300800 */
[----:B------:R-:W-:Y:S01]  /*59960*/  PRMT R24, R50, 0x7632, R24 ;  /* 0x0000763232187816 */ /* 0x000fe20000000018 */
[C---:B-1----:R-:W-:Y:S02]  /*59970*/  IMAD.WIDE R32, R0.reuse, 0x2, R2 ;  /* 0x0000000200207825 */ /* 0x042fe400078e0202 */
[----:B------:R0:W-:Y:S01]  /*59980*/  @P3 STG.E.U16 [R28.64], R20 ;  /* 0x000000141c003986 */ /* 0x0001e2000c101504 */
[----:B------:R-:W-:Y:S02]  /*59990*/  ISETP.LT.AND P3, PT, R55, c[0x0][0x178], !P0 ;  /* 0x00005e0037007a0c */ /* 0x000fe40004761270 */
[----:B--2---:R-:W-:Y:S01]  /*599a0*/  PRMT R25, R61, 0x7632, R25 ;  /* 0x000076323d197816 */ /* 0x004fe20000000019 */
[C---:B------:R-:W-:Y:S01]  /*599b0*/  IMAD.WIDE R36, R0.reuse, 0x2, R44 ;  /* 0x0000000200247825 */ /* 0x040fe200078e022c */
[----:B------:R-:W-:Y:S01]  /*599c0*/  PRMT R21, R51, 0x7632, R21 ;  /* 0x0000763233157816 */ /* 0x000fe20000000015 */
[----:B------:R-:W2:Y:S02]  /*599d0*/  LDL.LU R61, [R1+0x2b8] ;  /* 0x0002b800013d7983 */ /* 0x000ea40000300800 */
[----:B0-----:R-:W-:Y:S01]  /*599e0*/  IMAD.WIDE R28, R0, 0x2, R46 ;  /* 0x00000002001c7825 */ /* 0x001fe200078e022e */
[----:B------:R-:W-:-:S04]  /*599f0*/  PRMT R20, R41, 0x7632, R20 ;  /* 0x0000763229147816 */ /* 0x000fc80000000014 */
[----:B------:R-:W-:Y:S01]  /*59a00*/  @P1 STG.E.U16 [R28.64], R25 ;  /* 0x000000191c001986 */ /* 0x000fe2000c101504 */
[----:B------:R-:W-:-:S03]  /*59a10*/  IMAD.WIDE R40, R0, 0x2, R14 ;  /* 0x0000000200287825 */ /* 0x000fc600078e020e */
[----:B------:R0:W-:Y:S01]  /*59a20*/  @P2 STG.E.U16 [R32.64], R24 ;  /* 0x0000001820002986 */ /* 0x0001e2000c101504 */
[----:B------:R-:W-:-:S03]  /*59a30*/  ISETP.LT.AND P2, PT, R54, c[0x0][0x178], !P0 ;  /* 0x00005e0036007a0c */ /* 0x000fc60004741270 */
[----:B------:R1:W-:Y:S04]  /*59a40*/  @P5 STG.E.U16 [R36.64], R21 ;  /* 0x0000001524005986 */ /* 0x0003e8000c101504 */
[----:B------:R4:W-:Y:S01]  /*59a50*/  @P3 STG.E.U16 [R40.64], R20 ;  /* 0x0000001428003986 */ /* 0x0009e2000c101504 */
[----:B0-----:R-:W-:-:S03]  /*59a60*/  PRMT R33, R21, 0x7632, R33 ;  /* 0x0000763215217816 */ /* 0x001fc60000000021 */
[----:B-1----:R-:W2:Y:S01]  /*59a70*/  LDL.LU R37, [R1+0x2e8] ;  /* 0x0002e80001257983 */ /* 0x002ea20000300800 */
[----:B------:R-:W-:Y:S01]  /*59a80*/  PRMT R36, R35, 0x7632, R36 ;  /* 0x0000763223247816 */ /* 0x000fe20000000024 */
[----:B----4-:R-:W-:Y:S02]  /*59a90*/  IMAD.WIDE R20, R0, 0x2, R12 ;  /* 0x0000000200147825 */ /* 0x010fe400078e020c */
[----:B------:R-:W4:Y:S04]  /*59aa0*/  LDL.LU R41, [R1+0x2d8] ;  /* 0x0002d80001297983 */ /* 0x000f280000300800 */
[----:B------:R-:W3:Y:S04]  /*59ab0*/  LDL.LU R40, [R1+0x23c4] ;  /* 0x0023c40001287983 */ /* 0x000ee80000300800 */
[----:B------:R-:W3:Y:S04]  /*59ac0*/  LDL.LU R50, [R1+0x58] ;  /* 0x0000580001327983 */ /* 0x000ee80000300800 */
[----:B------:R-:W3:Y:S04]  /*59ad0*/  LDL.LU R51, [R1+0x48] ;  /* 0x0000480001337983 */ /* 0x000ee80000300800 */
[----:B------:R-:W3:Y:S04]  /*59ae0*/  LDL.LU R35, [R1+0x28] ;  /* 0x0000280001237983 */ /* 0x000ee80000300800 */
[----:B------:R0:W-:Y:S04]  /*59af0*/  @P2 STG.E.U16 [R20.64], R36 ;  /* 0x0000002414002986 */ /* 0x0001e8000c101504 */
[----:B0-----:R-:W3:Y:S01]  /*59b00*/  LDL.LU R36, [R1+0x23c0] ;  /* 0x0023c00001247983 */ /* 0x001ee20000300800 */
[----:B------:R-:W-:-:S02]  /*59b10*/  ISETP.LT.AND P1, PT, R57, c[0x0][0x178], !P0 ;  /* 0x00005e0039007a0c */ /* 0x000fc40004721270 */
[----:B------:R-:W-:Y:S02]  /*59b20*/  ISETP.LT.AND P0, PT, R19, c[0x0][0x178], !P0 ;  /* 0x00005e0013007a0c */ /* 0x000fe40004701270 */
[----:B------:R-:W-:Y:S01]  /*59b30*/  ISETP.LT.AND P3, PT, R7, c[0x0][0x178], !P4 ;  /* 0x00005e0007007a0c */ /* 0x000fe20006761270 */
[C---:B------:R-:W-:Y:S01]  /*59b40*/  IMAD.WIDE R28, R0.reuse, 0x2, R8 ;  /* 0x00000002001c7825 */ /* 0x040fe200078e0208 */
[----:B------:R-:W-:Y:S02]  /*59b50*/  PRMT R32, R25, 0x7632, R32 ;  /* 0x0000763219207816 */ /* 0x000fe40000000020 */
[----:B------:R-:W-:Y:S01]  /*59b60*/  ISETP.LT.AND P5, PT, R53, c[0x0][0x178], !P4 ;  /* 0x00005e0035007a0c */ /* 0x000fe200067a1270 */
[C---:B------:R-:W-:Y:S01]  /*59b70*/  IMAD.WIDE R24, R0.reuse, 0x2, R10 ;  /* 0x0000000200187825 */ /* 0x040fe200078e020a */
[----:B------:R-:W-:Y:S02]  /*59b80*/  IADD3 R0, R0, c[0x0][0x198], RZ ;  /* 0x0000660000007a10 */ /* 0x000fe40007ffe0ff */
[----:B------:R-:W-:-:S02]  /*59b90*/  ISETP.LT.AND P6, PT, R59, c[0x0][0x178], !P4 ;  /* 0x00005e003b007a0c */ /* 0x000fc400067c1270 */
[----:B------:R0:W-:Y:S01]  /*59ba0*/  @P1 STG.E.U16 [R24.64], R33 ;  /* 0x0000002118001986 */ /* 0x0001e2000c101504 */
[----:B------:R-:W-:Y:S01]  /*59bb0*/  ISETP.LT.AND P1, PT, R58, c[0x0][0x178], !P4 ;  /* 0x00005e003a007a0c */ /* 0x000fe20006721270 */
[C---:B------:R-:W-:Y:S01]  /*59bc0*/  IMAD.WIDE R20, R0.reuse, 0x2, R48 ;  /* 0x0000000200147825 */ /* 0x040fe200078e0230 */
[----:B------:R-:W-:Y:S01]  /*59bd0*/  ISETP.LT.AND P2, PT, R55, c[0x0][0x178], !P4 ;  /* 0x00005e0037007a0c */ /* 0x000fe20006741270 */
[----:B------:R1:W-:Y:S02]  /*59be0*/  @P0 STG.E.U16 [R28.64], R32 ;  /* 0x000000201c000986 */ /* 0x0003e4000c101504 */
[----:B0-----:R-:W-:-:S04]  /*59bf0*/  IMAD.WIDE R24, R0, 0x2, R46 ;  /* 0x0000000200187825 */ /* 0x001fc800078e022e */
[----:B-1----:R-:W-:-:S04]  /*59c00*/  IMAD.WIDE R28, R0, 0x2, R2 ;  /* 0x00000002001c7825 */ /* 0x002fc800078e0202 */
[----:B------:R-:W-:Y:S01]  /*59c10*/  IMAD.WIDE R32, R0, 0x2, R8 ;  /* 0x0000000200207825 */ /* 0x000fe200078e0208 */
[----:B--2---:R0:W-:Y:S01]  /*59c20*/  @P3 STG.E.U16 [R20.64], R37 ;  /* 0x0000002514003986 */ /* 0x0041e2000c101504 */
[----:B------:R-:W-:-:S03]  /*59c30*/  ISETP.LT.AND P3, PT, R54, c[0x0][0x178], !P4 ;  /* 0x00005e0036007a0c */ /* 0x000fc60006761270 */
[----:B----4-:R1:W-:Y:S01]  /*59c40*/  @P5 STG.E.U16 [R24.64], R41 ;  /* 0x0000002918005986 */ /* 0x0103e2000c101504 */
[----:B------:R-:W-:Y:S02]  /*59c50*/  ISETP.LT.AND P5, PT, R57, c[0x0][0x178], !P4 ;  /* 0x00005e0039007a0c */ /* 0x000fe400067a1270 */
[----:B------:R-:W-:Y:S01]  /*59c60*/  ISETP.LT.AND P4, PT, R19, c[0x0][0x178], !P4 ;  /* 0x00005e0013007a0c */ /* 0x000fe20006781270 */
[C---:B0-----:R-:W-:Y:S01]  /*59c70*/  IMAD.WIDE R20, R0.reuse, 0x2, R44 ;  /* 0x0000000200147825 */ /* 0x041fe200078e022c */
[----:B---3--:R0:W-:Y:S03]  /*59c80*/  @P6 STG.E.U16 [R28.64], R60 ;  /* 0x0000003c1c006986 */ /* 0x0081e6000c101504 */
[C---:B-1----:R-:W-:Y:S01]  /*59c90*/  IMAD.WIDE R24, R0.reuse, 0x2, R14 ;  /* 0x0000000200187825 */ /* 0x042fe200078e020e */
[----:B------:R1:W-:Y:S04]  /*59ca0*/  @P1 STG.E.U16 [R20.64], R61 ;  /* 0x0000003d14001986 */ /* 0x0003e8000c101504 */
[----:B------:R2:W-:Y:S01]  /*59cb0*/  @P2 STG.E.U16 [R24.64], R50 ;  /* 0x0000003218002986 */ /* 0x0005e2000c101504 */
[C---:B0-----:R-:W-:Y:S01]  /*59cc0*/  IMAD.WIDE R28, R0.reuse, 0x2, R12 ;  /* 0x00000002001c7825 */ /* 0x041fe200078e020c */
[----:B-1----:R-:W-:-:S02]  /*59cd0*/  IADD3 R20, R0, c[0x0][0x198], RZ ;  /* 0x0000660000147a10 */ /* 0x002fc40007ffe0ff */
[----:B------:R-:W-:Y:S01]  /*59ce0*/  ISETP.GE.AND P0, PT, R36, c[0x0][0x17c], PT ;  /* 0x00005f0024007a0c */ /* 0x000fe20003f06270 */
[----:B--2---:R-:W-:-:S03]  /*59cf0*/  IMAD.WIDE R24, R0, 0x2, R10 ;  /* 0x0000000200187825 */ /* 0x004fc600078e020a */
[----:B------:R-:W-:Y:S01]  /*59d00*/  ISETP.LT.AND P6, PT, R7, c[0x0][0x178], !P0 ;  /* 0x00005e0007007a0c */ /* 0x000fe200047c1270 */
[----:B------:R0:W-:Y:S01]  /*59d10*/  @P3 STG.E.U16 [R28.64], R51 ;  /* 0x000000331c003986 */ /* 0x0001e2000c101504 */
[----:B------:R-:W-:-:S03]  /*59d20*/  ISETP.LT.AND P2, PT, R53, c[0x0][0x178], !P0 ;  /* 0x00005e0035007a0c */ /* 0x000fc60004741270 */
[----:B------:R-:W-:Y:S01]  /*59d30*/  @P5 STG.E.U16 [R24.64], R35 ;  /* 0x0000002318005986 */ /* 0x000fe2000c101504 */
[----:B------:R-:W-:Y:S01]  /*59d40*/  PRMT R21, R37, 0x7632, R21 ;  /* 0x0000763225157816 */ /* 0x000fe20000000015 */
[----:B------:R-:W-:Y:S02]  /*59d50*/  IMAD.WIDE R36, R20, 0x2, R48 ;  /* 0x0000000214247825 */ /* 0x000fe400078e0230 */
[----:B------:R1:W-:Y:S01]  /*59d60*/  @P4 STG.E.U16 [R32.64], R42 ;  /* 0x0000002a20004986 */ /* 0x0003e2000c101504 */
[----:B------:R-:W-:Y:S02]  /*59d70*/  ISETP.LT.AND P4, PT, R59, c[0x0][0x178], !P0 ;  /* 0x00005e003b007a0c */ /* 0x000fe40004781270 */
[----:B------:R-:W-:Y:S01]  /*59d80*/  ISETP.LT.AND P5, PT, R58, c[0x0][0x178], !P0 ;  /* 0x00005e003a007a0c */ /* 0x000fe200047a1270 */
[----:B------:R2:W-:Y:S01]  /*59d90*/  @P6 STG.E.U16 [R36.64], R21 ;  /* 0x0000001524006986 */ /* 0x0005e2000c101504 */
[----:B------:R-:W-:Y:S01]  /*59da0*/  ISETP.LT.AND P6, PT, R55, c[0x0][0x178], !P0 ;  /* 0x00005e0037007a0c */ /* 0x000fe200047c1270 */
[----:B0-----:R-:W-:Y:S01]  /*59db0*/  IMAD.WIDE R28, R20, 0x2, R2 ;  /* 0x00000002141c7825 */ /* 0x001fe200078e0202 */
[----:B------:R-:W-:-:S02]  /*59dc0*/  PRMT R0, R60, 0x7632, R0 ;  /* 0x000076323c007816 */ /* 0x000fc40000000000 */
[----:B------:R-:W-:Y:S01]  /*59dd0*/  ISETP.LT.AND P3, PT, R54, c[0x0][0x178], !P0 ;  /* 0x00005e0036007a0c */ /* 0x000fe20004761270 */
[----:B-1----:R-:W-:Y:S01]  /*59de0*/  IMAD.WIDE R32, R20, 0x2, R46 ;  /* 0x0000000214207825 */ /* 0x002fe200078e022e */
[----:B--2---:R-:W-:-:S03]  /*59df0*/  PRMT R36, R41, 0x7632, R36 ;  /* 0x0000763229247816 */ /* 0x004fc60000000024 */
[----:B------:R-:W-:Y:S01]  /*59e00*/  IMAD.WIDE R24, R20, 0x2, R44 ;  /* 0x0000000214187825 */ /* 0x000fe200078e022c */
[----:B------:R-:W-:Y:S01]  /*59e10*/  PRMT R21, R61, 0x7632, R21 ;  /* 0x000076323d157816 */ /* 0x000fe20000000015 */
[----:B------:R0:W-:Y:S04]  /*59e20*/  @P2 STG.E.U16 [R32.64], R36 ;  /* 0x0000002420002986 */ /* 0x0001e8000c101504 */
[----:B------:R1:W-:Y:S01]  /*59e30*/  @P4 STG.E.U16 [R28.64], R0 ;  /* 0x000000001c004986 */ /* 0x0003e2000c101504 */
[----:B------:R-:W-:-:S03]  /*59e40*/  ISETP.LT.AND P4, PT, R57, c[0x0][0x178], !P0 ;  /* 0x00005e0039007a0c */ /* 0x000fc60004781270 */
[----:B------:R2:W-:Y:S01]  /*59e50*/  @P5 STG.E.U16 [R24.64], R21 ;  /* 0x0000001518005986 */ /* 0x0005e2000c101504 */
[----:B0-----:R-:W-:Y:S01]  /*59e60*/  PRMT R36, R50, 0x7632, R36 ;  /* 0x0000763232247816 */ /* 0x001fe20000000024 */
[----:B------:R-:W-:Y:S01]  /*59e70*/  IMAD.WIDE R32, R20, 0x2, R14 ;  /* 0x0000000214207825 */ /* 0x000fe200078e020e */
[----:B-1----:R-:W-:-:S03]  /*59e80*/  PRMT R0, R51, 0x7632, R0 ;  /* 0x0000763233007816 */ /* 0x002fc60000000000 */
[----:B--2---:R-:W-:Y:S01]  /*59e90*/  IMAD.WIDE R24, R20, 0x2, R12 ;  /* 0x0000000214187825 */ /* 0x004fe200078e020c */
[----:B------:R-:W-:Y:S01]  /*59ea0*/  ISETP.GE.AND P1, PT, R40, c[0x0][0x17c], PT ;  /* 0x00005f0028007a0c */ /* 0x000fe20003f26270 */
[----:B------:R0:W-:Y:S04]  /*59eb0*/  @P6 STG.E.U16 [R32.64], R36 ;  /* 0x0000002420006986 */ /* 0x0001e8000c101504 */
[----:B------:R-:W2:Y:S04]  /*59ec0*/  LDL.LU R40, [R1+0x338] ;  /* 0x0003380001287983 */ /* 0x000ea80000300800 */
[----:B------:R-:W3:Y:S04]  /*59ed0*/  LDL.LU R41, [R1+0x328] ;  /* 0x0003280001297983 */ /* 0x000ee80000300800 */
[----:B------:R1:W-:Y:S01]  /*59ee0*/  @P3 STG.E.U16 [R24.64], R0 ;  /* 0x0000000018003986 */ /* 0x0003e2000c101504 */
[----:B0-----:R-:W-:-:S03]  /*59ef0*/  PRMT R36, R35, 0x7632, R36 ;  /* 0x0000763223247816 */ /* 0x001fc60000000024 */
[----:B------:R-:W4:Y:S01]  /*59f00*/  LDL.LU R60, [R1+0x318] ;  /* 0x00031800013c7983 */ /* 0x000f220000300800 */
[----:B------:R-:W-:-:S03]  /*59f10*/  PRMT R37, R42, 0x7632, R37 ;  /* 0x000076322a257816 */ /* 0x000fc60000000025 */
[----:B------:R-:W4:Y:S01]  /*59f20*/  LDL.LU R61, [R1+0x308] ;  /* 0x00030800013d7983 */ /* 0x000f220000300800 */
[----:B-1----:R-:W-:-:S03]  /*59f30*/  IMAD.WIDE R24, R20, 0x2, R10 ;  /* 0x0000000214187825 */ /* 0x002fc600078e020a */
[----:B------:R-:W4:Y:S04]  /*59f40*/  LDL.LU R50, [R1+0x2f8] ;  /* 0x0002f80001327983 */ /* 0x000f280000300800 */
[----:B------:R-:W4:Y:S04]  /*59f50*/  LDL.LU R51, [R1+0x18] ;  /* 0x0000180001337983 */ /* 0x000f280000300800 */
[----:B------:R-:W4:Y:S04]  /*59f60*/  LDL.LU R35, [R1+0x24a0] ;  /* 0x0024a00001237983 */ /* 0x000f280000300800 */
[----:B------:R-:W4:Y:S04]  /*59f70*/  LDL.LU R42, [R1+0x68] ;  /* 0x00006800012a7983 */ /* 0x000f280000300800 */
[----:B------:R0:W-:Y:S04]  /*59f80*/  @P4 STG.E.U16 [R24.64], R36 ;  /* 0x0000002418004986 */ /* 0x0001e8000c101504 */
[----:B0-----:R-:W4:Y:S04]  /*59f90*/  LDL.LU R24, [R1+0x23c8] ;  /* 0x0023c80001187983 */ /* 0x001f280000300800 */
[----:B------:R-:W4:Y:S01]  /*59fa0*/  LDL.LU R25, [R1+0x23cc] ;  /* 0x0023cc0001197983 */ /* 0x000f220000300800 */
[----:B------:R-:W-:-:S02]  /*59fb0*/  ISETP.LT.AND P0, PT, R19, c[0x0][0x178], !P0 ;  /* 0x00005e0013007a0c */ /* 0x000fc40004701270 */
[----:B------:R-:W-:Y:S02]  /*59fc0*/  ISETP.LT.AND P5, PT, R7, c[0x0][0x178], !P1 ;  /* 0x00005e0007007a0c */ /* 0x000fe40004fa1270 */
[C---:B------:R-:W-:Y:S01]  /*59fd0*/  IADD3 R0, R20.reuse, c[0x0][0x198], RZ ;  /* 0x0000660014007a10 */ /* 0x040fe20007ffe0ff */
[----:B------:R-:W-:Y:S01]  /*59fe0*/  IMAD.WIDE R20, R20, 0x2, R8 ;  /* 0x0000000214147825 */ /* 0x000fe200078e0208 */
[----:B------:R-:W-:Y:S02]  /*59ff0*/  ISETP.LT.AND P6, PT, R53, c[0x0][0x178], !P1 ;  /* 0x00005e0035007a0c */ /* 0x000fe40004fc1270 */
[----:B------:R-:W-:Y:S01]  /*5a000*/  ISETP.LT.AND P2, PT, R59, c[0x0][0x178], !P1 ;  /* 0x00005e003b007a0c */ /* 0x000fe20004f41270 */
[----:B------:R-:W-:Y:S01]  /*5a010*/  IMAD.WIDE R28, R0, 0x2, R48 ;  /* 0x00000002001c7825 */ /* 0x000fe200078e0230 */
[----:B------:R-:W-:Y:S02]  /*5a020*/  ISETP.LT.AND P3, PT, R58, c[0x0][0x178], !P1 ;  /* 0x00005e003a007a0c */ /* 0x000fe40004f61270 */
[----:B------:R-:W-:Y:S01]  /*5a030*/  ISETP.LT.AND P4, PT, R55, c[0x0][0x178], !P1 ;  /* 0x00005e0037007a0c */ /* 0x000fe20004f81270 */
[----:B------:R0:W-:Y:S01]  /*5a040*/  @P0 STG.E.U16 [R20.64], R37 ;  /* 0x0000002514000986 */ /* 0x0001e2000c101504 */
[----:B------:R-:W-:-:S04]  /*5a050*/  IMAD.WIDE R32, R0, 0x2, R46 ;  /* 0x0000000200207825 */ /* 0x000fc800078e022e */
[----:B0-----:R-:W-:Y:S01]  /*5a060*/  IMAD.WIDE R20, R0, 0x2, R2 ;  /* 0x0000000200147825 */ /* 0x001fe200078e0202 */
[----:B--2---:R0:W-:Y:S01]  /*5a070*/  @P5 STG.E.U16 [R28.64], R40 ;  /* 0x000000281c005986 */ /* 0x0041e2000c101504 */
[----:B------:R-:W-:-:S03]  /*5a080*/  ISETP.LT.AND P5, PT, R54, c[0x0][0x178], !P1 ;  /* 0x00005e0036007a0c */ /* 0x000fc60004fa1270 */
[----:B---3--:R1:W-:Y:S01]  /*5a090*/  @P6 STG.E.U16 [R32.64], R41 ;  /* 0x0000002920006986 */ /* 0x0083e2000c101504 */
[----:B------:R-:W-:Y:S02]  /*5a0a0*/  ISETP.LT.AND P6, PT, R57, c[0x0][0x178], !P1 ;  /* 0x00005e0039007a0c */ /* 0x000fe40004fc1270 */
[----:B------:R-:W-:Y:S01]  /*5a0b0*/  ISETP.LT.AND P1, PT, R19, c[0x0][0x178], !P1 ;  /* 0x00005e0013007a0c */ /* 0x000fe20004f21270 */
[----:B----4-:R2:W-:Y:S01]  /*5a0c0*/  @P2 STG.E.U16 [R20.64], R60 ;  /* 0x0000003c14002986 */ /* 0x0105e2000c101504 */
[----:B0-----:R-:W-:-:S04]  /*5a0d0*/  IMAD.WIDE R28, R0, 0x2, R14 ;  /* 0x00000002001c7825 */ /* 0x001fc800078e020e */
[----:B-1----:R-:W-:-:S05]  /*5a0e0*/  IMAD.WIDE R32, R0, 0x2, R44 ;  /* 0x0000000200207825 */ /* 0x002fca00078e022c */
[----:B------:R0:W-:Y:S01]  /*5a0f0*/  @P3 STG.E.U16 [R32.64], R61 ;  /* 0x0000003d20003986 */ /* 0x0001e2000c101504 */
[----:B--2---:R-:W-:-:S03]  /*5a100*/  IMAD.WIDE R20, R0, 0x2, R10 ;  /* 0x0000000200147825 */ /* 0x004fc600078e020a */
[----:B------:R1:W-:Y:S01]  /*5a110*/  @P4 STG.E.U16 [R28.64], R50 ;  /* 0x000000321c004986 */ /* 0x0003e2000c101504 */
[----:B------:R-:W-:-:S03]  /*5a120*/  PRMT R36, R40, 0x7632, R36 ;  /* 0x0000763228247816 */ /* 0x000fc60000000024 */
[----:B------:R-:W2:Y:S01]  /*5a130*/  LDL.LU R40, [R1+0x3c8] ;  /* 0x0003c80001287983 */ /* 0x000ea20000300800 */
[----:B0-----:R-:W-:Y:S01]  /*5a140*/  IMAD.WIDE R32, R0, 0x2, R8 ;  /* 0x0000000200207825 */ /* 0x001fe200078e0208 */
[----:B------:R-:W-:Y:S02]  /*5a150*/  ISETP.GE.AND P0, PT, R24, c[0x0][0x17c], PT ;  /* 0x00005f0018007a0c */ /* 0x000fe40003f06270 */
[----:B------:R-:W-:Y:S01]  /*5a160*/  ISETP.GE.AND P2, PT, R25, c[0x0][0x17c], PT ;  /* 0x00005f0019007a0c */ /* 0x000fe20003f46270 */
[----:B------:R-:W-:Y:S01]  /*5a170*/  IMAD.WIDE R24, R0, 0x2, R12 ;  /* 0x0000000200187825 */ /* 0x000fe200078e020c */
[----:B------:R-:W-:Y:S02]  /*5a180*/  ISETP.LT.AND P3, PT, R7, c[0x0][0x178], !P0 ;  /* 0x00005e0007007a0c */ /* 0x000fe40004761270 */
[----:B------:R-:W-:Y:S02]  /*5a190*/  ISETP.LT.AND P4, PT, R53, c[0x0][0x178], !P0 ;  /* 0x00005e0035007a0c */ /* 0x000fe40004781270 */
[----:B------:R0:W-:Y:S01]  /*5a1a0*/  @P5 STG.E.U16 [R24.64], R42 ;  /* 0x0000002a18005986 */ /* 0x0001e2000c101504 */
[----:B------:R-:W-:-:S02]  /*5a1b0*/  ISETP.LT.AND P5, PT, R59, c[0x0][0x178], !P0 ;  /* 0x00005e003b007a0c */ /* 0x000fc400047a1270 */
[----:B------:R-:W-:Y:S01]  /*5a1c0*/  IADD3 R0, R0, c[0x0][0x198], RZ ;  /* 0x0000660000007a10 */ /* 0x000fe20007ffe0ff */
[----:B------:R3:W-:Y:S04]  /*5a1d0*/  @P6 STG.E.U16 [R20.64], R51 ;  /* 0x0000003314006986 */ /* 0x0007e8000c101504 */
[----:B------:R4:W-:Y:S01]  /*5a1e0*/  @P1 STG.E.U16 [R32.64], R38 ;  /* 0x0000002620001986 */ /* 0x0009e2000c101504 */
[----:B-1----:R-:W-:-:S04]  /*5a1f0*/  IMAD.WIDE R28, R0, 0x2, R48 ;  /* 0x00000002001c7825 */ /* 0x002fc800078e0230 */
[C---:B0-----:R-:W-:Y:S01]  /*5a200*/  IMAD.WIDE R24, R0.reuse, 0x2, R46 ;  /* 0x0000000200187825 */ /* 0x041fe200078e022e */
[----:B------:R0:W-:Y:S03]  /*5a210*/  @P3 STG.E.U16 [R28.64], R36 ;  /* 0x000000241c003986 */ /* 0x0001e6000c101504 */
[----:B---3--:R-:W-:Y:S01]  /*5a220*/  IMAD.WIDE R20, R0, 0x2, R2 ;  /* 0x0000000200147825 */ /* 0x008fe200078e0202 */
[----:B----4-:R-:W-:Y:S02]  /*5a230*/  PRMT R32, R41, 0x7632, R32 ;  /* 0x0000763229207816 */ /* 0x010fe40000000020 */
[----:B------:R-:W-:Y:S01]  /*5a240*/  PRMT R33, R60, 0x7632, R33 ;  /* 0x000076323c217816 */ /* 0x000fe20000000021 */
[----:B------:R-:W3:Y:S01]  /*5a250*/  LDL.LU R41, [R1+0x3b8] ;  /* 0x0003b80001297983 */ /* 0x000ee20000300800 */
[----:B0-----:R-:W-:-:S03]  /*5a260*/  PRMT R36, R61, 0x7632, R36 ;  /* 0x000076323d247816 */ /* 0x001fc60000000024 */
[----:B------:R0:W-:Y:S04]  /*5a270*/  @P4 STG.E.U16 [R24.64], R32 ;  /* 0x0000002018004986 */ /* 0x0001e8000c101504 */
[----:B------:R-:W4:Y:S04]  /*5a280*/  LDL.LU R60, [R1+0x398] ;  /* 0x00039800013c7983 */ /* 0x000f280000300800 */
[----:B------:R1:W-:Y:S01]  /*5a290*/  @P5 STG.E.U16 [R20.64], R33 ;  /* 0x0000002114005986 */ /* 0x0003e2000c101504 */
[----:B0-----:R-:W-:-:S03]  /*5a2a0*/  PRMT R24, R50, 0x7632, R24 ;  /* 0x0000763232187816 */ /* 0x001fc60000000018 */
[----:B------:R-:W2:Y:S04]  /*5a2b0*/  LDL.LU R61, [R1+0x378] ;  /* 0x00037800013d7983 */ /* 0x000ea80000300800 */
[----:B------:R-:W2:Y:S01]  /*5a2c0*/  LDL.LU R50, [R1+0x358] ;  /* 0x0003580001327983 */ /* 0x000ea20000300800 */
[----:B-1----:R-:W-:-:S03]  /*5a2d0*/  PRMT R33, R42, 0x7632, R33 ;  /* 0x000076322a217816 */ /* 0x002fc60000000021 */
[----:B------:R-:W2:Y:S01]  /*5a2e0*/  LDL.LU R42, [R1+0x23d0] ;  /* 0x0023d000012a7983 */ /* 0x000ea20000300800 */
[----:B------:R-:W-:Y:S02]  /*5a2f0*/  ISETP.LT.AND P6, PT, R58, c[0x0][0x178], !P0 ;  /* 0x00005e003a007a0c */ /* 0x000fe400047c1270 */
[----:B------:R-:W-:Y:S02]  /*5a300*/  ISETP.LT.AND P1, PT, R55, c[0x0][0x178], !P0 ;  /* 0x00005e0037007a0c */ /* 0x000fe40004721270 */
[----:B------:R-:W-:Y:S01]  /*5a310*/  ISETP.LT.AND P4, PT, R54, c[0x0][0x178], !P0 ;  /* 0x00005e0036007a0c */ /* 0x000fe20004781270 */
[C---:B------:R-:W-:Y:S01]  /*5a320*/  IMAD.WIDE R28, R0.reuse, 0x2, R44 ;  /* 0x00000002001c7825 */ /* 0x040fe200078e022c */
[----:B------:R-:W-:Y:S02]  /*5a330*/  ISETP.LT.AND P5, PT, R57, c[0x0][0x178], !P0 ;  /* 0x00005e0039007a0c */ /* 0x000fe400047a1270 */
[----:B------:R-:W-:Y:S01]  /*5a340*/  ISETP.LT.AND P3, PT, R19, c[0x0][0x178], !P0 ;  /* 0x00005e0013007a0c */ /* 0x000fe20004761270 */
[----:B------:R-:W-:Y:S01]  /*5a350*/  IMAD.WIDE R20, R0, 0x2, R14 ;  /* 0x0000000200147825 */ /* 0x000fe200078e020e */
[----:B------:R-:W-:-:S03]  /*5a360*/  PRMT R38, R38, 0x7632, R38 ;  /* 0x0000763226267816 */ /* 0x000fc60000000026 */
[----:B------:R0:W-:Y:S01]  /*5a370*/  @P6 STG.E.U16 [R28.64], R36 ;  /* 0x000000241c006986 */ /* 0x0001e2000c101504 */
[----:B------:R-:W-:-:S03]  /*5a380*/  IADD3 R32, R0, c[0x0][0x198], RZ ;  /* 0x0000660000207a10 */ /* 0x000fc60007ffe0ff */
[----:B------:R1:W-:Y:S01]  /*5a390*/  @P1 STG.E.U16 [R20.64], R24 ;  /* 0x0000001814001986 */ /* 0x0003e2000c101504 */
[C---:B0-----:R-:W-:Y:S01]  /*5a3a0*/  IMAD.WIDE R28, R0.reuse, 0x2, R12 ;  /* 0x00000002001c7825 */ /* 0x041fe200078e020c */
[----:B------:R-:W-:Y:S02]  /*5a3b0*/  PRMT R36, R51, 0x7632, R36 ;  /* 0x0000763233247816 */ /* 0x000fe40000000024 */
[----:B------:R-:W4:Y:S01]  /*5a3c0*/  LDL.LU R51, [R1+0x78] ;  /* 0x0000780001337983 */ /* 0x000f220000300800 */
[----:B-1----:R-:W-:-:S04]  /*5a3d0*/  IMAD.WIDE R24, R0, 0x2, R10 ;  /* 0x0000000200187825 */ /* 0x002fc800078e020a */
[----:B------:R-:W-:Y:S02]  /*5a3e0*/  IMAD.WIDE R20, R0, 0x2, R8 ;  /* 0x0000000200147825 */ /* 0x000fe400078e0208 */
[----:B------:R-:W4:Y:S04]  /*5a3f0*/  LDL.LU R0, [R1+0x23d4] ;  /* 0x0023d40001007983 */ /* 0x000f280000300800 */
[----:B------:R-:W-:Y:S04]  /*5a400*/  @P4 STG.E.U16 [R28.64], R33 ;  /* 0x000000211c004986 */ /* 0x000fe8000c101504 */
[----:B------:R0:W-:Y:S04]  /*5a410*/  @P5 STG.E.U16 [R24.64], R36 ;  /* 0x0000002418005986 */ /* 0x0001e8000c101504 */
[----:B------:R1:W-:Y:S01]  /*5a420*/  @P3 STG.E.U16 [R20.64], R38 ;  /* 0x0000002614003986 */ /* 0x0003e2000c101504 */
[----:B--2---:R-:W-:-:S03]  /*5a430*/  ISETP.GE.AND P3, PT, R42, c[0x0][0x17c], PT ;  /* 0x00005f002a007a0c */ /* 0x004fc60003f66270 */
[----:B------:R-:W2:Y:S01]  /*5a440*/  LDL.LU R42, [R1+0x23d8] ;  /* 0x0023d800012a7983 */ /* 0x000ea20000300800 */
[----:B------:R-:W-:Y:S02]  /*5a450*/  ISETP.LT.AND P1, PT, R7, c[0x0][0x178], !P2 ;  /* 0x00005e0007007a0c */ /* 0x000fe40005721270 */
[----:B------:R-:W-:Y:S02]  /*5a460*/  ISETP.LT.AND P0, PT, R53, c[0x0][0x178], !P2 ;  /* 0x00005e0035007a0c */ /* 0x000fe40005701270 */
[----:B------:R-:W-:Y:S01]  /*5a470*/  ISETP.LT.AND P4, PT, R59, c[0x0][0x178], !P2 ;  /* 0x00005e003b007a0c */ /* 0x000fe20005781270 */
[----:B0-----:R-:W-:Y:S01]  /*5a480*/  IMAD.WIDE R24, R32, 0x2, R48 ;  /* 0x0000000220187825 */ /* 0x001fe200078e0230 */
[----:B------:R-:W-:Y:S02]  /*5a490*/  ISETP.LT.AND P5, PT, R58, c[0x0][0x178], !P2 ;  /* 0x00005e003a007a0c */ /* 0x000fe400057a1270 */
[----:B------:R-:W-:Y:S01]  /*5a4a0*/  ISETP.LT.AND P6, PT, R55, c[0x0][0x178], !P2 ;  /* 0x00005e0037007a0c */ /* 0x000fe200057c1270 */
[----:B-1----:R-:W-:-:S04]  /*5a4b0*/  IMAD.WIDE R20, R32, 0x2, R46 ;  /* 0x0000000220147825 */ /* 0x002fc800078e022e */
[----:B------:R0:W-:Y:S01]  /*5a4c0*/  @P1 STG.E.U16 [R24.64], R40 ;  /* 0x0000002818001986 */ /* 0x0001e2000c101504 */
[----:B------:R-:W-:Y:S01]  /*5a4d0*/  IMAD.WIDE R28, R32, 0x2, R2 ;  /* 0x00000002201c7825 */ /* 0x000fe200078e0202 */
[----:B------:R-:W-:Y:S02]  /*5a4e0*/  ISETP.LT.AND P1, PT, R54, c[0x0][0x178], !P2 ;  /* 0x00005e0036007a0c */ /* 0x000fe40005721270 */
[----:B---3--:R1:W-:Y:S04]  /*5a4f0*/  @P0 STG.E.U16 [R20.64], R41 ;  /* 0x0000002914000986 */ /* 0x0083e8000c101504 */
[----:B----4-:R3:W-:Y:S01]  /*5a500*/  @P4 STG.E.U16 [R28.64], R60 ;  /* 0x0000003c1c004986 */ /* 0x0107e2000c101504 */
[----:B------:R-:W-:Y:S02]  /*5a510*/  ISETP.LT.AND P4, PT, R57, c[0x0][0x178], !P2 ;  /* 0x00005e0039007a0c */ /* 0x000fe40005781270 */
[----:B------:R-:W-:Y:S01]  /*5a520*/  ISETP.LT.AND P2, PT, R19, c[0x0][0x178], !P2 ;  /* 0x00005e0013007a0c */ /* 0x000fe20005741270 */
[----:B0-----:R-:W-:-:S04]  /*5a530*/  IMAD.WIDE R24, R32, 0x2, R44 ;  /* 0x0000000220187825 */ /* 0x001fc800078e022c */
[C---:B-1----:R-:W-:Y:S01]  /*5a540*/  IMAD.WIDE R20, R32.reuse, 0x2, R14 ;  /* 0x0000000220147825 */ /* 0x042fe200078e020e */
[----:B------:R-:W-:Y:S03]  /*5a550*/  @P5 STG.E.U16 [R24.64], R61 ;  /* 0x0000003d18005986 */ /* 0x000fe6000c101504 */
[----:B---3--:R-:W-:Y:S01]  /*5a560*/  IMAD.WIDE R28, R32, 0x2, R12 ;  /* 0x00000002201c7825 */ /* 0x008fe200078e020c */
[----:B------:R0:W-:Y:S01]  /*5a570*/  @P6 STG.E.U16 [R20.64], R50 ;  /* 0x0000003214006986 */ /* 0x0001e2000c101504 */
[----:B------:R-:W-:Y:S02]  /*5a580*/  ISETP.GE.AND P0, PT, R0, c[0x0][0x17c], PT ;  /* 0x00005f0000007a0c */ /* 0x000fe40003f06270 */
[----:B------:R-:W-:Y:S01]  /*5a590*/  IADD3 R0, R32, c[0x0][0x198], RZ ;  /* 0x0000660020007a10 */ /* 0x000fe20007ffe0ff */
[----:B------:R1:W-:Y:S01]  /*5a5a0*/  @P1 STG.E.U16 [R28.64], R51 ;  /* 0x000000331c001986 */ /* 0x0003e2000c101504 */
[----:B------:R-:W-:-:S03]  /*5a5b0*/  PRMT R33, R40, 0x7632, R33 ;  /* 0x0000763228217816 */ /* 0x000fc60000000021 */
[----:B------:R-:W3:Y:S01]  /*5a5c0*/  LDL.LU R40, [R1+0x448] ;  /* 0x0004480001287983 */ /* 0x000ee20000300800 */
[----:B0-----:R-:W-:-:S04]  /*5a5d0*/  IMAD.WIDE R20, R32, 0x2, R10 ;  /* 0x0000000220147825 */ /* 0x001fc800078e020a */
[----:B-1----:R-:W-:Y:S01]  /*5a5e0*/  IMAD.WIDE R28, R32, 0x2, R8 ;  /* 0x00000002201c7825 */ /* 0x002fe200078e0208 */
[----:B------:R-:W-:Y:S02]  /*5a5f0*/  PRMT R32, R41, 0x7632, R32 ;  /* 0x0000763229207816 */ /* 0x000fe40000000020 */
[----:B------:R-:W4:Y:S04]  /*5a600*/  LDL.LU R41, [R1+0x3a8] ;  /* 0x0003a80001297983 */ /* 0x000f280000300800 */
[----:B------:R0:W-:Y:S04]  /*5a610*/  @P4 STG.E.U16 [R20.64], R34 ;  /* 0x0000002214004986 */ /* 0x0001e8000c101504 */
[----:B------:R1:W-:Y:S01]  /*5a620*/  @P2 STG.E.U16 [R28.64], R30 ;  /* 0x0000001e1c002986 */ /* 0x0003e2000c101504 */
[----:B------:R-:W-:-:S02]  /*5a630*/  PRMT R36, R50, 0x7632, R36 ;  /* 0x0000763232247816 */ /* 0x000fc40000000024 */
[----:B0-----:R-:W-:Y:S02]  /*5a640*/  PRMT R34, R61, 0x7632, R34 ;  /* 0x000076323d227816 */ /* 0x001fe40000000022 */
[----:B-1----:R-:W-:Y:S02]  /*5a650*/  PRMT R30, R60, 0x7632, R30 ;  /* 0x000076323c1e7816 */ /* 0x002fe4000000001e */
[----:B------:R-:W-:Y:S02]  /*5a660*/  PRMT R37, R51, 0x7632, R37 ;  /* 0x0000763233257816 */ /* 0x000fe40000000025 */
[----:B--2---:R-:W-:Y:S02]  /*5a670*/  ISETP.GE.AND P1, PT, R42, c[0x0][0x17c], PT ;  /* 0x00005f002a007a0c */ /* 0x004fe40003f26270 */
[----:B------:R-:W2:Y:S04]  /*5a680*/  LDL.LU R42, [R1+0x23dc] ;  /* 0x0023dc00012a7983 */ /* 0x000ea80000300800 */
[----:B------:R-:W2:Y:S04]  /*5a690*/  LDL.LU R60, [R1+0x388] ;  /* 0x00038800013c7983 */ /* 0x000ea80000300800 */
[----:B------:R-:W2:Y:S04]  /*5a6a0*/  LDL.LU R61, [R1+0x368] ;  /* 0x00036800013d7983 */ /* 0x000ea80000300800 */
[----:B------:R-:W2:Y:S04]  /*5a6b0*/  LDL.LU R50, [R1+0x348] ;  /* 0x0003480001327983 */ /* 0x000ea80000300800 */
[----:B------:R-:W2:Y:S01]  /*5a6c0*/  LDL.LU R51, [R1+0x38] ;  /* 0x0000380001337983 */ /* 0x000ea20000300800 */
[----:B------:R-:W-:-:S02]  /*5a6d0*/  ISETP.LT.AND P6, PT, R7, c[0x0][0x178], !P3 ;  /* 0x00005e0007007a0c */ /* 0x000fc40005fc1270 */
[----:B------:R-:W-:Y:S01]  /*5a6e0*/  ISETP.LT.AND P5, PT, R53, c[0x0][0x178], !P3 ;  /* 0x00005e0035007a0c */ /* 0x000fe20005fa1270 */
[----:B------:R-:W-:Y:S01]  /*5a6f0*/  IMAD.WIDE R24, R0, 0x2, R48 ;  /* 0x0000000200187825 */ /* 0x000fe200078e0230 */
[----:B------:R-:W-:-:S03]  /*5a700*/  ISETP.LT.AND P4, PT, R59, c[0x0][0x178], !P3 ;  /* 0x00005e003b007a0c */ /* 0x000fc60005f81270 */
[----:B------:R-:W-:Y:S01]  /*5a710*/  IMAD.WIDE R20, R0, 0x2, R46 ;  /* 0x0000000200147825 */ /* 0x000fe200078e022e */
[----:B------:R-:W-:-:S05]  /*5a720*/  ISETP.LT.AND P2, PT, R55, c[0x0][0x178], !P3 ;  /* 0x00005e0037007a0c */ /* 0x000fca0005f41270 */
[----:B------:R0:W-:Y:S01]  /*5a730*/  @P6 STG.E.U16 [R24.64], R33 ;  /* 0x0000002118006986 */ /* 0x0001e2000c101504 */
[----:B------:R-:W-:-:S03]  /*5a740*/  ISETP.LT.AND P6, PT, R58, c[0x0][0x178], !P3 ;  /* 0x00005e003a007a0c */ /* 0x000fc60005fc1270 */
[----:B------:R1:W-:Y:S01]  /*5a750*/  @P5 STG.E.U16 [R20.64], R32 ;  /* 0x0000002014005986 */ /* 0x0003e2000c101504 */
[----:B------:R-:W-:Y:S01]  /*5a760*/  ISETP.LT.AND P5, PT, R54, c[0x0][0x178], !P3 ;  /* 0x00005e0036007a0c */ /* 0x000fe20005fa1270 */
[----:B------:R-:W-:-:S04]  /*5a770*/  IMAD.WIDE R28, R0, 0x2, R14 ;  /* 0x00000002001c7825 */ /* 0x000fc800078e020e */
[----:B0-----:R-:W-:-:S04]  /*5a780*/  IMAD.WIDE R24, R0, 0x2, R44 ;  /* 0x0000000200187825 */ /* 0x001fc800078e022c */
[----:B-1----:R-:W-:-:S04]  /*5a790*/  IMAD.WIDE R20, R0, 0x2, R2 ;  /* 0x0000000200147825 */ /* 0x002fc800078e0202 */
[----:B------:R-:W-:Y:S01]  /*5a7a0*/  IMAD.WIDE R32, R0, 0x2, R12 ;  /* 0x0000000200207825 */ /* 0x000fe200078e020c */
[----:B------:R0:W-:Y:S01]  /*5a7b0*/  @P4 STG.E.U16 [R20.64], R30 ;  /* 0x0000001e14004986 */ /* 0x0001e2000c101504 */
[----:B------:R-:W-:-:S03]  /*5a7c0*/  ISETP.LT.AND P4, PT, R57, c[0x0][0x178], !P3 ;  /* 0x00005e0039007a0c */ /* 0x000fc60005f81270 */
[----:B------:R1:W-:Y:S01]  /*5a7d0*/  @P6 STG.E.U16 [R24.64], R34 ;  /* 0x0000002218006986 */ /* 0x0003e2000c101504 */
[----:B------:R-:W-:-:S03]  /*5a7e0*/  ISETP.LT.AND P6, PT, R53, c[0x0][0x178], !P0 ;  /* 0x00005e0035007a0c */ /* 0x000fc600047c1270 */
[----:B------:R3:W-:Y:S01]  /*5a7f0*/  @P2 STG.E.U16 [R28.64], R36 ;  /* 0x000000241c002986 */ /* 0x0007e2000c101504 */
[----:B------:R-:W-:-:S03]  /*5a800*/  ISETP.LT.AND P2, PT, R19, c[0x0][0x178], !P3 ;  /* 0x00005e0013007a0c */ /* 0x000fc60005f41270 */
[----:B------:R4:W-:Y:S01]  /*5a810*/  @P5 STG.E.U16 [R32.64], R37 ;  /* 0x0000002520005986 */ /* 0x0009e2000c101504 */
[----:B------:R-:W-:Y:S02]  /*5a820*/  ISETP.LT.AND P5, PT, R7, c[0x0][0x178], !P0 ;  /* 0x00005e0007007a0c */ /* 0x000fe400047a1270 */
[----:B0-----:R-:W-:Y:S01]  /*5a830*/  PRMT R30, R34, 0x7632, R30 ;  /* 0x00007632221e7816 */ /* 0x001fe2000000001e */
[C---:B-1----:R-:W-:Y:S01]  /*5a840*/  IMAD.WIDE R24, R0.reuse, 0x2, R10 ;  /* 0x0000000200187825 */ /* 0x042fe200078e020a */
[----:B------:R-:W-:Y:S02]  /*5a850*/  IADD3 R20, R0, c[0x0][0x198], RZ ;  /* 0x0000660000147a10 */ /* 0x000fe40007ffe0ff */
[----:B------:R-:W-:Y:S02]  /*5a860*/  ISETP.LT.AND P3, PT, R59, c[0x0][0x178], !P0 ;  /* 0x00005e003b007a0c */ /* 0x000fe40004761270 */
[----:B------:R-:W-:Y:S01]  /*5a870*/  PRMT R21, R30, 0x7632, R21 ;  /* 0x000076321e157816 */ /* 0x000fe20000000015 */
[----:B---3--:R-:W-:Y:S01]  /*5a880*/  IMAD.WIDE R28, R20, 0x2, R48 ;  /* 0x00000002141c7825 */ /* 0x008fe200078e0230 */
[----:B------:R0:W-:Y:S01]  /*5a890*/  @P4 STG.E.U16 [R24.64], R30 ;  /* 0x0000001e18004986 */ /* 0x0001e2000c101504 */
[----:B------:R-:W-:-:S02]  /*5a8a0*/  ISETP.LT.AND P4, PT, R58, c[0x0][0x178], !P0 ;  /* 0x00005e003a007a0c */ /* 0x000fc40004781270 */
[----:B----4-:R-:W-:Y:S01]  /*5a8b0*/  IMAD.WIDE R32, R0, 0x2, R8 ;  /* 0x0000000200207825 */ /* 0x010fe200078e0208 */
[----:B------:R-:W3:Y:S04]  /*5a8c0*/  LDL.LU R37, [R1+0x23e8] ;  /* 0x0023e80001257983 */ /* 0x000ee80000300800 */
[----:B------:R-:W-:Y:S01]  /*5a8d0*/  @P2 STG.E.U16 [R32.64], R21 ;  /* 0x0000001520002986 */ /* 0x000fe2000c101504 */
[----:B0-----:R-:W-:-:S03]  /*5a8e0*/  IMAD.WIDE R24, R20, 0x2, R46 ;  /* 0x0000000214187825 */ /* 0x001fc600078e022e */
[----:B------:R0:W-:Y:S01]  /*5a8f0*/  @P5 STG.E.U16 [R28.64], R40 ;  /* 0x000000281c005986 */ /* 0x0001e2000c101504 */
[----:B------:R-:W-:-:S03]  /*5a900*/  ISETP.LT.AND P5, PT, R55, c[0x0][0x178], !P0 ;  /* 0x00005e0037007a0c */ /* 0x000fc600047a1270 */
[----:B------:R1:W-:Y:S01]  /*5a910*/  @P6 STG.E.U16 [R24.64], R41 ;  /* 0x0000002918006986 */ /* 0x0003e2000c101504 */
[----:B------:R-:W-:Y:S01]  /*5a920*/  ISETP.LT.AND P6, PT, R54, c[0x0][0x178], !P0 ;  /* 0x00005e0036007a0c */ /* 0x000fe200047c1270 */
[----:B0-----:R-:W-:-:S04]  /*5a930*/  IMAD.WIDE R28, R20, 0x2, R2 ;  /* 0x00000002141c7825 */ /* 0x001fc800078e0202 */
[----:B-1----:R-:W-:-:S04]  /*5a940*/  IMAD.WIDE R24, R20, 0x2, R44 ;  /* 0x0000000214187825 */ /* 0x002fc800078e022c */
[C---:B------:R-:W-:Y:S01]  /*5a950*/  IMAD.WIDE R32, R20.reuse, 0x2, R14 ;  /* 0x0000000214207825 */ /* 0x040fe200078e020e */
[----:B------:R-:W-:Y:S02]  /*5a960*/  IADD3 R0, R20, c[0x0][0x198], RZ ;  /* 0x0000660014007a10 */ /* 0x000fe40007ffe0ff */
[----:B------:R-:W-:Y:S01]  /*5a970*/  PRMT R30, R40, 0x7632, R30 ;  /* 0x00007632281e7816 */ /* 0x000fe2000000001e */
[----:B--2---:R0:W-:Y:S01]  /*5a980*/  @P3 STG.E.U16 [R28.64], R60 ;  /* 0x0000003c1c003986 */ /* 0x0041e2000c101504 */
[----:B------:R-:W-:Y:S02]  /*5a990*/  ISETP.LT.AND P3, PT, R57, c[0x0][0x178], !P0 ;  /* 0x00005e0039007a0c */ /* 0x000fe40004761270 */
[----:B------:R-:W-:Y:S01]  /*5a9a0*/  ISETP.LT.AND P0, PT, R19, c[0x0][0x178], !P0 ;  /* 0x00005e0013007a0c */ /* 0x000fe20004701270 */
[----:B------:R1:W-:Y:S01]  /*5a9b0*/  @P4 STG.E.U16 [R24.64], R61 ;  /* 0x0000003d18004986 */ /* 0x0003e2000c101504 */
[----:B------:R-:W-:-:S03]  /*5a9c0*/  ISETP.LT.AND P4, PT, R7, c[0x0][0x178], !P1 ;  /* 0x00005e0007007a0c */ /* 0x000fc60004f81270 */
[----:B------:R-:W-:Y:S01]  /*5a9d0*/  @P5 STG.E.U16 [R32.64], R50 ;  /* 0x0000003220005986 */ /* 0x000fe2000c101504 */
[----:B0-----:R-:W-:Y:S01]  /*5a9e0*/  IMAD.WIDE R28, R20, 0x2, R12 ;  /* 0x00000002141c7825 */ /* 0x001fe200078e020c */
[----:B------:R-:W-:-:S03]  /*5a9f0*/  ISETP.LT.AND P5, PT, R53, c[0x0][0x178], !P1 ;  /* 0x00005e0035007a0c */ /* 0x000fc60004fa1270 */
[----:B-1----:R-:W-:Y:S01]  /*5aa00*/  IMAD.WIDE R24, R20, 0x2, R10 ;  /* 0x0000000214187825 */ /* 0x002fe200078e020a */
[----:B------:R0:W-:Y:S04]  /*5aa10*/  @P6 STG.E.U16 [R28.64], R51 ;  /* 0x000000331c006986 */ /* 0x0001e8000c101504 */
[----:B------:R1:W-:Y:S01]  /*5aa20*/  @P3 STG.E.U16 [R24.64], R22 ;  /* 0x0000001618003986 */ /* 0x0003e2000c101504 */
[----:B------:R-:W-:Y:S01]  /*5aa30*/  ISETP.LT.AND P3, PT, R58, c[0x0][0x178], !P1 ;  /* 0x00005e003a007a0c */ /* 0x000fe20004f61270 */
[----:B0-----:R-:W-:-:S04]  /*5aa40*/  IMAD.WIDE R28, R20, 0x2, R8 ;  /* 0x00000002141c7825 */ /* 0x001fc800078e0208 */
[C---:B------:R-:W-:Y:S01]  /*5aa50*/  IMAD.WIDE R20, R0.reuse, 0x2, R48 ;  /* 0x0000000200147825 */ /* 0x040fe200078e0230 */
[----:B------:R0:W-:Y:S01]  /*5aa60*/  @P0 STG.E.U16 [R28.64], R26 ;  /* 0x0000001a1c000986 */ /* 0x0001e2000c101504 */
[----:B------:R-:W-:Y:S02]  /*5aa70*/  ISETP.LT.AND P0, PT, R59, c[0x0][0x178], !P1 ;  /* 0x00005e003b007a0c */ /* 0x000fe40004f01270 */
[----:B-1----:R-:W-:Y:S01]  /*5aa80*/  PRMT R22, R41, 0x7632, R22 ;  /* 0x0000763229167816 */ /* 0x002fe20000000016 */
[----:B------:R1:W-:Y:S01]  /*5aa90*/  @P4 STG.E.U16 [R20.64], R30 ;  /* 0x0000001e14004986 */ /* 0x0003e2000c101504 */
[----:B------:R-:W-:Y:S01]  /*5aaa0*/  IMAD.WIDE R24, R0, 0x2, R46 ;  /* 0x0000000200187825 */ /* 0x000fe200078e022e */
[----:B------:R-:W-:Y:S02]  /*5aab0*/  ISETP.LT.AND P4, PT, R55, c[0x0][0x178], !P1 ;  /* 0x00005e0037007a0c */ /* 0x000fe40004f81270 */
[----:B------:R-:W-:Y:S02]  /*5aac0*/  ISETP.GE.AND P2, PT, R42, c[0x0][0x17c], PT ;  /* 0x00005f002a007a0c */ /* 0x000fe40003f46270 */
[----:B------:R2:W-:Y:S01]  /*5aad0*/  @P5 STG.E.U16 [R24.64], R22 ;  /* 0x0000001618005986 */ /* 0x0005e2000c101504 */
[----:B0-----:R-:W-:Y:S01]  /*5aae0*/  PRMT R26, R61, 0x7632, R26 ;  /* 0x000076323d1a7816 */ /* 0x001fe2000000001a */
[----:B------:R-:W-:-:S02]  /*5aaf0*/  IMAD.WIDE R28, R0, 0x2, R14 ;  /* 0x00000002001c7825 */ /* 0x000fc400078e020e */
[----:B------:R-:W4:Y:S02]  /*5ab00*/  LDL.LU R42, [R1+0x2ec] ;  /* 0x0002ec00012a7983 */ /* 0x000f240000300800 */
[----:B-1----:R-:W-:Y:S01]  /*5ab10*/  IMAD.WIDE R20, R0, 0x2, R2 ;  /* 0x0000000200147825 */ /* 0x002fe200078e0202 */
[----:B------:R-:W-:Y:S01]  /*5ab20*/  PRMT R30, R50, 0x7632, R30 ;  /* 0x00007632321e7816 */ /* 0x000fe2000000001e */
[----:B------:R-:W3:Y:S01]  /*5ab30*/  LDL.LU R40, [R1+0x2dc] ;  /* 0x0002dc0001287983 */ /* 0x000ee20000300800 */
[----:B--2---:R-:W-:Y:S01]  /*5ab40*/  PRMT R22, R60, 0x7632, R22 ;  /* 0x000076323c167816 */ /* 0x004fe20000000016 */
[----:B------:R-:W-:Y:S02]  /*5ab50*/  IMAD.WIDE R24, R0, 0x2, R44 ;  /* 0x0000000200187825 */ /* 0x000fe400078e022c */
[----:B------:R-:W2:Y:S01]  /*5ab60*/  LDL.LU R41, [R1+0x2cc] ;  /* 0x0002cc0001297983 */ /* 0x000ea20000300800 */
[----:B------:R-:W-:-:S03]  /*5ab70*/  PRMT R34, R51, 0x7632, R34 ;  /* 0x0000763233227816 */ /* 0x000fc60000000022 */
[----:B------:R-:W2:Y:S04]  /*5ab80*/  LDL.LU R60, [R1+0x2bc] ;  /* 0x0002bc00013c7983 */ /* 0x000ea80000300800 */
[----:B------:R-:W2:Y:S04]  /*5ab90*/  LDL.LU R61, [R1+0x5c] ;  /* 0x00005c00013d7983 */ /* 0x000ea80000300800 */
[----:B------:R-:W-:Y:S04]  /*5aba0*/  @P0 STG.E.U16 [R20.64], R22 ;  /* 0x0000001614000986 */ /* 0x000fe8000c101504 */
[----:B------:R-:W2:Y:S04]  /*5abb0*/  LDL.LU R50, [R1+0x4c] ;  /* 0x00004c0001327983 */ /* 0x000ea80000300800 */
[----:B------:R-:W-:Y:S04]  /*5abc0*/  @P3 STG.E.U16 [R24.64], R26 ;  /* 0x0000001a18003986 */ /* 0x000fe8000c101504 */
[----:B------:R-:W2:Y:S04]  /*5abd0*/  LDL.LU R51, [R1+0x2c] ;  /* 0x00002c0001337983 */ /* 0x000ea80000300800 */
[----:B------:R0:W-:Y:S01]  /*5abe0*/  @P4 STG.E.U16 [R28.64], R30 ;  /* 0x0000001e1c004986 */ /* 0x0001e2000c101504 */
[----:B------:R-:W-:-:S03]  /*5abf0*/  ISETP.LT.AND P5, PT, R54, c[0x0][0x178], !P1 ;  /* 0x00005e0036007a0c */ /* 0x000fc60004fa1270 */
[----:B0-----:R-:W2:Y:S01]  /*5ac00*/  LDL.LU R29, [R1+0x23e4] ;  /* 0x0023e400011d7983 */ /* 0x001ea20000300800 */
[----:B------:R-:W-:-:S09]  /*5ac10*/  IMAD.WIDE R32, R0, 0x2, R12 ;  /* 0x0000000200207825 */ /* 0x000fd200078e020c */
[----:B------:R0:W-:Y:S04]  /*5ac20*/  @P5 STG.E.U16 [R32.64], R34 ;  /* 0x0000002220005986 */ /* 0x0001e8000c101504 */
[----:B0-----:R-:W2:Y:S01]  /*5ac30*/  LDL.LU R32, [R1+0x23e0] ;  /* 0x0023e00001207983 */ /* 0x001ea20000300800 */
[----:B------:R-:W-:Y:S02]  /*5ac40*/  ISETP.LT.AND P6, PT, R57, c[0x0][0x178], !P1 ;  /* 0x00005e0039007a0c */ /* 0x000fe40004fc1270 */
[----:B------:R-:W-:Y:S01]  /*5ac50*/  ISETP.LT.AND P1, PT, R19, c[0x0][0x178], !P1 ;  /* 0x00005e0013007a0c */ /* 0x000fe20004f21270 */
[----:B------:R-:W-:Y:S01]  /*5ac60*/  IMAD.WIDE R20, R0, 0x2, R10 ;  /* 0x0000000200147825 */ /* 0x000fe200078e020a */
[----:B------:R-:W-:Y:S02]  /*5ac70*/  ISETP.LT.AND P3, PT, R7, c[0x0][0x178], !P2 ;  /* 0x00005e0007007a0c */ /* 0x000fe40005761270 */
[----:B------:R-:W-:Y:S01]  /*5ac80*/  PRMT R28, R22, 0x7632, R28 ;  /* 0x00007632161c7816 */ /* 0x000fe2000000001c */
[----:B------:R-:W-:Y:S01]  /*5ac90*/  IMAD.WIDE R24, R0, 0x2, R8 ;  /* 0x0000000200187825 */ /* 0x000fe200078e0208 */
[----:B------:R-:W-:-:S02]  /*5aca0*/  ISETP.LT.AND P4, PT, R53, c[0x0][0x178], !P2 ;  /* 0x00005e0035007a0c */ /* 0x000fc40005781270 */
[----:B------:R-:W-:Y:S02]  /*5acb0*/  PRMT R26, R26, 0x7632, R26 ;  /* 0x000076321a1a7816 */ /* 0x000fe4000000001a */
[----:B------:R-:W-:Y:S02]  /*5acc0*/  ISETP.LT.AND P5, PT, R59, c[0x0][0x178], !P2 ;  /* 0x00005e003b007a0c */ /* 0x000fe400057a1270 */
[----:B------:R-:W-:Y:S01]  /*5acd0*/  IADD3 R22, R0, c[0x0][0x198], RZ ;  /* 0x0000660000167a10 */ /* 0x000fe20007ffe0ff */
[----:B------:R0:W-:Y:S01]  /*5ace0*/  @P6 STG.E.U16 [R20.64], R28 ;  /* 0x0000001c14006986 */ /* 0x0001e2000c101504 */
[----:B------:R-:W-:-:S03]  /*5acf0*/  ISETP.LT.AND P6, PT, R58, c[0x0][0x178], !P2 ;  /* 0x00005e003a007a0c */ /* 0x000fc600057c1270 */
[----:B------:R1:W-:Y:S01]  /*5ad00*/  @P1 STG.E.U16 [R24.64], R26 ;  /* 0x0000001a18001986 */ /* 0x0003e2000c101504 */
[----:B0-----:R-:W-:-:S04]  /*5ad10*/  IMAD.WIDE R20, R22, 0x2, R48 ;  /* 0x0000000216147825 */ /* 0x001fc800078e0230 */
[----:B-1----:R-:W-:Y:S01]  /*5ad20*/  IMAD.WIDE R24, R22, 0x2, R2 ;  /* 0x0000000216187825 */ /* 0x002fe200078e0202 */
[----:B----4-:R0:W-:Y:S01]  /*5ad30*/  @P3 STG.E.U16 [R20.64], R42 ;  /* 0x0000002a14003986 */ /* 0x0101e2000c101504 */
[----:B------:R-:W-:Y:S02]  /*5ad40*/  ISETP.LT.AND P3, PT, R55, c[0x0][0x178], !P2 ;  /* 0x00005e0037007a0c */ /* 0x000fe40005761270 */
[----:B------:R-:W-:Y:S01]  /*5ad50*/  PRMT R30, R42, 0x7632, R30 ;  /* 0x000076322a1e7816 */ /* 0x000fe2000000001e */
[----:B0-----:R-:W-:Y:S01]  /*5ad60*/  IMAD.WIDE R20, R22, 0x2, R44 ;  /* 0x0000000216147825 */ /* 0x001fe200078e022c */
[----:B------:R-:W4:Y:S01]  /*5ad70*/  LDL.LU R42, [R1+0x33c] ;  /* 0x00033c00012a7983 */ /* 0x000f220000300800 */
[----:B---3--:R-:W-:Y:S02]  /*5ad80*/  PRMT R26, R40, 0x7632, R26 ;  /* 0x00007632281a7816 */ /* 0x008fe4000000001a */
[----:B--2---:R-:W-:Y:S02]  /*5ad90*/  PRMT R0, R41, 0x7632, R0 ;  /* 0x0000763229007816 */ /* 0x004fe40000000000 */
[----:B------:R-:W-:-:S02]  /*5ada0*/  PRMT R33, R60, 0x7632, R33 ;  /* 0x000076323c217816 */ /* 0x000fc40000000021 */
[----:B------:R-:W-:Y:S01]  /*5adb0*/  ISETP.GE.AND P1, PT, R29, c[0x0][0x17c], PT ;  /* 0x00005f001d007a0c */ /* 0x000fe20003f26270 */
[----:B------:R-:W-:-:S05]  /*5adc0*/  IMAD.WIDE R28, R22, 0x2, R46 ;  /* 0x00000002161c7825 */ /* 0x000fca00078e022e */
[----:B------:R-:W-:Y:S04]  /*5add0*/  @P4 STG.E.U16 [R28.64], R40 ;  /* 0x000000281c004986 */ /* 0x000fe8000c101504 */
[----:B------:R0:W-:Y:S01]  /*5ade0*/  @P5 STG.E.U16 [R24.64], R41 ;  /* 0x0000002918005986 */ /* 0x0001e2000c101504 */
[----:B------:R-:W-:-:S03]  /*5adf0*/  ISETP.LT.AND P5, PT, R54, c[0x0][0x178], !P2 ;  /* 0x00005e0036007a0c */ /* 0x000fc600057a1270 */
[----:B------:R1:W-:Y:S01]  /*5ae00*/  @P6 STG.E.U16 [R20.64], R60 ;  /* 0x0000003c14006986 */ /* 0x0003e2000c101504 */
[----:B------:R-:W-:Y:S02]  /*5ae10*/  ISETP.LT.AND P6, PT, R57, c[0x0][0x178], !P2 ;  /* 0x00005e0039007a0c */ /* 0x000fe400057c1270 */
[----:B------:R-:W-:Y:S01]  /*5ae20*/  ISETP.GE.AND P0, PT, R32, c[0x0][0x17c], PT ;  /* 0x00005f0020007a0c */ /* 0x000fe20003f06270 */
[----:B0-----:R-:W-:-:S04]  /*5ae30*/  IMAD.WIDE R24, R22, 0x2, R14 ;  /* 0x0000000216187825 */ /* 0x001fc800078e020e */
[----:B-1----:R-:W-:Y:S01]  /*5ae40*/  IMAD.WIDE R20, R22, 0x2, R12 ;  /* 0x0000000216147825 */ /* 0x002fe200078e020c */
[----:B------:R-:W-:Y:S01]  /*5ae50*/  ISETP.GE.AND P4, PT, R37, c[0x0][0x17c], PT ;  /* 0x00005f0025007a0c */ /* 0x000fe20003f86270 */
[----:B------:R0:W-:Y:S01]  /*5ae60*/  @P3 STG.E.U16 [R24.64], R61 ;  /* 0x0000003d18003986 */ /* 0x0001e2000c101504 */
[----:B------:R-:W-:Y:S02]  /*5ae70*/  ISETP.LT.AND P2, PT, R19, c[0x0][0x178], !P2 ;  /* 0x00005e0013007a0c */ /* 0x000fe40005741270 */
[----:B------:R-:W-:Y:S01]  /*5ae80*/  ISETP.LT.AND P3, PT, R7, c[0x0][0x178], !P0 ;  /* 0x00005e0007007a0c */ /* 0x000fe20004761270 */
[----:B------:R1:W-:Y:S01]  /*5ae90*/  @P5 STG.E.U16 [R20.64], R50 ;  /* 0x0000003214005986 */ /* 0x0003e2000c101504 */
[----:B------:R-:W-:-:S03]  /*5aea0*/  ISETP.LT.AND P5, PT, R53, c[0x0][0x178], !P0 ;  /* 0x00005e0035007a0c */ /* 0x000fc600047a1270 */
[----:B------:R-:W2:Y:S01]  /*5aeb0*/  LDL.LU R37, [R1+0x23ec] ;  /* 0x0023ec0001257983 */ /* 0x000ea20000300800 */
[----:B------:R-:W-:-:S03]  /*5aec0*/  IADD3 R32, R22, c[0x0][0x198], RZ ;  /* 0x0000660016207a10 */ /* 0x000fc60007ffe0ff */
[----:B------:R-:W3:Y:S01]  /*5aed0*/  LDL.LU R40, [R1+0x32c] ;  /* 0x00032c0001287983 */ /* 0x000ee20000300800 */
[----:B0-----:R-:W-:-:S03]  /*5aee0*/  IMAD.WIDE R24, R22, 0x2, R10 ;  /* 0x0000000216187825 */ /* 0x001fc600078e020a */
[----:B------:R-:W2:Y:S01]  /*5aef0*/  LDL.LU R41, [R1+0x31c] ;  /* 0x00031c0001297983 */ /* 0x000ea20000300800 */
[----:B-1----:R-:W-:-:S03]  /*5af00*/  IMAD.WIDE R20, R22, 0x2, R8 ;  /* 0x0000000216147825 */ /* 0x002fc600078e0208 */
[----:B------:R-:W2:Y:S01]  /*5af10*/  LDL.LU R60, [R1+0x30c] ;  /* 0x00030c00013c7983 */ /* 0x000ea20000300800 */
[----:B------:R-:W-:Y:S01]  /*5af20*/  PRMT R22, R61, 0x7632, R22 ;  /* 0x000076323d167816 */ /* 0x000fe20000000016 */
[----:B------:R-:W-:Y:S02]  /*5af30*/  IMAD.WIDE R28, R32, 0x2, R46 ;  /* 0x00000002201c7825 */ /* 0x000fe400078e022e */
[----:B------:R0:W-:Y:S04]  /*5af40*/  @P6 STG.E.U16 [R24.64], R51 ;  /* 0x0000003318006986 */ /* 0x0001e8000c101504 */
[----:B------:R-:W2:Y:S01]  /*5af50*/  LDL.LU R61, [R1+0x2fc] ;  /* 0x0002fc00013d7983 */ /* 0x000ea20000300800 */
[----:B------:R-:W-:-:S03]  /*5af60*/  PRMT R34, R50, 0x7632, R34 ;  /* 0x0000763232227816 */ /* 0x000fc60000000022 */
[----:B------:R-:W-:Y:S01]  /*5af70*/  @P2 STG.E.U16 [R20.64], R43 ;  /* 0x0000002b14002986 */ /* 0x000fe2000c101504 */
[----:B0-----:R-:W-:-:S03]  /*5af80*/  IMAD.WIDE R24, R32, 0x2, R48 ;  /* 0x0000000220187825 */ /* 0x001fc600078e0230 */
[----:B------:R-:W2:Y:S04]  /*5af90*/  LDL.LU R50, [R1+0x6c] ;  /* 0x00006c0001327983 */ /* 0x000ea80000300800 */
[----:B------:R-:W-:Y:S04]  /*5afa0*/  @P3 STG.E.U16 [R24.64], R30 ;  /* 0x0000001e18003986 */ /* 0x000fe8000c101504 */
[----:B------:R0:W-:Y:S02]  /*5afb0*/  @P5 STG.E.U16 [R28.64], R26 ;  /* 0x0000001a1c005986 */ /* 0x0001e4000c101504 */
[----:B0-----:R-:W-:-:S02]  /*5afc0*/  PRMT R26, R51, 0x7632, R26 ;  /* 0x00007632331a7816 */ /* 0x001fc4000000001a */
[----:B------:R-:W2:Y:S01]  /*5afd0*/  LDL.LU R51, [R1+0x1c] ;  /* 0x00001c0001337983 */ /* 0x000ea20000300800 */
[----:B------:R-:W-:Y:S02]  /*5afe0*/  ISETP.LT.AND P6, PT, R59, c[0x0][0x178], !P0 ;  /* 0x00005e003b007a0c */ /* 0x000fe400047c1270 */
[----:B------:R-:W-:Y:S01]  /*5aff0*/  ISETP.LT.AND P3, PT, R58, c[0x0][0x178], !P0 ;  /* 0x00005e003a007a0c */ /* 0x000fe20004761270 */
[----:B------:R-:W-:Y:S01]  /*5b000*/  IMAD.WIDE R20, R32, 0x2, R2 ;  /* 0x0000000220147825 */ /* 0x000fe200078e0202 */
[----:B------:R-:W-:Y:S02]  /*5b010*/  ISETP.LT.AND P2, PT, R55, c[0x0][0x178], !P0 ;  /* 0x00005e0037007a0c */ /* 0x000fe40004741270 */
[----:B------:R-:W-:Y:S01]  /*5b020*/  ISETP.LT.AND P5, PT, R54, c[0x0][0x178], !P0 ;  /* 0x00005e0036007a0c */ /* 0x000fe200047a1270 */
[----:B------:R-:W-:-:S06]  /*5b030*/  IMAD.WIDE R24, R32, 0x2, R14 ;  /* 0x0000000220187825 */ /* 0x000fcc00078e020e */
[----:B------:R0:W-:Y:S01]  /*5b040*/  @P6 STG.E.U16 [R20.64], R0 ;  /* 0x0000000014006986 */ /* 0x0001e2000c101504 */
[----:B------:R-:W-:Y:S02]  /*5b050*/  ISETP.LT.AND P6, PT, R57, c[0x0][0x178], !P0 ;  /* 0x00005e0039007a0c */ /* 0x000fe400047c1270 */
[----:B------:R-:W-:Y:S01]  /*5b060*/  ISETP.LT.AND P0, PT, R19, c[0x0][0x178], !P0 ;  /* 0x00005e0013007a0c */ /* 0x000fe20004701270 */
[----:B------:R-:W-:-:S04]  /*5b070*/  IMAD.WIDE R28, R32, 0x2, R12 ;  /* 0x00000002201c7825 */ /* 0x000fc800078e020c */
[----:B0-----:R-:W-:-:S05]  /*5b080*/  IMAD.WIDE R20, R32, 0x2, R44 ;  /* 0x0000000220147825 */ /* 0x001fca00078e022c */
[----:B------:R0:W-:Y:S01]  /*5b090*/  @P3 STG.E.U16 [R20.64], R33 ;  /* 0x0000002114003986 */ /* 0x0001e2000c101504 */
[----:B------:R-:W-:-:S03]  /*5b0a0*/  ISETP.LT.AND P3, PT, R7, c[0x0][0x178], !P1 ;  /* 0x00005e0007007a0c */ /* 0x000fc60004f61270 */
[----:B------:R1:W-:Y:S01]  /*5b0b0*/  @P2 STG.E.U16 [R24.64], R22 ;  /* 0x0000001618002986 */ /* 0x0003e2000c101504 */
[----:B------:R-:W-:Y:S02]  /*5b0c0*/  ISETP.LT.AND P2, PT, R53, c[0x0][0x178], !P1 ;  /* 0x00005e0035007a0c */ /* 0x000fe40004f41270 */
[----:B------:R-:W-:Y:S01]  /*5b0d0*/  PRMT R0, R43, 0x7632, R0 ;  /* 0x000076322b007816 */ /* 0x000fe20000000000 */
[----:B------:R-:W-:Y:S01]  /*5b0e0*/  @P5 STG.E.U16 [R28.64], R34 ;  /* 0x000000221c005986 */ /* 0x000fe2000c101504 */
[C---:B0-----:R-:W-:Y:S01]  /*5b0f0*/  IMAD.WIDE R20, R32.reuse, 0x2, R10 ;  /* 0x0000000220147825 */ /* 0x041fe200078e020a */
[----:B-1----:R-:W-:-:S03]  /*5b100*/  IADD3 R22, R32, c[0x0][0x198], RZ ;  /* 0x0000660020167a10 */ /* 0x002fc60007ffe0ff */
[----:B------:R-:W-:Y:S01]  /*5b110*/  IMAD.WIDE R24, R32, 0x2, R8 ;  /* 0x0000000220187825 */ /* 0x000fe200078e0208 */
[----:B------:R0:W-:Y:S01]  /*5b120*/  @P6 STG.E.U16 [R20.64], R26 ;  /* 0x0000001a14006986 */ /* 0x0001e2000c101504 */
[----:B------:R-:W-:Y:S02]  /*5b130*/  ISETP.LT.AND P5, PT, R59, c[0x0][0x178], !P1 ;  /* 0x00005e003b007a0c */ /* 0x000fe40004fa1270 */
[----:B------:R-:W-:Y:S01]  /*5b140*/  ISETP.LT.AND P6, PT, R58, c[0x0][0x178], !P1 ;  /* 0x00005e003a007a0c */ /* 0x000fe20004fc1270 */
[----:B------:R1:W-:Y:S04]  /*5b150*/  @P0 STG.E.U16 [R24.64], R0 ;  /* 0x0000000018000986 */ /* 0x0003e8000c101504 */
[----:B------:R-:W2:Y:S01]  /*5b160*/  LDL.LU R43, [R1+0x23f4] ;  /* 0x0023f400012b7983 */ /* 0x000ea20000300800 */
[----:B0-----:R-:W-:-:S04]  /*5b170*/  IMAD.WIDE R20, R22, 0x2, R48 ;  /* 0x0000000216147825 */ /* 0x001fc800078e0230 */
[----:B-1----:R-:W-:-:S04]  /*5b180*/  IMAD.WIDE R24, R22, 0x2, R2 ;  /* 0x0000000216187825 */ /* 0x002fc800078e0202 */
[----:B------:R-:W-:Y:S01]  /*5b190*/  IMAD.WIDE R28, R22, 0x2, R44 ;  /* 0x00000002161c7825 */ /* 0x000fe200078e022c */
[----:B----4-:R0:W-:Y:S01]  /*5b1a0*/  @P3 STG.E.U16 [R20.64], R42 ;  /* 0x0000002a14003986 */ /* 0x0101e2000c101504 */
[----:B------:R-:W-:Y:S02]  /*5b1b0*/  ISETP.LT.AND P3, PT, R55, c[0x0][0x178], !P1 ;  /* 0x00005e0037007a0c */ /* 0x000fe40004f61270 */
[----:B------:R-:W-:Y:S01]  /*5b1c0*/  PRMT R0, R42, 0x7632, R0 ;  /* 0x000076322a007816 */ /* 0x000fe20000000000 */
[----:B0-----:R-:W-:Y:S01]  /*5b1d0*/  IMAD.WIDE R20, R22, 0x2, R46 ;  /* 0x0000000216147825 */ /* 0x001fe200078e022e */
[----:B------:R-:W4:Y:S04]  /*5b1e0*/  LDL.LU R42, [R1+0x23f8] ;  /* 0x0023f800012a7983 */ /* 0x000f280000300800 */
[----:B---3--:R0:W-:Y:S01]  /*5b1f0*/  @P2 STG.E.U16 [R20.64], R40 ;  /* 0x0000002814002986 */ /* 0x0081e2000c101504 */
[----:B------:R-:W-:-:S03]  /*5b200*/  ISETP.LT.AND P2, PT, R54, c[0x0][0x178], !P1 ;  /* 0x00005e0036007a0c */ /* 0x000fc60004f41270 */
[----:B--2---:R1:W-:Y:S01]  /*5b210*/  @P5 STG.E.U16 [R24.64], R41 ;  /* 0x0000002918005986 */ /* 0x0043e2000c101504 */
[----:B------:R-:W-:Y:S02]  /*5b220*/  ISETP.LT.AND P5, PT, R57, c[0x0][0x178], !P1 ;  /* 0x00005e0039007a0c */ /* 0x000fe40004fa1270 */
[----:B------:R-:W-:Y:S01]  /*5b230*/  ISETP.LT.AND P1, PT, R19, c[0x0][0x178], !P1 ;  /* 0x00005e0013007a0c */ /* 0x000fe20004f21270 */
[----:B------:R2:W-:Y:S01]  /*5b240*/  @P6 STG.E.U16 [R28.64], R60 ;  /* 0x0000003c1c006986 */ /* 0x0005e2000c101504 */
[----:B------:R-:W-:Y:S01]  /*5b250*/  ISETP.LT.AND P6, PT, R7, c[0x0][0x178], !P4 ;  /* 0x00005e0007007a0c */ /* 0x000fe200067c1270 */
[----:B0-----:R-:W-:Y:S01]  /*5b260*/  IMAD.WIDE R20, R22, 0x2, R14 ;  /* 0x0000000216147825 */ /* 0x001fe200078e020e */
[----:B------:R-:W-:Y:S02]  /*5b270*/  PRMT R26, R40, 0x7632, R26 ;  /* 0x00007632281a7816 */ /* 0x000fe4000000001a */
[----:B------:R-:W-:Y:S01]  /*5b280*/  ISETP.GE.AND P0, PT, R37, c[0x0][0x17c], PT ;  /* 0x00005f0025007a0c */ /* 0x000fe20003f06270 */
[----:B------:R-:W3:Y:S01]  /*5b290*/  LDL.LU R40, [R1+0x3cc] ;  /* 0x0003cc0001287983 */ /* 0x000ee20000300800 */
[----:B------:R-:W-:-:S02]  /*5b2a0*/  PRMT R30, R41, 0x7632, R30 ;  /* 0x00007632291e7816 */ /* 0x000fc4000000001e */
[C---:B------:R-:W-:Y:S01]  /*5b2b0*/  IADD3 R37, R22.reuse, c[0x0][0x198], RZ ;  /* 0x0000660016257a10 */ /* 0x040fe20007ffe0ff */
[----:B-1----:R-:W4:Y:S01]  /*5b2c0*/  LDL.LU R41, [R1+0x3bc] ;  /* 0x0003bc0001297983 */ /* 0x002f220000300800 */
[----:B------:R-:W-:-:S03]  /*5b2d0*/  IMAD.WIDE R24, R22, 0x2, R10 ;  /* 0x0000000216187825 */ /* 0x000fc600078e020a */
[----:B------:R0:W-:Y:S01]  /*5b2e0*/  @P3 STG.E.U16 [R20.64], R61 ;  /* 0x0000003d14003986 */ /* 0x0001e2000c101504 */
[----:B------:R-:W-:Y:S01]  /*5b2f0*/  PRMT R34, R60, 0x7632, R34 ;  /* 0x000076323c227816 */ /* 0x000fe20000000022 */
[----:B--2---:R-:W-:Y:S02]  /*5b300*/  IMAD.WIDE R28, R22, 0x2, R8 ;  /* 0x00000002161c7825 */ /* 0x004fe400078e0208 */
[----:B------:R-:W2:Y:S02]  /*5b310*/  LDL.LU R60, [R1+0x39c] ;  /* 0x00039c00013c7983 */ /* 0x000ea40000300800 */
[----:B------:R-:W-:Y:S01]  /*5b320*/  IMAD.WIDE R32, R37, 0x2, R48 ;  /* 0x0000000225207825 */ /* 0x000fe200078e0230 */
[----:B------:R-:W-:-:S03]  /*5b330*/  PRMT R36, R61, 0x7632, R36 ;  /* 0x000076323d247816 */ /* 0x000fc60000000024 */
[----:B0-----:R-:W-:Y:S01]  /*5b340*/  IMAD.WIDE R20, R22, 0x2, R12 ;  /* 0x0000000216147825 */ /* 0x001fe200078e020c */
[----:B------:R-:W2:Y:S01]  /*5b350*/  LDL.LU R61, [R1+0x37c] ;  /* 0x00037c00013d7983 */ /* 0x000ea20000300800 */
[----:B------:R-:W-:-:S03]  /*5b360*/  PRMT R22, R50, 0x7632, R22 ;  /* 0x0000763232167816 */ /* 0x000fc60000000016 */
[----:B------:R0:W-:Y:S04]  /*5b370*/  @P2 STG.E.U16 [R20.64], R50 ;  /* 0x0000003214002986 */ /* 0x0001e8000c101504 */
[----:B------:R1:W-:Y:S01]  /*5b380*/  @P5 STG.E.U16 [R24.64], R51 ;  /* 0x0000003318005986 */ /* 0x0003e2000c101504 */
[----:B------:R-:W-:-:S03]  /*5b390*/  PRMT R38, R51, 0x7632, R38 ;  /* 0x0000763233267816 */ /* 0x000fc60000000026 */
[----:B------:R-:W-:Y:S04]  /*5b3a0*/  @P1 STG.E.U16 [R28.64], R39 ;  /* 0x000000271c001986 */ /* 0x000fe8000c101504 */
[----:B------:R1:W-:Y:S04]  /*5b3b0*/  @P6 STG.E.U16 [R32.64], R0 ;  /* 0x0000000020006986 */ /* 0x0003e8000c101504 */
[----:B0-----:R-:W2:Y:S04]  /*5b3c0*/  LDL.LU R50, [R1+0x35c] ;  /* 0x00035c0001327983 */ /* 0x001ea80000300800 */
[----:B-1----:R-:W2:Y:S01]  /*5b3d0*/  LDL.LU R51, [R1+0x7c] ;  /* 0x00007c0001337983 */ /* 0x002ea20000300800 */
[----:B------:R-:W-:-:S03]  /*5b3e0*/  PRMT R0, R39, 0x7632, R0 ;  /* 0x0000763227007816 */ /* 0x000fc60000000000 */
[----:B------:R-:W2:Y:S01]  /*5b3f0*/  LDL.LU R39, [R1+0x23f0] ;  /* 0x0023f00001277983 */ /* 0x000ea20000300800 */
[----:B------:R-:W-:Y:S02]  /*5b400*/  ISETP.LT.AND P3, PT, R53, c[0x0][0x178], !P4 ;  /* 0x00005e0035007a0c */ /* 0x000fe40006761270 */
[----:B------:R-:W-:Y:S01]  /*5b410*/  ISETP.LT.AND P5, PT, R59, c[0x0][0x178], !P4 ;  /* 0x00005e003b007a0c */ /* 0x000fe200067a1270 */
[----:B------:R-:W-:Y:S01]  /*5b420*/  IMAD.WIDE R20, R37, 0x2, R46 ;  /* 0x0000000225147825 */ /* 0x000fe200078e022e */
[----:B------:R-:W-:Y:S02]  /*5b430*/  ISETP.LT.AND P6, PT, R58, c[0x0][0x178], !P4 ;  /* 0x00005e003a007a0c */ /* 0x000fe400067c1270 */
[----:B------:R-:W-:Y:S02]  /*5b440*/  ISETP.LT.AND P1, PT, R55, c[0x0][0x178], !P4 ;  /* 0x00005e0037007a0c */ /* 0x000fe40006721270 */
[----:B------:R-:W-:Y:S01]  /*5b450*/  ISETP.LT.AND P2, PT, R54, c[0x0][0x178], !P4 ;  /* 0x00005e0036007a0c */ /* 0x000fe20006741270 */
[----:B------:R-:W-:-:S04]  /*5b460*/  IMAD.WIDE R24, R37, 0x2, R44 ;  /* 0x0000000225187825 */ /* 0x000fc800078e022c */
[----:B------:R0:W-:Y:S01]  /*5b470*/  @P3 STG.E.U16 [R20.64], R26 ;  /* 0x0000001a14003986 */ /* 0x0001e2000c101504 */
[----:B------:R-:W-:Y:S01]  /*5b480*/  IMAD.WIDE R28, R37, 0x2, R14 ;  /* 0x00000002251c7825 */ /* 0x000fe200078e020e */
[----:B------:R-:W-:Y:S02]  /*5b490*/  ISETP.LT.AND P3, PT, R57, c[0x0][0x178], !P4 ;  /* 0x00005e0039007a0c */ /* 0x000fe40006761270 */
[----:B------:R-:W-:Y:S01]  /*5b4a0*/  ISETP.LT.AND P4, PT, R19, c[0x0][0x178], !P4 ;  /* 0x00005e0013007a0c */ /* 0x000fe20006781270 */
[----:B------:R-:W-:-:S04]  /*5b4b0*/  IMAD.WIDE R32, R37, 0x2, R12 ;  /* 0x0000000225207825 */ /* 0x000fc800078e020c */
[----:B0-----:R-:W-:-:S05]  /*5b4c0*/  IMAD.WIDE R20, R37, 0x2, R2 ;  /* 0x0000000225147825 */ /* 0x001fca00078e0202 */
[----:B------:R0:W-:Y:S04]  /*5b4d0*/  @P5 STG.E.U16 [R20.64], R30 ;  /* 0x0000001e14005986 */ /* 0x0001e8000c101504 */
[----:B------:R1:W-:Y:S01]  /*5b4e0*/  @P6 STG.E.U16 [R24.64], R34 ;  /* 0x0000002218006986 */ /* 0x0003e2000c101504 */
[----:B------:R-:W-:-:S03]  /*5b4f0*/  ISETP.LT.AND P5, PT, R53, c[0x0][0x178], !P0 ;  /* 0x00005e0035007a0c */ /* 0x000fc600047a1270 */
[----:B------:R-:W-:Y:S04]  /*5b500*/  @P1 STG.E.U16 [R28.64], R36 ;  /* 0x000000241c001986 */ /* 0x000fe8000c101504 */
[----:B------:R1:W-:Y:S01]  /*5b510*/  @P2 STG.E.U16 [R32.64], R22 ;  /* 0x0000001620002986 */ /* 0x0003e2000c101504 */
[----:B------:R-:W-:Y:S01]  /*5b520*/  ISETP.LT.AND P2, PT, R7, c[0x0][0x178], !P0 ;  /* 0x00005e0007007a0c */ /* 0x000fe20004741270 */
[----:B0-----:R-:W-:Y:S01]  /*5b530*/  IMAD.WIDE R20, R37, 0x2, R10 ;  /* 0x0000000225147825 */ /* 0x001fe200078e020a */
[----:B------:R-:W-:-:S03]  /*5b540*/  ISETP.LT.AND P6, PT, R59, c[0x0][0x178], !P0 ;  /* 0x00005e003b007a0c */ /* 0x000fc600047c1270 */
[C---:B-1----:R-:W-:Y:S01]  /*5b550*/  IMAD.WIDE R24, R37.reuse, 0x2, R8 ;  /* 0x0000000225187825 */ /* 0x042fe200078e0208 */
[----:B------:R0:W-:Y:S01]  /*5b560*/  @P3 STG.E.U16 [R20.64], R38 ;  /* 0x0000002614003986 */ /* 0x0001e2000c101504 */
[----:B------:R-:W-:-:S03]  /*5b570*/  IADD3 R22, R37, c[0x0][0x198], RZ ;  /* 0x0000660025167a10 */ /* 0x000fc60007ffe0ff */
[----:B------:R1:W-:Y:S01]  /*5b580*/  @P4 STG.E.U16 [R24.64], R0 ;  /* 0x0000000018004986 */ /* 0x0003e2000c101504 */
[----:B------:R-:W-:Y:S01]  /*5b590*/  ISETP.LT.AND P3, PT, R58, c[0x0][0x178], !P0 ;  /* 0x00005e003a007a0c */ /* 0x000fe20004761270 */
[----:B0-----:R-:W-:Y:S01]  /*5b5a0*/  IMAD.WIDE R20, R22, 0x2, R48 ;  /* 0x0000000216147825 */ /* 0x001fe200078e0230 */
[----:B------:R-:W-:-:S03]  /*5b5b0*/  ISETP.LT.AND P4, PT, R55, c[0x0][0x178], !P0 ;  /* 0x00005e0037007a0c */ /* 0x000fc60004781270 */
[----:B-1----:R-:W-:-:S04]  /*5b5c0*/  IMAD.WIDE R24, R22, 0x2, R46 ;  /* 0x0000000216187825 */ /* 0x002fc800078e022e */
[----:B------:R-:W-:Y:S01]  /*5b5d0*/  IMAD.WIDE R28, R22, 0x2, R2 ;  /* 0x00000002161c7825 */ /* 0x000fe200078e0202 */
[----:B---3--:R0:W-:Y:S04]  /*5b5e0*/  @P2 STG.E.U16 [R20.64], R40 ;  /* 0x0000002814002986 */ /* 0x0081e8000c101504 */
[----:B----4-:R1:W-:Y:S01]  /*5b5f0*/  @P5 STG.E.U16 [R24.64], R41 ;  /* 0x0000002918005986 */ /* 0x0103e2000c101504 */
[----:B------:R-:W-:Y:S01]  /*5b600*/  ISETP.LT.AND P5, PT, R54, c[0x0][0x178], !P0 ;  /* 0x00005e0036007a0c */ /* 0x000fe200047a1270 */
[----:B0-----:R-:W-:Y:S02]  /*5b610*/  IMAD.WIDE R20, R22, 0x2, R44 ;  /* 0x0000000216147825 */ /* 0x001fe400078e022c */
[----:B--2---:R0:W-:Y:S01]  /*5b620*/  @P6 STG.E.U16 [R28.64], R60 ;  /* 0x0000003c1c006986 */ /* 0x0041e2000c101504 */
[----:B------:R-:W-:-:S02]  /*5b630*/  ISETP.LT.AND P6, PT, R57, c[0x0][0x178], !P0 ;  /* 0x00005e0039007a0c */ /* 0x000fc400047c1270 */
[----:B------:R-:W-:Y:S01]  /*5b640*/  ISETP.LT.AND P0, PT, R19, c[0x0][0x178], !P0 ;  /* 0x00005e0013007a0c */ /* 0x000fe20004701270 */
[----:B-1----:R-:W-:Y:S01]  /*5b650*/  IMAD.WIDE R24, R22, 0x2, R14 ;  /* 0x0000000216187825 */ /* 0x002fe200078e020e */
[----:B------:R1:W-:Y:S01]  /*5b660*/  @P3 STG.E.U16 [R20.64], R61 ;  /* 0x0000003d14003986 */ /* 0x0003e2000c101504 */
[----:B------:R-:W-:Y:S02]  /*5b670*/  PRMT R26, R41, 0x7632, R26 ;  /* 0x00007632291a7816 */ /* 0x000fe4000000001a */
[----:B0-----:R-:W-:Y:S01]  /*5b680*/  PRMT R29, R40, 0x7632, R29 ;  /* 0x00007632281d7816 */ /* 0x001fe2000000001d */
[----:B-1----:R-:W-:Y:S01]  /*5b690*/  IMAD.WIDE R20, R22, 0x2, R12 ;  /* 0x0000000216147825 */ /* 0x002fe200078e020c */
[----:B------:R-:W-:Y:S01]  /*5b6a0*/  PRMT R28, R60, 0x7632, R28 ;  /* 0x000076323c1c7816 */ /* 0x000fe2000000001c */
[----:B------:R0:W-:Y:S04]  /*5b6b0*/  @P4 STG.E.U16 [R24.64], R50 ;  /* 0x0000003218004986 */ /* 0x0001e8000c101504 */
[----:B------:R1:W-:Y:S01]  /*5b6c0*/  @P5 STG.E.U16 [R20.64], R51 ;  /* 0x0000003314005986 */ /* 0x0003e2000c101504 */
[----:B------:R-:W-:-:S03]  /*5b6d0*/  ISETP.GE.AND P1, PT, R39, c[0x0][0x17c], PT ;  /* 0x00005f0027007a0c */ /* 0x000fc60003f26270 */
[----:B------:R-:W2:Y:S01]  /*5b6e0*/  LDL.LU R39, [R1+0x23fc] ;  /* 0x0023fc0001277983 */ /* 0x000ea20000300800 */
[----:B0-----:R-:W-:-:S03]  /*5b6f0*/  IMAD.WIDE R24, R22, 0x2, R10 ;  /* 0x0000000216187825 */ /* 0x001fc600078e020a */
[----:B------:R-:W3:Y:S01]  /*5b700*/  LDL.LU R38, [R1+0x2400] ;  /* 0x0024000001267983 */ /* 0x000ee20000300800 */
[----:B-1----:R-:W-:-:S03]  /*5b710*/  IMAD.WIDE R20, R22, 0x2, R8 ;  /* 0x0000000216147825 */ /* 0x002fc600078e0208 */
[----:B------:R-:W4:Y:S04]  /*5b720*/  LDL.LU R40, [R1+0x44c] ;  /* 0x00044c0001287983 */ /* 0x000f280000300800 */
[----:B------:R-:W2:Y:S04]  /*5b730*/  LDL.LU R41, [R1+0x3ac] ;  /* 0x0003ac0001297983 */ /* 0x000ea80000300800 */
[----:B------:R-:W-:Y:S04]  /*5b740*/  @P6 STG.E.U16 [R24.64], R35 ;  /* 0x0000002318006986 */ /* 0x000fe8000c101504 */
[----:B------:R0:W-:Y:S04]  /*5b750*/  @P0 STG.E.U16 [R20.64], R31 ;  /* 0x0000001f14000986 */ /* 0x0001e8000c101504 */
[----:B------:R-:W3:Y:S01]  /*5b760*/  LDL.LU R60, [R1+0x38c] ;  /* 0x00038c00013c7983 */ /* 0x000ee20000300800 */
[----:B0-----:R-:W-:-:S03]  /*5b770*/  PRMT R31, R51, 0x7632, R31 ;  /* 0x00007632331f7816 */ /* 0x001fc6000000001f */
[----:B------:R-:W3:Y:S01]  /*5b780*/  LDL.LU R51, [R1+0x36c] ;  /* 0x00036c0001337983 */ /* 0x000ee20000300800 */
[----:B------:R-:W-:Y:S02]  /*5b790*/  IADD3 R0, R22, c[0x0][0x198], RZ ;  /* 0x0000660016007a10 */ /* 0x000fe40007ffe0ff */
[----:B------:R-:W-:Y:S02]  /*5b7a0*/  PRMT R22, R61, 0x7632, R22 ;  /* 0x000076323d167816 */ /* 0x000fe40000000016 */
[----:B------:R-:W-:Y:S01]  /*5b7b0*/  PRMT R30, R50, 0x7632, R30 ;  /* 0x00007632321e7816 */ /* 0x000fe2000000001e */
[----:B------:R-:W3:Y:S04]  /*5b7c0*/  LDL.LU R61, [R1+0x34c] ;  /* 0x00034c00013d7983 */ /* 0x000ee80000300800 */
[----:B------:R-:W3:Y:S01]  /*5b7d0*/  LDL.LU R50, [R1+0x3c] ;  /* 0x00003c0001327983 */ /* 0x000ee20000300800 */
[----:B------:R-:W-:-:S02]  /*5b7e0*/  ISETP.LT.AND P4, PT, R7, c[0x0][0x178], !P1 ;  /* 0x00005e0007007a0c */ /* 0x000fc40004f81270 */
[----:B------:R-:W-:Y:S02]  /*5b7f0*/  ISETP.LT.AND P6, PT, R53, c[0x0][0x178], !P1 ;  /* 0x00005e0035007a0c */ /* 0x000fe40004fc1270 */
[----:B------:R-:W-:Y:S01]  /*5b800*/  ISETP.LT.AND P5, PT, R59, c[0x0][0x178], !P1 ;  /* 0x00005e003b007a0c */ /* 0x000fe20004fa1270 */
[----:B------:R-:W-:-:S04]  /*5b810*/  IMAD.WIDE R24, R0, 0x2, R48 ;  /* 0x0000000200187825 */ /* 0x000fc800078e0230 */
[----:B------:R-:W-:Y:S01]  /*5b820*/  IMAD.WIDE R20, R0, 0x2, R46 ;  /* 0x0000000200147825 */ /* 0x000fe200078e022e */
[----:B------:R-:W-:-:S03]  /*5b830*/  ISETP.LT.AND P0, PT, R58, c[0x0][0x178], !P1 ;  /* 0x00005e003a007a0c */ /* 0x000fc60004f01270 */
[----:B------:R0:W-:Y:S01]  /*5b840*/  @P4 STG.E.U16 [R24.64], R29 ;  /* 0x0000001d18004986 */ /* 0x0001e2000c101504 */
[----:B------:R-:W-:-:S03]  /*5b850*/  ISETP.LT.AND P4, PT, R55, c[0x0][0x178], !P1 ;  /* 0x00005e0037007a0c */ /* 0x000fc60004f81270 */
[----:B------:R1:W-:Y:S01]  /*5b860*/  @P6 STG.E.U16 [R20.64], R26 ;  /* 0x0000001a14006986 */ /* 0x0003e2000c101504 */
[----:B------:R-:W-:Y:S01]  /*5b870*/  ISETP.LT.AND P6, PT, R54, c[0x0][0x178], !P1 ;  /* 0x00005e0036007a0c */ /* 0x000fe20004fc1270 */
[----:B0-----:R-:W-:-:S05]  /*5b880*/  IMAD.WIDE R24, R0, 0x2, R2 ;  /* 0x0000000200187825 */ /* 0x001fca00078e0202 */
[----:B------:R0:W-:Y:S01]  /*5b890*/  @P5 STG.E.U16 [R24.64], R28 ;  /* 0x0000001c18005986 */ /* 0x0001e2000c101504 */
[----:B------:R-:W-:Y:S01]  /*5b8a0*/  ISETP.LT.AND P5, PT, R57, c[0x0][0x178], !P1 ;  /* 0x00005e0039007a0c */ /* 0x000fe20004fa1270 */
[C---:B-1----:R-:W-:Y:S01]  /*5b8b0*/  IMAD.WIDE R20, R0.reuse, 0x2, R14 ;  /* 0x0000000200147825 */ /* 0x042fe200078e020e */
[----:B------:R-:W-:Y:S02]  /*5b8c0*/  ISETP.LT.AND P1, PT, R19, c[0x0][0x178], !P1 ;  /* 0x00005e0013007a0c */ /* 0x000fe40004f21270 */
[----:B------:R-:W-:Y:S01]  /*5b8d0*/  ISETP.GE.AND P2, PT, R43, c[0x0][0x17c], PT ;  /* 0x00005f002b007a0c */ /* 0x000fe20003f46270 */
[----:B0-----:R-:W-:-:S04]  /*5b8e0*/  IMAD.WIDE R24, R0, 0x2, R44 ;  /* 0x0000000200187825 */ /* 0x001fc800078e022c */
[----:B------:R-:W-:Y:S01]  /*5b8f0*/  IMAD.WIDE R28, R0, 0x2, R12 ;  /* 0x00000002001c7825 */ /* 0x000fe200078e020c */
[----:B------:R0:W-:Y:S01]  /*5b900*/  @P0 STG.E.U16 [R24.64], R22 ;  /* 0x0000001618000986 */ /* 0x0001e2000c101504 */
[----:B------:R-:W-:-:S03]  /*5b910*/  PRMT R26, R35, 0x7632, R26 ;  /* 0x00007632231a7816 */ /* 0x000fc6000000001a */
[----:B------:R1:W-:Y:S01]  /*5b920*/  @P4 STG.E.U16 [R20.64], R30 ;  /* 0x0000001e14004986 */ /* 0x0003e2000c101504 */
[----:B------:R-:W-:Y:S02]  /*5b930*/  ISETP.LT.AND P4, PT, R7, c[0x0][0x178], !P2 ;  /* 0x00005e0007007a0c */ /* 0x000fe40005781270 */
[----:B------:R-:W-:Y:S01]  /*5b940*/  PRMT R32, R31, 0x7632, R32 ;  /* 0x000076321f207816 */ /* 0x000fe20000000020 */
[----:B------:R-:W-:Y:S01]  /*5b950*/  @P6 STG.E.U16 [R28.64], R31 ;  /* 0x0000001f1c006986 */ /* 0x000fe2000c101504 */
[----:B------:R-:W-:Y:S01]  /*5b960*/  ISETP.LT.AND P6, PT, R53, c[0x0][0x178], !P2 ;  /* 0x00005e0035007a0c */ /* 0x000fe200057c1270 */
[C---:B0-----:R-:W-:Y:S01]  /*5b970*/  IMAD.WIDE R24, R0.reuse, 0x2, R8 ;  /* 0x0000000200187825 */ /* 0x041fe200078e0208 */
[----:B------:R-:W-:-:S03]  /*5b980*/  IADD3 R22, R0, c[0x0][0x198], RZ ;  /* 0x0000660000167a10 */ /* 0x000fc60007ffe0ff */
[----:B-1----:R-:W-:-:S05]  /*5b990*/  IMAD.WIDE R20, R0, 0x2, R10 ;  /* 0x0000000200147825 */ /* 0x002fca00078e020a */
[----:B------:R0:W-:Y:S01]  /*5b9a0*/  @P5 STG.E.U16 [R20.64], R26 ;  /* 0x0000001a14005986 */ /* 0x0001e2000c101504 */
[----:B------:R-:W-:-:S03]  /*5b9b0*/  ISETP.LT.AND P5, PT, R59, c[0x0][0x178], !P2 ;  /* 0x00005e003b007a0c */ /* 0x000fc600057a1270 */
[----:B------:R1:W-:Y:S01]  /*5b9c0*/  @P1 STG.E.U16 [R24.64], R32 ;  /* 0x0000002018001986 */ /* 0x0003e2000c101504 */
[----:B------:R-:W-:Y:S01]  /*5b9d0*/  ISETP.LT.AND P1, PT, R58, c[0x0][0x178], !P2 ;  /* 0x00005e003a007a0c */ /* 0x000fe20005721270 */
[----:B0-----:R-:W-:-:S04]  /*5b9e0*/  IMAD.WIDE R20, R22, 0x2, R48 ;  /* 0x0000000216147825 */ /* 0x001fc800078e0230 */
[----:B-1----:R-:W-:Y:S01]  /*5b9f0*/  IMAD.WIDE R24, R22, 0x2, R46 ;  /* 0x0000000216187825 */ /* 0x002fe200078e022e */
[----:B------:R-:W-:Y:S01]  /*5ba00*/  ISETP.GE.AND P3, PT, R42, c[0x0][0x17c], PT ;  /* 0x00005f002a007a0c */ /* 0x000fe20003f66270 */
[----:B----4-:R0:W-:Y:S04]  /*5ba10*/  @P4 STG.E.U16 [R20.64], R40 ;  /* 0x0000002814004986 */ /* 0x0101e8000c101504 */
[----:B--2---:R1:W-:Y:S01]  /*5ba20*/  @P6 STG.E.U16 [R24.64], R41 ;  /* 0x0000002918006986 */ /* 0x0043e2000c101504 */
[----:B0-----:R-:W-:-:S04]  /*5ba30*/  IMAD.WIDE R20, R22, 0x2, R2 ;  /* 0x0000000216147825 */ /* 0x001fc800078e0202 */
[----:B-1----:R-:W-:Y:S01]  /*5ba40*/  IMAD.WIDE R24, R22, 0x2, R44 ;  /* 0x0000000216187825 */ /* 0x002fe200078e022c */
[----:B---3--:R-:W-:Y:S04]  /*5ba50*/  @P5 STG.E.U16 [R20.64], R60 ;  /* 0x0000003c14005986 */ /* 0x008fe8000c101504 */
[----:B------:R0:W-:Y:S01]  /*5ba60*/  @P1 STG.E.U16 [R24.64], R51 ;  /* 0x0000003318001986 */ /* 0x0001e2000c101504 */
[----:B------:R-:W-:-:S03]  /*5ba70*/  PRMT R29, R51, 0x7632, R29 ;  /* 0x00007632331d7816 */ /* 0x000fc6000000001d */
[----:B0-----:R-:W2:Y:S04]  /*5ba80*/  LDL.LU R51, [R1+0x4a4] ;  /* 0x0004a40001337983 */ /* 0x001ea80000300800 */
[----:B------:R-:W3:Y:S04]  /*5ba90*/  LDL.LU R35, [R1+0x2404] ;  /* 0x0024040001237983 */ /* 0x000ee80000300800 */
[----:B------:R-:W4:Y:S01]  /*5baa0*/  LDL.LU R42, [R1+0x100] ;  /* 0x00010000012a7983 */ /* 0x000f220000300800 */
[----:B------:R-:W-:Y:S02]  /*5bab0*/  PRMT R0, R40, 0x7632, R0 ;  /* 0x0000763228007816 */ /* 0x000fe40000000000 */
[----:B------:R-:W-:Y:S01]  /*5bac0*/  ISETP.LT.AND P6, PT, R55, c[0x0][0x178], !P2 ;  /* 0x00005e0037007a0c */ /* 0x000fe200057c1270 */
[----:B------:R-:W3:Y:S01]  /*5bad0*/  LDL.LU R40, [R1+0xf0] ;  /* 0x0000f00001287983 */ /* 0x000ee20000300800 */
[----:B------:R-:W-:-:S02]  /*5bae0*/  ISETP.LT.AND P5, PT, R54, c[0x0][0x178], !P2 ;  /* 0x00005e0036007a0c */ /* 0x000fc400057a1270 */
[----:B------:R-:W-:Y:S01]  /*5baf0*/  PRMT R26, R41, 0x7632, R26 ;  /* 0x00007632291a7816 */ /* 0x000fe2000000001a */
[----:B------:R-:W-:Y:S01]  /*5bb00*/  IMAD.WIDE R20, R22, 0x2, R14 ;  /* 0x0000000216147825 */ /* 0x000fe200078e020e */
[----:B------:R-:W-:Y:S01]  /*5bb10*/  PRMT R30, R60, 0x7632, R30 ;  /* 0x000076323c1e7816 */ /* 0x000fe2000000001e */
[----:B------:R-:W3:Y:S02]  /*5bb20*/  LDL.LU R41, [R1+0xe0] ;  /* 0x0000e00001297983 */ /* 0x000ee40000300800 */
[----:B------:R-:W-:Y:S02]  /*5bb30*/  IMAD.WIDE R24, R22, 0x2, R12 ;  /* 0x0000000216187825 */ /* 0x000fe400078e020c */
[----:B------:R-:W3:Y:S01]  /*5bb40*/  LDL.LU R60, [R1+0xd0] ;  /* 0x0000d000013c7983 */ /* 0x000ee20000300800 */
[----:B------:R-:W-:Y:S02]  /*5bb50*/  PRMT R28, R61, 0x7632, R28 ;  /* 0x000076323d1c7816 */ /* 0x000fe4000000001c */
[----:B------:R-:W-:Y:S01]  /*5bb60*/  PRMT R31, R50, 0x7632, R31 ;  /* 0x00007632321f7816 */ /* 0x000fe2000000001f */
[----:B------:R0:W-:Y:S04]  /*5bb70*/  @P6 STG.E.U16 [R20.64], R61 ;  /* 0x0000003d14006986 */ /* 0x0001e8000c101504 */
[----:B------:R1:W-:Y:S04]  /*5bb80*/  @P5 STG.E.U16 [R24.64], R50 ;  /* 0x0000003218005986 */ /* 0x0003e8000c101504 */
[----:B0-----:R-:W3:Y:S04]  /*5bb90*/  LDL.LU R61, [R1+0xc0] ;  /* 0x0000c000013d7983 */ /* 0x001ee80000300800 */
[----:B-1----:R-:W3:Y:S01]  /*5bba0*/  LDL.LU R50, [R1+0xb0] ;  /* 0x0000b00001327983 */ /* 0x002ee20000300800 */
[----:B------:R-:W-:-:S02]  /*5bbb0*/  ISETP.LT.AND P1, PT, R57, c[0x0][0x178], !P2 ;  /* 0x00005e0039007a0c */ /* 0x000fc40005721270 */
[----:B------:R-:W-:Y:S01]  /*5bbc0*/  ISETP.LT.AND P2, PT, R19, c[0x0][0x178], !P2 ;  /* 0x00005e0013007a0c */ /* 0x000fe20005741270 */
[C---:B------:R-:W-:Y:S01]  /*5bbd0*/  IMAD.WIDE R20, R22.reuse, 0x2, R10 ;  /* 0x0000000216147825 */ /* 0x040fe200078e020a */
[----:B------:R-:W-:Y:S02]  /*5bbe0*/  ISETP.LT.AND P6, PT, R7, c[0x0][0x178], !P3 ;  /* 0x00005e0007007a0c */ /* 0x000fe40005fc1270 */
[----:B------:R-:W-:Y:S01]  /*5bbf0*/  ISETP.LT.AND P5, PT, R53, c[0x0][0x178], !P3 ;  /* 0x00005e0035007a0c */ /* 0x000fe20005fa1270 */
[C---:B------:R-:W-:Y:S01]  /*5bc00*/  IMAD.WIDE R24, R22.reuse, 0x2, R8 ;  /* 0x0000000216187825 */ /* 0x040fe200078e0208 */
[----:B------:R-:W-:Y:S02]  /*5bc10*/  IADD3 R32, R22, c[0x0][0x198], RZ ;  /* 0x0000660016207a10 */ /* 0x000fe40007ffe0ff */
[----:B------:R-:W-:-:S03]  /*5bc20*/  PRMT R33, R23, 0x7632, R33 ;  /* 0x0000763217217816 */ /* 0x000fc60000000021 */
[----:B------:R0:W-:Y:S01]  /*5bc30*/  @P1 STG.E.U16 [R20.64], R23 ;  /* 0x0000001714001986 */ /* 0x0001e2000c101504 */
[----:B------:R-:W-:-:S03]  /*5bc40*/  ISETP.LT.AND P1, PT, R59, c[0x0][0x178], !P3 ;  /* 0x00005e003b007a0c */ /* 0x000fc60005f21270 */
[----:B------:R-:W-:Y:S01]  /*5bc50*/  @P2 STG.E.U16 [R24.64], R27 ;  /* 0x0000001b18002986 */ /* 0x000fe2000c101504 */
[----:B------:R-:W-:Y:S01]  /*5bc60*/  ISETP.LT.AND P2, PT, R58, c[0x0][0x178], !P3 ;  /* 0x00005e003a007a0c */ /* 0x000fe20005f41270 */
[----:B0-----:R-:W-:-:S04]  /*5bc70*/  IMAD.WIDE R20, R32, 0x2, R48 ;  /* 0x0000000220147825 */ /* 0x001fc800078e0230 */
[----:B------:R-:W-:Y:S01]  /*5bc80*/  IMAD.WIDE R22, R32, 0x2, R46 ;  /* 0x0000000220167825 */ /* 0x000fe200078e022e */
[----:B------:R0:W-:Y:S01]  /*5bc90*/  @P6 STG.E.U16 [R20.64], R0 ;  /* 0x0000000014006986 */ /* 0x0001e2000c101504 */
[----:B------:R-:W-:-:S03]  /*5bca0*/  ISETP.LT.AND P6, PT, R55, c[0x0][0x178], !P3 ;  /* 0x00005e0037007a0c */ /* 0x000fc60005fc1270 */
[----:B------:R1:W-:Y:S01]  /*5bcb0*/  @P5 STG.E.U16 [R22.64], R26 ;  /* 0x0000001a16005986 */ /* 0x0003e2000c101504 */
[----:B------:R-:W-:Y:S02]  /*5bcc0*/  ISETP.LT.AND P5, PT, R54, c[0x0][0x178], !P3 ;  /* 0x00005e0036007a0c */ /* 0x000fe40005fa1270 */
[----:B------:R-:W-:Y:S01]  /*5bcd0*/  ISETP.GE.AND P0, PT, R39, c[0x0][0x17c], PT ;  /* 0x00005f0027007a0c */ /* 0x000fe20003f06270 */
[----:B0-----:R-:W-:-:S04]  /*5bce0*/  IMAD.WIDE R20, R32, 0x2, R2 ;  /* 0x0000000220147825 */ /* 0x001fc800078e0202 */
[C---:B-1----:R-:W-:Y:S01]  /*5bcf0*/  IMAD.WIDE R22, R32.reuse, 0x2, R44 ;  /* 0x0000000220167825 */ /* 0x042fe200078e022c */
[----:B------:R0:W-:Y:S01]  /*5bd00*/  @P1 STG.E.U16 [R20.64], R30 ;  /* 0x0000001e14001986 */ /* 0x0001e2000c101504 */
[----:B------:R-:W-:Y:S02]  /*5bd10*/  ISETP.LT.AND P1, PT, R57, c[0x0][0x178], !P3 ;  /* 0x00005e0039007a0c */ /* 0x000fe40005f21270 */
[----:B------:R-:W-:Y:S01]  /*5bd20*/  ISETP.LT.AND P3, PT, R19, c[0x0][0x178], !P3 ;  /* 0x00005e0013007a0c */ /* 0x000fe20005f61270 */
[----:B------:R1:W-:Y:S01]  /*5bd30*/  @P2 STG.E.U16 [R22.64], R29 ;  /* 0x0000001d16002986 */ /* 0x0003e2000c101504 */
[----:B------:R-:W-:Y:S01]  /*5bd40*/  ISETP.LT.AND P2, PT, R7, c[0x0][0x178], !P0 ;  /* 0x00005e0007007a0c */ /* 0x000fe20004741270 */
[C---:B0-----:R-:W-:Y:S01]  /*5bd50*/  IMAD.WIDE R20, R32.reuse, 0x2, R14 ;  /* 0x0000000220147825 */ /* 0x041fe200078e020e */
[----:B------:R-:W-:-:S03]  /*5bd60*/  IADD3 R30, R32, c[0x0][0x198], RZ ;  /* 0x00006600201e7a10 */ /* 0x000fc60007ffe0ff */
[----:B-1----:R-:W-:Y:S01]  /*5bd70*/  IMAD.WIDE R22, R32, 0x2, R12 ;  /* 0x0000000220167825 */ /* 0x002fe200078e020c */
[----:B------:R0:W-:Y:S01]  /*5bd80*/  @P6 STG.E.U16 [R20.64], R28 ;  /* 0x0000001c14006986 */ /* 0x0001e2000c101504 */
[----:B------:R-:W-:-:S03]  /*5bd90*/  PRMT R0, R27, 0x7632, R0 ;  /* 0x000076321b007816 */ /* 0x000fc60000000000 */
[----:B------:R1:W-:Y:S01]  /*5bda0*/  @P5 STG.E.U16 [R22.64], R31 ;  /* 0x0000001f16005986 */ /* 0x0003e2000c101504 */
[----:B0-----:R-:W-:-:S04]  /*5bdb0*/  IMAD.WIDE R20, R32, 0x2, R10 ;  /* 0x0000000220147825 */ /* 0x001fc800078e020a */
[----:B-1----:R-:W-:Y:S01]  /*5bdc0*/  IMAD.WIDE R22, R32, 0x2, R8 ;  /* 0x0000000220167825 */ /* 0x002fe200078e0208 */
[----:B------:R-:W-:Y:S03]  /*5bdd0*/  @P1 STG.E.U16 [R20.64], R33 ;  /* 0x0000002114001986 */ /* 0x000fe6000c101504 */
[----:B------:R-:W-:Y:S01]  /*5bde0*/  IMAD.WIDE R28, R30, 0x2, R48 ;  /* 0x000000021e1c7825 */ /* 0x000fe200078e0230 */
[----:B------:R0:W-:Y:S04]  /*5bdf0*/  @P3 STG.E.U16 [R22.64], R0 ;  /* 0x0000000016003986 */ /* 0x0001e8000c101504 */
[----:B--2---:R1:W3:Y:S04]  /*5be00*/  LDS.128 R24, [R51] ;  /* 0x0000000033187984 */ /* 0x0042e80000000c00 */
[----:B----4-:R4:W-:Y:S01]  /*5be10*/  @P2 STG.E.U16 [R28.64], R42 ;  /* 0x0000002a1c002986 */ /* 0x0109e2000c101504 */
[----:B0-----:R-:W-:-:S03]  /*5be20*/  PRMT R0, R42, 0x7632, R0 ;  /* 0x000076322a007816 */ /* 0x001fc60000000000 */
[----:B-1----:R-:W2:Y:S04]  /*5be30*/  LDL.LU R51, [R1+0x4a0] ;  /* 0x0004a00001337983 */ /* 0x002ea80000300800 */
[----:B----4-:R-:W4:Y:S01]  /*5be40*/  LDL.LU R42, [R1+0x450] ;  /* 0x00045000012a7983 */ /* 0x010f220000300800 */
[----:B------:R-:W-:Y:S02]  /*5be50*/  ISETP.LT.AND P6, PT, R53, c[0x0][0x178], !P0 ;  /* 0x00005e0035007a0c */ /* 0x000fe400047c1270 */
[----:B------:R-:W-:Y:S01]  /*5be60*/  ISETP.LT.AND P5, PT, R59, c[0x0][0x178], !P0 ;  /* 0x00005e003b007a0c */ /* 0x000fe200047a1270 */
[----:B------:R-:W-:Y:S01]  /*5be70*/  IMAD.WIDE R20, R30, 0x2, R46 ;  /* 0x000000021e147825 */ /* 0x000fe200078e022e */
[----:B------:R-:W-:Y:S01]  /*5be80*/  ISETP.LT.AND P1, PT, R58, c[0x0][0x178], !P0 ;  /* 0x00005e003a007a0c */ /* 0x000fe20004721270 */
[----:B------:R-:W4:Y:S01]  /*5be90*/  LDL.LU R39, [R1+0x240c] ;  /* 0x00240c0001277983 */ /* 0x000f220000300800 */
[----:B------:R-:W-:Y:S01]  /*5bea0*/  ISETP.LT.AND P2, PT, R55, c[0x0][0x178], !P0 ;  /* 0x00005e0037007a0c */ /* 0x000fe20004741270 */
[----:B------:R-:W-:Y:S01]  /*5beb0*/  IMAD.WIDE R22, R30, 0x2, R2 ;  /* 0x000000021e167825 */ /* 0x000fe200078e0202 */
[----:B------:R-:W-:-:S05]  /*5bec0*/  ISETP.LT.AND P3, PT, R57, c[0x0][0x178], !P0 ;  /* 0x00005e0039007a0c */ /* 0x000fca0004761270 */
[----:B---3--:R0:W-:Y:S01]  /*5bed0*/  @P6 STG.E.U16 [R20.64], R40 ;  /* 0x0000002814006986 */ /* 0x0081e2000c101504 */
[----:B------:R-:W-:Y:S02]  /*5bee0*/  ISETP.LT.AND P6, PT, R54, c[0x0][0x178], !P0 ;  /* 0x00005e0036007a0c */ /* 0x000fe400047c1270 */
[----:B------:R-:W-:Y:S01]  /*5bef0*/  ISETP.GE.AND P4, PT, R38, c[0x0][0x17c], PT ;  /* 0x00005f0026007a0c */ /* 0x000fe20003f86270 */
[----:B------:R1:W-:Y:S01]  /*5bf00*/  @P5 STG.E.U16 [R22.64], R41 ;  /* 0x0000002916005986 */ /* 0x0003e2000c101504 */
[----:B------:R-:W-:Y:S01]  /*5bf10*/  ISETP.LT.AND P0, PT, R19, c[0x0][0x178], !P0 ;  /* 0x00005e0013007a0c */ /* 0x000fe20004701270 */
[C---:B------:R-:W-:Y:S01]  /*5bf20*/  IMAD.WIDE R28, R30.reuse, 0x2, R14 ;  /* 0x000000021e1c7825 */ /* 0x040fe200078e020e */
[C---:B------:R-:W-:Y:S01]  /*5bf30*/  IADD3 R32, R30.reuse, c[0x0][0x198], RZ ;  /* 0x000066001e207a10 */ /* 0x040fe20007ffe0ff */
[----:B------:R-:W3:Y:S02]  /*5bf40*/  LDL.LU R38, [R1+0x2408] ;  /* 0x0024080001267983 */ /* 0x000ee40000300800 */
[----:B0-----:R-:W-:-:S05]  /*5bf50*/  IMAD.WIDE R20, R30, 0x2, R44 ;  /* 0x000000021e147825 */ /* 0x001fca00078e022c */
[----:B------:R0:W-:Y:S01]  /*5bf60*/  @P1 STG.E.U16 [R20.64], R60 ;  /* 0x0000003c14001986 */ /* 0x0001e2000c101504 */
[----:B------:R-:W-:Y:S01]  /*5bf70*/  ISETP.LT.AND P1, PT, R7, c[0x0][0x178], !P4 ;  /* 0x00005e0007007a0c */ /* 0x000fe20006721270 */
[C---:B-1----:R-:W-:Y:S02]  /*5bf80*/  IMAD.WIDE R22, R30.reuse, 0x2, R12 ;  /* 0x000000021e167825 */ /* 0x042fe400078e020c */
[----:B------:R-:W-:Y:S04]  /*5bf90*/  @P2 STG.E.U16 [R28.64], R61 ;  /* 0x0000003d1c002986 */ /* 0x000fe8000c101504 */
[----:B------:R-:W-:Y:S01]  /*5bfa0*/  @P6 STG.E.U16 [R22.64], R50 ;  /* 0x0000003216006986 */ /* 0x000fe2000c101504 */
[----:B0-----:R-:W-:-:S04]  /*5bfb0*/  IMAD.WIDE R20, R30, 0x2, R10 ;  /* 0x000000021e147825 */ /* 0x001fc800078e020a */
[----:B------:R-:W-:Y:S01]  /*5bfc0*/  IMAD.WIDE R30, R30, 0x2, R8 ;  /* 0x000000021e1e7825 */ /* 0x000fe200078e0208 */
[----:B------:R0:W-:Y:S01]  /*5bfd0*/  @P3 STG.E.U16 [R20.64], R56 ;  /* 0x0000003814003986 */ /* 0x0001e2000c101504 */
[----:B------:R-:W-:-:S03]  /*5bfe0*/  PRMT R33, R41, 0x7632, R33 ;  /* 0x0000763229217816 */ /* 0x000fc60000000021 */
[----:B------:R1:W-:Y:S01]  /*5bff0*/  @P0 STG.E.U16 [R30.64], R24 ;  /* 0x000000181e000986 */ /* 0x0003e2000c101504 */
[----:B------:R-:W-:Y:S01]  /*5c000*/  ISETP.LT.AND P0, PT, R53, c[0x0][0x178], !P4 ;  /* 0x00005e0035007a0c */ /* 0x000fe20006701270 */
[----:B0-----:R-:W-:-:S05]  /*5c010*/  IMAD.WIDE R20, R32, 0x2, R48 ;  /* 0x0000000220147825 */ /* 0x001fca00078e0230 */
[----:B------:R0:W-:Y:S01]  /*5c020*/  @P1 STG.E.U16 [R20.64], R0 ;  /* 0x0000000014001986 */ /* 0x0001e2000c101504 */
[----:B------:R-:W-:Y:S01]  /*5c030*/  PRMT R34, R60, 0x7632, R34 ;  /* 0x000076323c227816 */ /* 0x000fe20000000022 */
[----:B------:R-:W-:Y:S01]  /*5c040*/  IMAD.WIDE R22, R32, 0x2, R46 ;  /* 0x0000000220167825 */ /* 0x000fe200078e022e */
[----:B-1----:R-:W-:Y:S02]  /*5c050*/  PRMT R24, R61, 0x7632, R24 ;  /* 0x000076323d187816 */ /* 0x002fe40000000018 */
[----:B0-----:R-:W-:Y:S02]  /*5c060*/  PRMT R0, R40, 0x7632, R0 ;  /* 0x0000763228007816 */ /* 0x001fe40000000000 */
[----:B------:R-:W3:Y:S04]  /*5c070*/  LDL.LU R40, [R1+0x180] ;  /* 0x0001800001287983 */ /* 0x000ee80000300800 */
[----:B------:R-:W3:Y:S04]  /*5c080*/  LDL.LU R41, [R1+0x170] ;  /* 0x0001700001297983 */ /* 0x000ee80000300800 */
[----:B------:R-:W3:Y:S04]  /*5c090*/  LDL.LU R60, [R1+0x150] ;  /* 0x00015000013c7983 */ /* 0x000ee80000300800 */
[----:B------:R-:W3:Y:S04]  /*5c0a0*/  LDL.LU R61, [R1+0x130] ;  /* 0x00013000013d7983 */ /* 0x000ee80000300800 */
[----:B------:R0:W-:Y:S02]  /*5c0b0*/  @P0 STG.E.U16 [R22.64], R0 ;  /* 0x0000000016000986 */ /* 0x0001e4000c101504 */
[----:B0-----:R-:W-:-:S02]  /*5c0c0*/  PRMT R0, R50, 0x7632, R0 ;  /* 0x0000763232007816 */ /* 0x001fc40000000000 */
[----:B------:R-:W3:Y:S01]  /*5c0d0*/  LDL.LU R50, [R1+0xa0] ;  /* 0x0000a00001327983 */ /* 0x000ee20000300800 */
[----:B------:R-:W-:Y:S02]  /*5c0e0*/  ISETP.LT.AND P2, PT, R59, c[0x0][0x178], !P4 ;  /* 0x00005e003b007a0c */ /* 0x000fe40006741270 */
[----:B------:R-:W-:Y:S02]  /*5c0f0*/  ISETP.LT.AND P3, PT, R58, c[0x0][0x178], !P4 ;  /* 0x00005e003a007a0c */ /* 0x000fe40006761270 */
[----:B------:R-:W-:Y:S01]  /*5c100*/  ISETP.LT.AND P1, PT, R55, c[0x0][0x178], !P4 ;  /* 0x00005e0037007a0c */ /* 0x000fe20006721270 */
[----:B------:R-:W-:-:S04]  /*5c110*/  IMAD.WIDE R28, R32, 0x2, R2 ;  /* 0x00000002201c7825 */ /* 0x000fc800078e0202 */
[----:B------:R-:W-:-:S04]  /*5c120*/  IMAD.WIDE R30, R32, 0x2, R44 ;  /* 0x00000002201e7825 */ /* 0x000fc800078e022c */
[----:B------:R-:W-:Y:S01]  /*5c130*/  IMAD.WIDE R20, R32, 0x2, R14 ;  /* 0x0000000220147825 */ /* 0x000fe200078e020e */
[----:B------:R-:W-:Y:S01]  /*5c140*/  @P2 STG.E.U16 [R28.64], R33 ;  /* 0x000000211c002986 */ /* 0x000fe2000c101504 */
[----:B------:R-:W-:-:S03]  /*5c150*/  ISETP.GE.AND P5, PT, R35, c[0x0][0x17c], PT ;  /* 0x00005f0023007a0c */ /* 0x000fc60003fa6270 */
[----:B------:R-:W-:Y:S01]  /*5c160*/  @P3 STG.E.U16 [R30.64], R34 ;  /* 0x000000221e003986 */ /* 0x000fe2000c101504 */
[----:B------:R-:W-:-:S03]  /*5c170*/  ISETP.LT.AND P3, PT, R57, c[0x0][0x178], !P4 ;  /* 0x00005e0039007a0c */ /* 0x000fc60006761270 */
[----:B------:R0:W-:Y:S01]  /*5c180*/  @P1 STG.E.U16 [R20.64], R24 ;  /* 0x0000001814001986 */ /* 0x0001e2000c101504 */
[----:B------:R-:W-:Y:S02]  /*5c190*/  ISETP.LT.AND P1, PT, R54, c[0x0][0x178], !P4 ;  /* 0x00005e0036007a0c */ /* 0x000fe40006721270 */
[----:B------:R-:W-:Y:S02]  /*5c1a0*/  ISETP.LT.AND P4, PT, R19, c[0x0][0x178], !P4 ;  /* 0x00005e0013007a0c */ /* 0x000fe40006781270 */
[----:B------:R-:W-:Y:S02]  /*5c1b0*/  ISETP.LT.AND P6, PT, R7, c[0x0][0x178], !P5 ;  /* 0x00005e0007007a0c */ /* 0x000fe40006fc1270 */
[----:B------:R-:W-:Y:S01]  /*5c1c0*/  PRMT R37, R24, 0x7632, R37 ;  /* 0x0000763218257816 */ /* 0x000fe20000000025 */
[----:B------:R-:W-:Y:S01]  /*5c1d0*/  IMAD.WIDE R22, R32, 0x2, R10 ;  /* 0x0000000220167825 */ /* 0x000fe200078e020a */
[----:B------:R-:W-:Y:S02]  /*5c1e0*/  PRMT R36, R56, 0x7632, R36 ;  /* 0x0000763238247816 */ /* 0x000fe40000000024 */
[C---:B0-----:R-:W-:Y:S01]  /*5c1f0*/  IADD3 R24, R32.reuse, c[0x0][0x198], RZ ;  /* 0x0000660020187a10 */ /* 0x041fe20007ffe0ff */
[----:B------:R-:W-:-:S04]  /*5c200*/  IMAD.WIDE R20, R32, 0x2, R12 ;  /* 0x0000000220147825 */ /* 0x000fc800078e020c */
[----:B------:R-:W-:Y:S01]  /*5c210*/  IMAD.WIDE R32, R32, 0x2, R8 ;  /* 0x0000000220207825 */ /* 0x000fe200078e0208 */
[----:B------:R-:W-:Y:S03]  /*5c220*/  @P1 STG.E.U16 [R20.64], R0 ;  /* 0x0000000014001986 */ /* 0x000fe6000c101504 */
[----:B------:R-:W-:Y:S01]  /*5c230*/  IMAD.WIDE R34, R24, 0x2, R48 ;  /* 0x0000000218227825 */ /* 0x000fe200078e0230 */
[----:B------:R-:W-:Y:S04]  /*5c240*/  @P3 STG.E.U16 [R22.64], R36 ;  /* 0x0000002416003986 */ /* 0x000fe8000c101504 */
[----:B------:R-:W-:Y:S04]  /*5c250*/  @P4 STG.E.U16 [R32.64], R37 ;  /* 0x0000002520004986 */ /* 0x000fe8000c101504 */
[----:B--2---:R-:W0:Y:S04]  /*5c260*/  LDS.128 R28, [R51] ;  /* 0x00000000331c7984 */ /* 0x004e280000000c00 */
[----:B----4-:R1:W-:Y:S04]  /*5c270*/  @P6 STG.E.U16 [R34.64], R42 ;  /* 0x0000002a22006986 */ /* 0x0103e8000c101504 */
[----:B-1----:R-:W2:Y:S04]  /*5c280*/  LDL.LU R35, [R1+0x2410] ;  /* 0x0024100001237983 */ /* 0x002ea80000300800 */
[----:B------:R-:W2:Y:S01]  /*5c290*/  LDL.LU R51, [R1+0x4a8] ;  /* 0x0004a80001337983 */ /* 0x000ea20000300800 */
[----:B------:R-:W-:-:S02]  /*5c2a0*/  ISETP.LT.AND P0, PT, R53, c[0x0][0x178], !P5 ;  /* 0x00005e0035007a0c */ /* 0x000fc40006f01270 */
[----:B------:R-:W-:Y:S02]  /*5c2b0*/  ISETP.LT.AND P2, PT, R59, c[0x0][0x178], !P5 ;  /* 0x00005e003b007a0c */ /* 0x000fe40006f41270 */
[----:B------:R-:W-:Y:S01]  /*5c2c0*/  ISETP.LT.AND P6, PT, R58, c[0x0][0x178], !P5 ;  /* 0x00005e003a007a0c */ /* 0x000fe20006fc1270 */
[----:B------:R-:W-:Y:S01]  /*5c2d0*/  IMAD.WIDE R20, R24, 0x2, R46 ;  /* 0x0000000218147825 */ /* 0x000fe200078e022e */
[----:B------:R-:W-:-:S03]  /*5c2e0*/  ISETP.LT.AND P4, PT, R55, c[0x0][0x178], !P5 ;  /* 0x00005e0037007a0c */ /* 0x000fc60006f81270 */
[----:B------:R-:W-:Y:S01]  /*5c2f0*/  IMAD.WIDE R22, R24, 0x2, R2 ;  /* 0x0000000218167825 */ /* 0x000fe200078e0202 */
[----:B------:R-:W-:Y:S02]  /*5c300*/  ISETP.LT.AND P3, PT, R54, c[0x0][0x178], !P5 ;  /* 0x00005e0036007a0c */ /* 0x000fe40006f61270 */
[----:B------:R-:W-:Y:S01]  /*5c310*/  ISETP.GE.AND P1, PT, R39, c[0x0][0x17c], PT ;  /* 0x00005f0027007a0c */ /* 0x000fe20003f26270 */
[C---:B------:R-:W-:Y:S01]  /*5c320*/  IMAD.WIDE R32, R24.reuse, 0x2, R12 ;  /* 0x0000000218207825 */ /* 0x040fe200078e020c */
[----:B------:R-:W-:Y:S01]  /*5c330*/  IADD3 R0, R24, c[0x0][0x198], RZ ;  /* 0x0000660018007a10 */ /* 0x000fe20007ffe0ff */
[----:B---3--:R1:W-:Y:S04]  /*5c340*/  @P0 STG.E.U16 [R20.64], R40 ;  /* 0x0000002814000986 */ /* 0x0083e8000c101504 */
[----:B------:R3:W-:Y:S01]  /*5c350*/  @P2 STG.E.U16 [R22.64], R41 ;  /* 0x0000002916002986 */ /* 0x0007e2000c101504 */
[----:B------:R-:W-:-:S02]  /*5c360*/  ISETP.LT.AND P2, PT, R57, c[0x0][0x178], !P5 ;  /* 0x00005e0039007a0c */ /* 0x000fc40006f41270 */
[----:B------:R-:W-:Y:S01]  /*5c370*/  ISETP.LT.AND P5, PT, R19, c[0x0][0x178], !P5 ;  /* 0x00005e0013007a0c */ /* 0x000fe20006fa1270 */
[----:B-1----:R-:W-:-:S04]  /*5c380*/  IMAD.WIDE R20, R24, 0x2, R44 ;  /* 0x0000000218147825 */ /* 0x002fc800078e022c */
[----:B---3--:R-:W-:Y:S01]  /*5c390*/  IMAD.WIDE R22, R24, 0x2, R14 ;  /* 0x0000000218167825 */ /* 0x008fe200078e020e */
[----:B------:R1:W-:Y:S01]  /*5c3a0*/  @P6 STG.E.U16 [R20.64], R60 ;  /* 0x0000003c14006986 */ /* 0x0003e2000c101504 */
[----:B------:R-:W-:-:S03]  /*5c3b0*/  ISETP.LT.AND P6, PT, R53, c[0x0][0x178], !P1 ;  /* 0x00005e0035007a0c */ /* 0x000fc60004fc1270 */
[----:B------:R3:W-:Y:S01]  /*5c3c0*/  @P4 STG.E.U16 [R22.64], R61 ;  /* 0x0000003d16004986 */ /* 0x0007e2000c101504 */
[----:B------:R-:W-:Y:S01]  /*5c3d0*/  ISETP.LT.AND P4, PT, R7, c[0x0][0x178], !P1 ;  /* 0x00005e0007007a0c */ /* 0x000fe20004f81270 */
[C---:B-1----:R-:W-:Y:S02]  /*5c3e0*/  IMAD.WIDE R20, R24.reuse, 0x2, R10 ;  /* 0x0000000218147825 */ /* 0x042fe400078e020a */
[----:B------:R1:W-:Y:S02]  /*5c3f0*/  @P3 STG.E.U16 [R32.64], R50 ;  /* 0x0000003220003986 */ /* 0x0003e4000c101504 */
[----:B---3--:R-:W-:Y:S02]  /*5c400*/  IMAD.WIDE R22, R24, 0x2, R8 ;  /* 0x0000000218167825 */ /* 0x008fe400078e0208 */
[----:B------:R3:W-:Y:S01]  /*5c410*/  @P2 STG.E.U16 [R20.64], R52 ;  /* 0x0000003414002986 */ /* 0x0007e2000c101504 */
[----:B------:R-:W-:Y:S02]  /*5c420*/  PRMT R24, R42, 0x7632, R24 ;  /* 0x000076322a187816 */ /* 0x000fe40000000018 */
[----:B------:R-:W-:Y:S01]  /*5c430*/  ISETP.LT.AND P3, PT, R59, c[0x0][0x178], !P1 ;  /* 0x00005e003b007a0c */ /* 0x000fe20004f61270 */
[----:B0-----:R0:W-:Y:S01]  /*5c440*/  @P5 STG.E.U16 [R22.64], R28 ;  /* 0x0000001c16005986 */ /* 0x0011e2000c101504 */
[----:B-1----:R-:W-:Y:S01]  /*5c450*/  IMAD.WIDE R32, R0, 0x2, R48 ;  /* 0x0000000200207825 */ /* 0x002fe200078e0230 */
[----:B------:R-:W-:-:S02]  /*5c460*/  PRMT R34, R60, 0x7632, R34 ;  /* 0x000076323c227816 */ /* 0x000fc40000000022 */
[----:B------:R-:W4:Y:S01]  /*5c470*/  LDL.LU R42, [R1+0x480] ;  /* 0x00048000012a7983 */ /* 0x000f220000300800 */
[----:B---3--:R-:W-:Y:S01]  /*5c480*/  IMAD.WIDE R20, R0, 0x2, R46 ;  /* 0x0000000200147825 */ /* 0x008fe200078e022e */
[----:B0-----:R-:W-:Y:S02]  /*5c490*/  PRMT R28, R40, 0x7632, R28 ;  /* 0x00007632281c7816 */ /* 0x001fe4000000001c */
[----:B------:R0:W-:Y:S01]  /*5c4a0*/  @P4 STG.E.U16 [R32.64], R24 ;  /* 0x0000001820004986 */ /* 0x0001e2000c101504 */
[----:B------:R-:W-:-:S03]  /*5c4b0*/  ISETP.LT.AND P4, PT, R58, c[0x0][0x178], !P1 ;  /* 0x00005e003a007a0c */ /* 0x000fc60004f81270 */
[----:B------:R1:W-:Y:S01]  /*5c4c0*/  @P6 STG.E.U16 [R20.64], R28 ;  /* 0x0000001c14006986 */ /* 0x0003e2000c101504 */
[----:B------:R-:W-:Y:S01]  /*5c4d0*/  ISETP.LT.AND P6, PT, R55, c[0x0][0x178], !P1 ;  /* 0x00005e0037007a0c */ /* 0x000fe20004fc1270 */
[C---:B------:R-:W-:Y:S02]  /*5c4e0*/  IMAD.WIDE R22, R0.reuse, 0x2, R2 ;  /* 0x0000000200167825 */ /* 0x040fe400078e0202 */
[----:B------:R-:W3:Y:S01]  /*5c4f0*/  LDL.LU R40, [R1+0x460] ;  /* 0x0004600001287983 */ /* 0x000ee20000300800 */
[----:B0-----:R-:W-:Y:S01]  /*5c500*/  PRMT R24, R41, 0x7632, R24 ;  /* 0x0000763229187816 */ /* 0x001fe20000000018 */
[----:B------:R-:W-:Y:S02]  /*5c510*/  IMAD.WIDE R32, R0, 0x2, R44 ;  /* 0x0000000200207825 */ /* 0x000fe400078e022c */
[----:B------:R-:W3:Y:S01]  /*5c520*/  LDL.LU R43, [R1+0x2414] ;  /* 0x00241400012b7983 */ /* 0x000ee20000300800 */
[----:B------:R-:W-:Y:S01]  /*5c530*/  ISETP.LT.AND P5, PT, R54, c[0x0][0x178], !P1 ;  /* 0x00005e0036007a0c */ /* 0x000fe20004fa1270 */
[----:B-1----:R-:W-:-:S02]  /*5c540*/  IMAD.WIDE R20, R0, 0x2, R14 ;  /* 0x0000000200147825 */ /* 0x002fc400078e020e */
[----:B------:R0:W-:Y:S01]  /*5c550*/  @P3 STG.E.U16 [R22.64], R24 ;  /* 0x0000001816003986 */ /* 0x0001e2000c101504 */
[----:B------:R-:W-:Y:S02]  /*5c560*/  ISETP.LT.AND P3, PT, R57, c[0x0][0x178], !P1 ;  /* 0x00005e0039007a0c */ /* 0x000fe40004f61270 */
[----:B------:R-:W-:Y:S01]  /*5c570*/  ISETP.LT.AND P1, PT, R19, c[0x0][0x178], !P1 ;  /* 0x00005e0013007a0c */ /* 0x000fe20004f21270 */
[----:B------:R-:W3:Y:S01]  /*5c580*/  LDL.LU R41, [R1+0x1a0] ;  /* 0x0001a00001297983 */ /* 0x000ee20000300800 */
[----:B------:R-:W-:-:S03]  /*5c590*/  PRMT R28, R50, 0x7632, R28 ;  /* 0x00007632321c7816 */ /* 0x000fc6000000001c */
[----:B------:R-:W3:Y:S01]  /*5c5a0*/  LDL.LU R60, [R1+0x160] ;  /* 0x00016000013c7983 */ /* 0x000ee20000300800 */
[----:B0-----:R-:W-:-:S03]  /*5c5b0*/  PRMT R24, R61, 0x7632, R24 ;  /* 0x000076323d187816 */ /* 0x001fc60000000018 */
[----:B------:R-:W-:Y:S04]  /*5c5c0*/  @P4 STG.E.U16 [R32.64], R34 ;  /* 0x0000002220004986 */ /* 0x000fe8000c101504 */
[----:B------:R-:W3:Y:S04]  /*5c5d0*/  LDL.LU R19, [R1+0x249c] ;  /* 0x00249c0001137983 */ /* 0x000ee80000300800 */
[----:B------:R0:W-:Y:S04]  /*5c5e0*/  @P6 STG.E.U16 [R20.64], R24 ;  /* 0x0000001814006986 */ /* 0x0001e8000c101504 */
[----:B------:R-:W3:Y:S04]  /*5c5f0*/  LDL.LU R61, [R1+0x120] ;  /* 0x00012000013d7983 */ /* 0x000ee80000300800 */
[----:B------:R-:W3:Y:S01]  /*5c600*/  LDL.LU R50, [R1+0x90] ;  /* 0x0000900001327983 */ /* 0x000ee20000300800 */
[----:B0-----:R-:W-:-:S03]  /*5c610*/  PRMT R24, R52, 0x7632, R24 ;  /* 0x0000763234187816 */ /* 0x001fc60000000018 */
[----:B------:R-:W3:Y:S01]  /*5c620*/  LDL.LU R52, [R1+0x17f4] ;  /* 0x0017f40001347983 */ /* 0x000ee20000300800 */
[----:B--2---:R-:W-:-:S03]  /*5c630*/  ISETP.GE.AND P2, PT, R35, c[0x0][0x17c], PT ;  /* 0x00005f0023007a0c */ /* 0x004fc60003f46270 */
[----:B------:R0:W1:Y:S04]  /*5c640*/  LDS.128 R32, [R51] ;  /* 0x0000000033207984 */ /* 0x0000680000000c00 */
[----:B0-----:R-:W2:Y:S01]  /*5c650*/  LDL.LU R51, [R1+0x4ac] ;  /* 0x0004ac0001337983 */ /* 0x001ea20000300800 */
[----:B------:R-:W-:Y:S01]  /*5c660*/  ISETP.GE.AND P0, PT, R38, c[0x0][0x17c], PT ;  /* 0x00005f0026007a0c */ /* 0x000fe20003f06270 */
[----:B------:R-:W-:-:S03]  /*5c670*/  IMAD.WIDE R22, R0, 0x2, R12 ;  /* 0x0000000200167825 */ /* 0x000fc600078e020c */
[----:B------:R-:W-:Y:S02]  /*5c680*/  ISETP.LT.AND P6, PT, R7, c[0x0][0x178], !P0 ;  /* 0x00005e0007007a0c */ /* 0x000fe400047c1270 */
[----:B------:R-:W-:Y:S01]  /*5c690*/  ISETP.LT.AND P4, PT, R53, c[0x0][0x178], !P0 ;  /* 0x00005e0035007a0c */ /* 0x000fe20004781270 */
[C---:B------:R-:W-:Y:S01]  /*5c6a0*/  IMAD.WIDE R38, R0.reuse, 0x2, R10 ;  /* 0x0000000200267825 */ /* 0x040fe200078e020a */
[----:B------:R-:W-:Y:S01]  /*5c6b0*/  IADD3 R20, R0, c[0x0][0x198], RZ ;  /* 0x0000660000147a10 */ /* 0x000fe20007ffe0ff */
[----:B------:R0:W-:Y:S01]  /*5c6c0*/  @P5 STG.E.U16 [R22.64], R28 ;  /* 0x0000001c16005986 */ /* 0x0001e2000c101504 */
[----:B------:R-:W-:Y:S02]  /*5c6d0*/  PRMT R21, R28, 0x7632, R21 ;  /* 0x000076321c157816 */ /* 0x000fe40000000015 */
[----:B------:R-:W-:Y:S01]  /*5c6e0*/  ISETP.LT.AND P5, PT, R59, c[0x0][0x178], !P0 ;  /* 0x00005e003b007a0c */ /* 0x000fe200047a1270 */
[----:B------:R-:W-:Y:S01]  /*5c6f0*/  IMAD.WIDE R36, R20, 0x2, R48 ;  /* 0x0000000214247825 */ /* 0x000fe200078e0230 */
[----:B------:R0:W-:Y:S01]  /*5c700*/  @P3 STG.E.U16 [R38.64], R24 ;  /* 0x0000001826003986 */ /* 0x0001e2000c101504 */
[----:B------:R-:W-:-:S02]  /*5c710*/  ISETP.LT.AND P3, PT, R58, c[0x0][0x178], !P0 ;  /* 0x00005e003a007a0c */ /* 0x000fc40004761270 */
[----:B0-----:R-:W-:-:S04]  /*5c720*/  IMAD.WIDE R22, R0, 0x2, R8 ;  /* 0x0000000200167825 */ /* 0x001fc800078e0208 */
[C---:B------:R-:W-:Y:S01]  /*5c730*/  IMAD.WIDE R38, R20.reuse, 0x2, R46 ;  /* 0x0000000214267825 */ /* 0x040fe200078e022e */
[----:B------:R0:W-:Y:S01]  /*5c740*/  @P1 STG.E.U16 [R22.64], R21 ;  /* 0x0000001516001986 */ /* 0x0001e2000c101504 */
[----:B------:R-:W-:Y:S02]  /*5c750*/  ISETP.LT.AND P1, PT, R55, c[0x0][0x178], !P0 ;  /* 0x00005e0037007a0c */ /* 0x000fe40004721270 */
[C---:B------:R-:W-:Y:S01]  /*5c760*/  IADD3 R0, R20.reuse, c[0x0][0x198], RZ ;  /* 0x0000660014007a10 */ /* 0x040fe20007ffe0ff */
[----:B0-----:R-:W-:Y:S01]  /*5c770*/  IMAD.WIDE R22, R20, 0x2, R2 ;  /* 0x0000000214167825 */ /* 0x001fe200078e0202 */
[----:B----4-:R0:W-:Y:S01]  /*5c780*/  @P6 STG.E.U16 [R36.64], R42 ;  /* 0x0000002a24006986 */ /* 0x0101e2000c101504 */
[----:B------:R-:W-:Y:S02]  /*5c790*/  ISETP.LT.AND P6, PT, R54, c[0x0][0x178], !P0 ;  /* 0x00005e0036007a0c */ /* 0x000fe400047c1270 */
[----:B0-----:R-:W-:Y:S01]  /*5c7a0*/  IMAD.WIDE R36, R20, 0x2, R44 ;  /* 0x0000000214247825 */ /* 0x001fe200078e022c */
[----:B---3--:R0:W-:Y:S01]  /*5c7b0*/  @P4 STG.E.U16 [R38.64], R40 ;  /* 0x0000002826004986 */ /* 0x0081e2000c101504 */
[----:B------:R-:W-:-:S02]  /*5c7c0*/  ISETP.LT.AND P4, PT, R57, c[0x0][0x178], !P0 ;  /* 0x00005e0039007a0c */ /* 0x000fc40004781270 */
[C---:B0-----:R-:W-:Y:S01]  /*5c7d0*/  IMAD.WIDE R38, R20.reuse, 0x2, R14 ;  /* 0x0000000214267825 */ /* 0x041fe200078e020e */
[----:B------:R0:W-:Y:S04]  /*5c7e0*/  @P5 STG.E.U16 [R22.64], R41 ;  /* 0x0000002916005986 */ /* 0x0001e8000c101504 */
[----:B------:R3:W-:Y:S01]  /*5c7f0*/  @P3 STG.E.U16 [R36.64], R60 ;  /* 0x0000003c24003986 */ /* 0x0007e2000c101504 */
[----:B------:R-:W-:Y:S01]  /*5c800*/  ISETP.LT.AND P3, PT, R7, c[0x0][0x178], !P2 ;  /* 0x00005e0007007a0c */ /* 0x000fe20005761270 */
[----:B0-----:R-:W-:-:S04]  /*5c810*/  IMAD.WIDE R22, R20, 0x2, R12 ;  /* 0x0000000214167825 */ /* 0x001fc800078e020c */
[----:B---3--:R-:W-:-:S04]  /*5c820*/  IMAD.WIDE R36, R20, 0x2, R10 ;  /* 0x0000000214247825 */ /* 0x008fc800078e020a */
[----:B------:R-:W-:Y:S01]  /*5c830*/  IMAD.WIDE R20, R20, 0x2, R8 ;  /* 0x0000000214147825 */ /* 0x000fe200078e0208 */
[----:B------:R-:W-:Y:S01]  /*5c840*/  @P1 STG.E.U16 [R38.64], R61 ;  /* 0x0000003d26001986 */ /* 0x000fe2000c101504 */
[----:B------:R-:W-:-:S03]  /*5c850*/  ISETP.LT.AND P0, PT, R52, c[0x0][0x178], !P0 ;  /* 0x00005e0034007a0c */ /* 0x000fc60004701270 */
[----:B------:R0:W-:Y:S01]  /*5c860*/  @P6 STG.E.U16 [R22.64], R50 ;  /* 0x0000003216006986 */ /* 0x0001e2000c101504 */
[----:B------:R-:W-:-:S03]  /*5c870*/  ISETP.LT.AND P1, PT, R59, c[0x0][0x178], !P2 ;  /* 0x00005e003b007a0c */ /* 0x000fc60005721270 */
[----:B------:R3:W-:Y:S06]  /*5c880*/  @P4 STG.E.U16 [R36.64], R16 ;  /* 0x0000001024004986 */ /* 0x0007ec000c101504 */
[----:B-1----:R1:W-:Y:S01]  /*5c890*/  @P0 STG.E.U16 [R20.64], R32 ;  /* 0x0000002014000986 */ /* 0x0023e2000c101504 */
[----:B------:R-:W-:Y:S01]  /*5c8a0*/  ISETP.LT.AND P0, PT, R53, c[0x0][0x178], !P2 ;  /* 0x00005e0035007a0c */ /* 0x000fe20005701270 */
[----:B0-----:R-:W-:Y:S01]  /*5c8b0*/  IMAD.WIDE R22, R0, 0x2, R48 ;  /* 0x0000000200167825 */ /* 0x001fe200078e0230 */
[----:B---3--:R-:W-:Y:S01]  /*5c8c0*/  PRMT R16, R42, 0x7632, R16 ;  /* 0x000076322a107816 */ /* 0x008fe20000000010 */
[----:B------:R-:W3:Y:S01]  /*5c8d0*/  LDL.LU R53, [R1+0x2498] ;  /* 0x0024980001357983 */ /* 0x000ee20000300800 */
[----:B------:R-:W-:-:S03]  /*5c8e0*/  PRMT R28, R41, 0x7632, R28 ;  /* 0x00007632291c7816 */ /* 0x000fc6000000001c */
[----:B------:R0:W-:Y:S01]  /*5c8f0*/  @P3 STG.E.U16 [R22.64], R16 ;  /* 0x0000001016003986 */ /* 0x0001e2000c101504 */
[----:B-1----:R-:W-:-:S03]  /*5c900*/  IMAD.WIDE R20, R0, 0x2, R46 ;  /* 0x0000000200147825 */ /* 0x002fc600078e022e */
[----:B------:R-:W4:Y:S01]  /*5c910*/  LDL.LU R42, [R1+0x490] ;  /* 0x00049000012a7983 */ /* 0x000f220000300800 */
[----:B------:R-:W-:Y:S02]  /*5c920*/  PRMT R32, R60, 0x7632, R32 ;  /* 0x000076323c207816 */ /* 0x000fe40000000020 */
[----:B------:R-:W-:Y:S01]  /*5c930*/  PRMT R24, R61, 0x7632, R24 ;  /* 0x000076323d187816 */ /* 0x000fe20000000018 */
[----:B------:R-:W3:Y:S01]  /*5c940*/  LDL.LU R56, [R1+0x470] ;  /* 0x0004700001387983 */ /* 0x000ee20000300800 */
[----:B0-----:R-:W-:Y:S01]  /*5c950*/  PRMT R16, R40, 0x7632, R16 ;  /* 0x0000763228107816 */ /* 0x001fe20000000010 */
[----:B------:R-:W-:Y:S02]  /*5c960*/  IMAD.WIDE R22, R0, 0x2, R2 ;  /* 0x0000000200167825 */ /* 0x000fe400078e0202 */
[----:B------:R-:W3:Y:S04]  /*5c970*/  LDL.LU R60, [R1+0x190] ;  /* 0x00019000013c7983 */ /* 0x000ee80000300800 */
[----:B------:R0:W-:Y:S04]  /*5c980*/  @P0 STG.E.U16 [R20.64], R16 ;  /* 0x0000001014000986 */ /* 0x0001e8000c101504 */
[----:B------:R1:W-:Y:S01]  /*5c990*/  @P1 STG.E.U16 [R22.64], R28 ;  /* 0x0000001c16001986 */ /* 0x0003e2000c101504 */
[----:B------:R-:W-:-:S03]  /*5c9a0*/  ISETP.GE.AND P5, PT, R43, c[0x0][0x17c], PT ;  /* 0x00005f002b007a0c */ /* 0x000fc60003fa6270 */
[----:B------:R-:W3:Y:S01]  /*5c9b0*/  LDL.LU R61, [R1+0x140] ;  /* 0x00014000013d7983 */ /* 0x000ee20000300800 */
[----:B0-----:R-:W-:-:S03]  /*5c9c0*/  PRMT R16, R50, 0x7632, R16 ;  /* 0x0000763232107816 */ /* 0x001fc60000000010 */
[----:B------:R-:W3:Y:S04]  /*5c9d0*/  LDL.LU R43, [R1+0x241c] ;  /* 0x00241c00012b7983 */ /* 0x000ee80000300800 */
[----:B------:R-:W3:Y:S01]  /*5c9e0*/  LDL.LU R50, [R1+0x110] ;  /* 0x0001100001327983 */ /* 0x000ee20000300800 */
[----:B------:R-:W-:Y:S01]  /*5c9f0*/  ISETP.LT.AND P4, PT, R58, c[0x0][0x178], !P2 ;  /* 0x00005e003a007a0c */ /* 0x000fe20005781270 */
[----:B------:R-:W-:Y:S01]  /*5ca00*/  IMAD.WIDE R36, R0, 0x2, R44 ;  /* 0x0000000200247825 */ /* 0x000fe200078e022c */
[----:B-1----:R-:W-:-:S11]  /*5ca10*/  PRMT R28, R32, 0x7632, R28 ;  /* 0x00007632201c7816 */ /* 0x002fd6000000001c */
[----:B------:R-:W-:Y:S04]  /*5ca20*/  @P4 STG.E.U16 [R36.64], R32 ;  /* 0x0000002024004986 */ /* 0x000fe8000c101504 */
[----:B--2---:R0:W1:Y:S04]  /*5ca30*/  LDS.128 R20, [R51] ;  /* 0x0000000033147984 */ /* 0x0040680000000c00 */
[----:B0-----:R-:W2:Y:S04]  /*5ca40*/  LDL.LU R51, [R1+0x80] ;  /* 0x0000800001337983 */ /* 0x001ea80000300800 */
[----:B-1----:R0:W-:Y:S04]  /*5ca50*/  STL [R1+0x247c], R23 ;  /* 0x00247c1701007387 */ /* 0x0021e80000100800 */
[----:B0-----:R-:W2:Y:S04]  /*5ca60*/  LDL.LU R23, [R1+0xf98] ;  /* 0x000f980001177983 */ /* 0x001ea80000300800 */
[----:B------:R-:W3:Y:S01]  /*5ca70*/  LDL.LU R32, [R1+0x2418] ;  /* 0x0024180001207983 */ /* 0x000ee20000300800 */
[----:B------:R-:W-:-:S02]  /*5ca80*/  ISETP.LT.AND P3, PT, R55, c[0x0][0x178], !P2 ;  /* 0x00005e0037007a0c */ /* 0x000fc40005761270 */
[----:B------:R-:W-:Y:S01]  /*5ca90*/  ISETP.LT.AND P1, PT, R54, c[0x0][0x178], !P2 ;  /* 0x00005e0036007a0c */ /* 0x000fe20005721270 */
[----:B------:R-:W-:Y:S01]  /*5caa0*/  IMAD.WIDE R38, R0, 0x2, R14 ;  /* 0x0000000200267825 */ /* 0x000fe200078e020e */
[----:B------:R-:W-:Y:S02]  /*5cab0*/  ISETP.LT.AND P0, PT, R57, c[0x0][0x178], !P2 ;  /* 0x00005e0039007a0c */ /* 0x000fe40005701270 */
[----:B------:R-:W-:Y:S01]  /*5cac0*/  ISETP.LT.AND P2, PT, R52, c[0x0][0x178], !P2 ;  /* 0x00005e0034007a0c */ /* 0x000fe20005741270 */
[----:B------:R-:W-:-:S06]  /*5cad0*/  IMAD.WIDE R36, R0, 0x2, R12 ;  /* 0x0000000200247825 */ /* 0x000fcc00078e020c */
[----:B------:R0:W-:Y:S01]  /*5cae0*/  @P3 STG.E.U16 [R38.64], R24 ;  /* 0x0000001826003986 */ /* 0x0001e2000c101504 */
[----:B------:R-:W-:Y:S01]  /*5caf0*/  ISETP.LT.AND P3, PT, R7, c[0x0][0x178], !P5 ;  /* 0x00005e0007007a0c */ /* 0x000fe20006f61270 */
[----:B------:R-:W-:Y:S02]  /*5cb00*/  IMAD.WIDE R40, R0, 0x2, R8 ;  /* 0x0000000200287825 */ /* 0x000fe400078e0208 */
[----:B------:R1:W-:Y:S01]  /*5cb10*/  @P1 STG.E.U16 [R36.64], R16 ;  /* 0x0000001024001986 */ /* 0x0003e2000c101504 */
[----:B------:R-:W-:Y:S02]  /*5cb20*/  ISETP.LT.AND P6, PT, R59, c[0x0][0x178], !P5 ;  /* 0x00005e003b007a0c */ /* 0x000fe40006fc1270 */
[----:B0-----:R-:W-:Y:S01]  /*5cb30*/  PRMT R24, R16, 0x7632, R24 ;  /* 0x0000763210187816 */ /* 0x001fe20000000018 */
[C---:B------:R-:W-:Y:S01]  /*5cb40*/  IMAD.WIDE R38, R0.reuse, 0x2, R10 ;  /* 0x0000000200267825 */ /* 0x040fe200078e020a */
[----:B------:R-:W-:-:S04]  /*5cb50*/  IADD3 R0, R0, c[0x0][0x198], RZ ;  /* 0x0000660000007a10 */ /* 0x000fc80007ffe0ff */
[----:B------:R0:W-:Y:S01]  /*5cb60*/  @P0 STG.E.U16 [R38.64], R24 ;  /* 0x0000001826000986 */ /* 0x0001e2000c101504 */
[----:B-1----:R-:W-:Y:S01]  /*5cb70*/  IMAD.WIDE R36, R0, 0x2, R48 ;  /* 0x0000000200247825 */ /* 0x002fe200078e0230 */
[----:B------:R-:W-:Y:S02]  /*5cb80*/  ISETP.LT.AND P1, PT, R55, c[0x0][0x178], !P5 ;  /* 0x00005e0037007a0c */ /* 0x000fe40006f21270 */
[----:B------:R1:W-:Y:S01]  /*5cb90*/  @P2 STG.E.U16 [R40.64], R28 ;  /* 0x0000001c28002986 */ /* 0x0003e2000c101504 */
[----:B------:R-:W-:Y:S01]  /*5cba0*/  ISETP.LT.AND P2, PT, R58, c[0x0][0x178], !P5 ;  /* 0x00005e003a007a0c */ /* 0x000fe20006f41270 */
[----:B0-----:R-:W-:-:S04]  /*5cbb0*/  IMAD.WIDE R38, R0, 0x2, R46 ;  /* 0x0000000200267825 */ /* 0x001fc800078e022e */
[----:B-1----:R-:W-:Y:S01]  /*5cbc0*/  IMAD.WIDE R40, R0, 0x2, R2 ;  /* 0x0000000200287825 */ /* 0x002fe200078e0202 */
[----:B----4-:R0:W-:Y:S01]  /*5cbd0*/  @P3 STG.E.U16 [R36.64], R42 ;  /* 0x0000002a24003986 */ /* 0x0101e2000c101504 */
[----:B------:R-:W-:Y:S02]  /*5cbe0*/  ISETP.LT.AND P3, PT, R54, c[0x0][0x178], !P5 ;  /* 0x00005e0036007a0c */ /* 0x000fe40006f61270 */
[----:B0-----:R-:W-:Y:S01]  /*5cbf0*/  IMAD.WIDE R36, R0, 0x2, R44 ;  /* 0x0000000200247825 */ /* 0x001fe200078e022c */
[----:B--2---:R-:W-:-:S13]  /*5cc00*/  ISETP.LT.AND P4, PT, R23, c[0x0][0x178], !P5 ;  /* 0x00005e0017007a0c */ /* 0x004fda0006f81270 */
[----:B---3--:R0:W-:Y:S01]  /*5cc10*/  @P4 STG.E.U16 [R38.64], R56 ;  /* 0x0000003826004986 */ /* 0x0081e2000c101504 */
[----:B------:R-:W-:Y:S02]  /*5cc20*/  ISETP.LT.AND P4, PT, R57, c[0x0][0x178], !P5 ;  /* 0x00005e0039007a0c */ /* 0x000fe40006f81270 */
[----:B------:R-:W-:Y:S01]  /*5cc30*/  ISETP.LT.AND P5, PT, R52, c[0x0][0x178], !P5 ;  /* 0x00005e0034007a0c */ /* 0x000fe20006fa1270 */
[----:B------:R1:W-:Y:S04]  /*5cc40*/  @P6 STG.E.U16 [R40.64], R60 ;  /* 0x0000003c28006986 */ /* 0x0003e8000c101504 */
[----:B------:R2:W-:Y:S01]  /*5cc50*/  @P2 STG.E.U16 [R36.64], R61 ;  /* 0x0000003d24002986 */ /* 0x0005e2000c101504 */
[----:B0-----:R-:W-:-:S05]  /*5cc60*/  IMAD.WIDE R38, R0, 0x2, R14 ;  /* 0x0000000200267825 */ /* 0x001fca00078e020e */
[----:B------:R0:W-:Y:S01]  /*5cc70*/  @P1 STG.E.U16 [R38.64], R50 ;  /* 0x0000003226001986 */ /* 0x0001e2000c101504 */
[----:B-1----:R-:W-:-:S04]  /*5cc80*/  IMAD.WIDE R40, R0, 0x2, R8 ;  /* 0x0000000200287825 */ /* 0x002fc800078e0208 */
[----:B--2---:R-:W-:Y:S01]  /*5cc90*/  IMAD.WIDE R36, R0, 0x2, R12 ;  /* 0x0000000200247825 */ /* 0x004fe200078e020c */
[----:B------:R-:W-:Y:S02]  /*5cca0*/  ISETP.GE.AND P0, PT, R32, c[0x0][0x17c], PT ;  /* 0x00005f0020007a0c */ /* 0x000fe40003f06270 */
[----:B------:R-:W2:Y:S01]  /*5ccb0*/  LDL.LU R32, [R1+0x104] ;  /* 0x0001040001207983 */ /* 0x000ea20000300800 */
[----:B0-----:R-:W-:-:S03]  /*5ccc0*/  IMAD.WIDE R38, R0, 0x2, R10 ;  /* 0x0000000200267825 */ /* 0x001fc600078e020a */
[----:B------:R-:W-:Y:S04]  /*5ccd0*/  @P3 STG.E.U16 [R36.64], R51 ;  /* 0x0000003324003986 */ /* 0x000fe8000c101504 */
[----:B------:R-:W-:Y:S04]  /*5cce0*/  @P4 STG.E.U16 [R38.64], R4 ;  /* 0x0000000426004986 */ /* 0x000fe8000c101504 */
[----:B------:R0:W-:Y:S02]  /*5ccf0*/  @P5 STG.E.U16 [R40.64], R20 ;  /* 0x0000001428005986 */ /* 0x0001e4000c101504 */
[----:B0-----:R-:W-:-:S02]  /*5cd00*/  PRMT R20, R56, 0x7632, R20 ;  /* 0x0000763238147816 */ /* 0x001fc40000000014 */
[----:B------:R-:W3:Y:S01]  /*5cd10*/  LDL.LU R56, [R1+0xf4] ;  /* 0x0000f40001387983 */ /* 0x000ee20000300800 */
[----:B------:R-:W-:Y:S02]  /*5cd20*/  ISETP.LT.AND P6, PT, R7, c[0x0][0x178], !P0 ;  /* 0x00005e0007007a0c */ /* 0x000fe400047c1270 */
[----:B------:R-:W-:Y:S02]  /*5cd30*/  IADD3 R16, R0, c[0x0][0x198], RZ ;  /* 0x0000660000107a10 */ /* 0x000fe40007ffe0ff */
[----:B------:R-:W-:Y:S02]  /*5cd40*/  ISETP.LT.AND P1, PT, R23, c[0x0][0x178], !P0 ;  /* 0x00005e0017007a0c */ /* 0x000fe40004721270 */
[----:B------:R-:W-:Y:S02]  /*5cd50*/  ISETP.GE.AND P2, PT, R43, c[0x0][0x17c], PT ;  /* 0x00005f002b007a0c */ /* 0x000fe40003f46270 */
[----:B------:R-:W-:Y:S01]  /*5cd60*/  PRMT R24, R42, 0x7632, R24 ;  /* 0x000076322a187816 */ /* 0x000fe20000000018 */
[----:B------:R-:W-:Y:S01]  /*5cd70*/  IMAD.WIDE R42, R16, 0x2, R48 ;  /* 0x00000002102a7825 */ /* 0x000fe200078e0230 */
[----:B------:R-:W-:-:S02]  /*5cd80*/  ISETP.LT.AND P4, PT, R59, c[0x0][0x178], !P0 ;  /* 0x00005e003b007a0c */ /* 0x000fc40004781270 */
[----:B------:R-:W-:Y:S01]  /*5cd90*/  ISETP.LT.AND P5, PT, R58, c[0x0][0x178], !P0 ;  /* 0x00005e003a007a0c */ /* 0x000fe200047a1270 */
[----:B------:R-:W-:Y:S01]  /*5cda0*/  IMAD.WIDE R40, R16, 0x2, R46 ;  /* 0x0000000210287825 */ /* 0x000fe200078e022e */
[----:B------:R-:W-:Y:S01]  /*5cdb0*/  @P6 STG.E.U16 [R42.64], R24 ;  /* 0x000000182a006986 */ /* 0x000fe2000c101504 */
[----:B------:R-:W-:Y:S02]  /*5cdc0*/  ISETP.LT.AND P6, PT, R55, c[0x0][0x178], !P0 ;  /* 0x00005e0037007a0c */ /* 0x000fe400047c1270 */
[----:B------:R-:W-:Y:S01]  /*5cdd0*/  PRMT R0, R60, 0x7632, R0 ;  /* 0x000076323c007816 */ /* 0x000fe20000000000 */
[----:B------:R-:W-:Y:S01]  /*5cde0*/  IMAD.WIDE R38, R16, 0x2, R2 ;  /* 0x0000000210267825 */ /* 0x000fe200078e0202 */
[----:B------:R-:W-:Y:S02]  /*5cdf0*/  ISETP.LT.AND P3, PT, R54, c[0x0][0x178], !P0 ;  /* 0x00005e0036007a0c */ /* 0x000fe40004761270 */
[----:B------:R-:W-:Y:S01]  /*5ce00*/  PRMT R4, R61, 0x7632, R4 ;  /* 0x000076323d047816 */ /* 0x000fe20000000004 */
[----:B------:R-:W-:Y:S01]  /*5ce10*/  IMAD.WIDE R36, R16, 0x2, R44 ;  /* 0x0000000210247825 */ /* 0x000fe200078e022c */
[----:B------:R0:W-:Y:S01]  /*5ce20*/  @P1 STG.E.U16 [R40.64], R20 ;  /* 0x0000001428001986 */ /* 0x0001e2000c101504 */
[----:B------:R-:W-:-:S03]  /*5ce30*/  ISETP.LT.AND P1, PT, R52, c[0x0][0x178], !P0 ;  /* 0x00005e0034007a0c */ /* 0x000fc60004721270 */
[----:B------:R1:W-:Y:S01]  /*5ce40*/  @P4 STG.E.U16 [R38.64], R0 ;  /* 0x0000000026004986 */ /* 0x0003e2000c101504 */
[----:B------:R-:W-:-:S03]  /*5ce50*/  ISETP.LT.AND P4, PT, R57, c[0x0][0x178], !P0 ;  /* 0x00005e0039007a0c */ /* 0x000fc60004781270 */
[----:B------:R4:W-:Y:S01]  /*5ce60*/  @P5 STG.E.U16 [R36.64], R4 ;  /* 0x0000000424005986 */ /* 0x0009e2000c101504 */
[----:B0-----:R-:W-:Y:S01]  /*5ce70*/  PRMT R20, R50, 0x7632, R20 ;  /* 0x0000763232147816 */ /* 0x001fe20000000014 */
[C---:B------:R-:W-:Y:S02]  /*5ce80*/  IMAD.WIDE R40, R16.reuse, 0x2, R14 ;  /* 0x0000000210287825 */ /* 0x040fe400078e020e */
[----:B------:R-:W3:Y:S01]  /*5ce90*/  LDL.LU R60, [R1+0xe4] ;  /* 0x0000e400013c7983 */ /* 0x000ee20000300800 */
[----:B-1----:R-:W-:Y:S01]  /*5cea0*/  PRMT R0, R51, 0x7632, R0 ;  /* 0x0000763233007816 */ /* 0x002fe20000000000 */
[----:B----4-:R-:W-:Y:S02]  /*5ceb0*/  IMAD.WIDE R36, R16, 0x2, R12 ;  /* 0x0000000210247825 */ /* 0x010fe400078e020c */
[----:B------:R0:W-:Y:S01]  /*5cec0*/  @P6 STG.E.U16 [R40.64], R20 ;  /* 0x0000001428006986 */ /* 0x0001e2000c101504 */
[----:B------:R-:W-:Y:S02]  /*5ced0*/  ISETP.LT.AND P5, PT, R7, c[0x0][0x178], !P2 ;  /* 0x00005e0007007a0c */ /* 0x000fe400057a1270 */
[----:B------:R-:W-:Y:S01]  /*5cee0*/  ISETP.LT.AND P6, PT, R23, c[0x0][0x178], !P2 ;  /* 0x00005e0017007a0c */ /* 0x000fe200057c1270 */
[----:B------:R1:W-:Y:S01]  /*5cef0*/  @P3 STG.E.U16 [R36.64], R0 ;  /* 0x0000000024003986 */ /* 0x0003e2000c101504 */
[----:B------:R-:W-:Y:S01]  /*5cf00*/  PRMT R4, R4, 0x7632, R4 ;  /* 0x0000763204047816 */ /* 0x000fe20000000004 */
[----:B------:R-:W-:-:S02]  /*5cf10*/  IMAD.WIDE R38, R16, 0x2, R8 ;  /* 0x0000000210267825 */ /* 0x000fc400078e0208 */
[----:B------:R-:W4:Y:S01]  /*5cf20*/  LDL.LU R24, [R1+0x2424] ;  /* 0x0024240001187983 */ /* 0x000f220000300800 */
[----:B0-----:R-:W-:-:S03]  /*5cf30*/  PRMT R20, R20, 0x7632, R20 ;  /* 0x0000763214147816 */ /* 0x001fc60000000014 */
[----:B------:R-:W4:Y:S01]  /*5cf40*/  LDL.LU R61, [R1+0xd4] ;  /* 0x0000d400013d7983 */ /* 0x000f220000300800 */
[C---:B-1----:R-:W-:Y:S01]  /*5cf50*/  IMAD.WIDE R36, R16.reuse, 0x2, R10 ;  /* 0x0000000210247825 */ /* 0x042fe200078e020a */
[----:B------:R-:W-:Y:S02]  /*5cf60*/  IADD3 R0, R16, c[0x0][0x198], RZ ;  /* 0x0000660010007a10 */ /* 0x000fe40007ffe0ff */
[----:B------:R-:W4:Y:S04]  /*5cf70*/  LDL.LU R50, [R1+0xc4] ;  /* 0x0000c40001327983 */ /* 0x000f280000300800 */
[----:B------:R-:W-:Y:S01]  /*5cf80*/  @P4 STG.E.U16 [R36.64], R4 ;  /* 0x0000000424004986 */ /* 0x000fe2000c101504 */
[----:B------:R-:W-:-:S03]  /*5cf90*/  IMAD.WIDE R40, R0, 0x2, R48 ;  /* 0x0000000200287825 */ /* 0x000fc600078e0230 */
[----:B------:R-:W4:Y:S01]  /*5cfa0*/  LDL.LU R51, [R1+0xb4] ;  /* 0x0000b40001337983 */ /* 0x000f220000300800 */
[----:B------:R-:W-:-:S03]  /*5cfb0*/  IMAD.WIDE R42, R0, 0x2, R46 ;  /* 0x00000002002a7825 */ /* 0x000fc600078e022e */
[----:B------:R0:W-:Y:S04]  /*5cfc0*/  @P1 STG.E.U16 [R38.64], R20 ;  /* 0x0000001426001986 */ /* 0x0001e8000c101504 */
[----:B0-----:R-:W4:Y:S04]  /*5cfd0*/  LDL.LU R39, [R1+0x2420] ;  /* 0x0024200001277983 */ /* 0x001f280000300800 */
[----:B--2---:R-:W-:Y:S01]  /*5cfe0*/  @P5 STG.E.U16 [R40.64], R32 ;  /* 0x0000002028005986 */ /* 0x004fe2000c101504 */
[----:B------:R-:W-:-:S03]  /*5cff0*/  ISETP.LT.AND P5, PT, R54, c[0x0][0x178], !P2 ;  /* 0x00005e0036007a0c */ /* 0x000fc600057a1270 */
[----:B------:R-:W2:Y:S04]  /*5d000*/  LDL.LU R54, [R1+0x2494] ;  /* 0x0024940001367983 */ /* 0x000ea80000300800 */
[----:B---3--:R0:W-:Y:S01]  /*5d010*/  @P6 STG.E.U16 [R42.64], R56 ;  /* 0x000000382a006986 */ /* 0x0081e2000c101504 */
[----:B------:R-:W-:-:S03]  /*5d020*/  ISETP.LT.AND P6, PT, R57, c[0x0][0x178], !P2 ;  /* 0x00005e0039007a0c */ /* 0x000fc600057c1270 */
[----:B------:R-:W3:Y:S01]  /*5d030*/  LDL.LU R57, [R1+0x2490] ;  /* 0x0024900001397983 */ /* 0x000ee20000300800 */
[----:B------:R-:W-:Y:S02]  /*5d040*/  ISETP.LT.AND P0, PT, R59, c[0x0][0x178], !P2 ;  /* 0x00005e003b007a0c */ /* 0x000fe40005701270 */
[----:B------:R-:W-:Y:S02]  /*5d050*/  ISETP.LT.AND P3, PT, R58, c[0x0][0x178], !P2 ;  /* 0x00005e003a007a0c */ /* 0x000fe40005761270 */
[----:B------:R-:W-:Y:S01]  /*5d060*/  ISETP.LT.AND P4, PT, R55, c[0x0][0x178], !P2 ;  /* 0x00005e0037007a0c */ /* 0x000fe20005781270 */
[----:B------:R-:W-:Y:S01]  /*5d070*/  IMAD.WIDE R36, R0, 0x2, R2 ;  /* 0x0000000200247825 */ /* 0x000fe200078e0202 */
[----:B------:R-:W-:-:S03]  /*5d080*/  ISETP.LT.AND P2, PT, R52, c[0x0][0x178], !P2 ;  /* 0x00005e0034007a0c */ /* 0x000fc60005741270 */
[----:B0-----:R-:W-:-:S04]  /*5d090*/  IMAD.WIDE R42, R0, 0x2, R44 ;  /* 0x00000002002a7825 */ /* 0x001fc800078e022c */
[C---:B------:R-:W-:Y:S01]  /*5d0a0*/  IMAD.WIDE R40, R0.reuse, 0x2, R14 ;  /* 0x0000000200287825 */ /* 0x040fe200078e020e */
[----:B------:R0:W-:Y:S03]  /*5d0b0*/  @P0 STG.E.U16 [R36.64], R60 ;  /* 0x0000003c24000986 */ /* 0x0001e6000c101504 */
[C---:B0-----:R-:W-:Y:S01]  /*5d0c0*/  IMAD.WIDE R36, R0.reuse, 0x2, R10 ;  /* 0x0000000200247825 */ /* 0x041fe200078e020a */
[----:B----4-:R0:W-:Y:S04]  /*5d0d0*/  @P3 STG.E.U16 [R42.64], R61 ;  /* 0x0000003d2a003986 */ /* 0x0101e8000c101504 */
[----:B------:R1:W-:Y:S01]  /*5d0e0*/  @P4 STG.E.U16 [R40.64], R50 ;  /* 0x0000003228004986 */ /* 0x0003e2000c101504 */
[----:B0-----:R-:W-:Y:S01]  /*5d0f0*/  IMAD.WIDE R42, R0, 0x2, R8 ;  /* 0x00000002002a7825 */ /* 0x001fe200078e0208 */
[----:B------:R-:W-:-:S03]  /*5d100*/  ISETP.GE.AND P1, PT, R39, c[0x0][0x17c], PT ;  /* 0x00005f0027007a0c */ /* 0x000fc60003f26270 */
[----:B------:R-:W-:-:S05]  /*5d110*/  IMAD.WIDE R38, R0, 0x2, R12 ;  /* 0x0000000200267825 */ /* 0x000fca00078e020c */
[----:B------:R0:W-:Y:S01]  /*5d120*/  @P5 STG.E.U16 [R38.64], R51 ;  /* 0x0000003326005986 */ /* 0x0001e2000c101504 */
[----:B------:R-:W-:Y:S02]  /*5d130*/  ISETP.LT.AND P3, PT, R7, c[0x0][0x178], !P1 ;  /* 0x00005e0007007a0c */ /* 0x000fe40004f61270 */
[----:B------:R-:W-:Y:S02]  /*5d140*/  IADD3 R0, R0, c[0x0][0x198], RZ ;  /* 0x0000660000007a10 */ /* 0x000fe40007ffe0ff */
[----:B------:R-:W-:Y:S02]  /*5d150*/  ISETP.LT.AND P5, PT, R59, c[0x0][0x178], !P1 ;  /* 0x00005e003b007a0c */ /* 0x000fe40004fa1270 */
[----:B------:R-:W-:Y:S01]  /*5d160*/  PRMT R20, R32, 0x7632, R20 ;  /* 0x0000763220147816 */ /* 0x000fe20000000014 */
[----:B-1----:R-:W-:Y:S01]  /*5d170*/  IMAD.WIDE R40, R0, 0x2, R48 ;  /* 0x0000000200287825 */ /* 0x002fe200078e0230 */
[----:B------:R-:W-:Y:S02]  /*5d180*/  PRMT R4, R56, 0x7632, R4 ;  /* 0x0000763238047816 */ /* 0x000fe40000000004 */
[----:B------:R-:W-:Y:S01]  /*5d190*/  PRMT R16, R60, 0x7632, R16 ;  /* 0x000076323c107816 */ /* 0x000fe20000000010 */
[----:B0-----:R-:W-:Y:S01]  /*5d1a0*/  IMAD.WIDE R38, R0, 0x2, R46 ;  /* 0x0000000200267825 */ /* 0x001fe200078e022e */
[----:B------:R-:W-:Y:S01]  /*5d1b0*/  ISETP.LT.AND P4, PT, R55, c[0x0][0x178], !P1 ;  /* 0x00005e0037007a0c */ /* 0x000fe20004f81270 */
[----:B---3--:R-:W-:Y:S04]  /*5d1c0*/  @P6 STG.E.U16 [R36.64], R57 ;  /* 0x0000003924006986 */ /* 0x008fe8000c101504 */
[----:B------:R0:W-:Y:S04]  /*5d1d0*/  @P2 STG.E.U16 [R42.64], R25 ;  /* 0x000000192a002986 */ /* 0x0001e8000c101504 */
[----:B0-----:R-:W3:Y:S04]  /*5d1e0*/  LDL.LU R42, [R1+0xfa8] ;  /* 0x000fa800012a7983 */ /* 0x001ee80000300800 */
[----:B------:R-:W4:Y:S01]  /*5d1f0*/  LDL.LU R43, [R1+0x12a4] ;  /* 0x0012a400012b7983 */ /* 0x000f220000300800 */
[----:B------:R-:W-:-:S02]  /*5d200*/  ISETP.LT.AND P2, PT, R23, c[0x0][0x178], !P1 ;  /* 0x00005e0017007a0c */ /* 0x000fc40004f41270 */
[----:B------:R-:W-:Y:S01]  /*5d210*/  ISETP.LT.AND P6, PT, R58, c[0x0][0x178], !P1 ;  /* 0x00005e003a007a0c */ /* 0x000fe20004fc1270 */
[C---:B------:R-:W-:Y:S01]  /*5d220*/  IMAD.WIDE R36, R0.reuse, 0x2, R2 ;  /* 0x0000000200247825 */ /* 0x040fe200078e0202 */
[----:B------:R0:W-:Y:S04]  /*5d230*/  @P3 STG.E.U16 [R40.64], R20 ;  /* 0x0000001428003986 */ /* 0x0001e8000c101504 */
[----:B------:R-:W2:Y:S04]  /*5d240*/  LDL.LU R55, [R1+0x248c] ;  /* 0x00248c0001377983 */ /* 0x000ea80000300800 */
[----:B------:R-:W2:Y:S01]  /*5d250*/  LDL.LU R32, [R1+0x454] ;  /* 0x0004540001207983 */ /* 0x000ea20000300800 */
[----:B0-----:R-:W-:Y:S01]  /*5d260*/  PRMT R20, R61, 0x7632, R20 ;  /* 0x000076323d147816 */ /* 0x001fe20000000014 */
[----:B------:R-:W-:-:S02]  /*5d270*/  IMAD.WIDE R40, R0, 0x2, R44 ;  /* 0x0000000200287825 */ /* 0x000fc400078e022c */
[----:B------:R-:W-:Y:S04]  /*5d280*/  @P2 STG.E.U16 [R38.64], R4 ;  /* 0x0000000426002986 */ /* 0x000fe8000c101504 */
[----:B------:R-:W-:Y:S04]  /*5d290*/  @P5 STG.E.U16 [R36.64], R16 ;  /* 0x0000001024005986 */ /* 0x000fe8000c101504 */
[----:B------:R-:W2:Y:S04]  /*5d2a0*/  LDL.LU R56, [R1+0x184] ;  /* 0x0001840001387983 */ /* 0x000ea80000300800 */
[----:B------:R-:W2:Y:S04]  /*5d2b0*/  LDL.LU R60, [R1+0x174] ;  /* 0x00017400013c7983 */ /* 0x000ea80000300800 */
[----:B------:R0:W-:Y:S04]  /*5d2c0*/  @P6 STG.E.U16 [R40.64], R20 ;  /* 0x0000001428006986 */ /* 0x0001e8000c101504 */
[----:B0-----:R-:W2:Y:S01]  /*5d2d0*/  LDL.LU R40, [R1+0x2428] ;  /* 0x0024280001287983 */ /* 0x001ea20000300800 */
[----:B------:R-:W-:Y:S01]  /*5d2e0*/  PRMT R4, R50, 0x7632, R4 ;  /* 0x0000763232047816 */ /* 0x000fe20000000004 */
[----:B------:R-:W-:Y:S01]  /*5d2f0*/  IMAD.WIDE R36, R0, 0x2, R14 ;  /* 0x0000000200247825 */ /* 0x000fe200078e020e */
[----:B------:R-:W-:Y:S01]  /*5d300*/  ISETP.GE.AND P0, PT, R24, c[0x0][0x17c], PT ;  /* 0x00005f0018007a0c */ /* 0x000fe20003f06270 */
[----:B------:R-:W2:Y:S01]  /*5d310*/  LDL.LU R41, [R1+0x242c] ;  /* 0x00242c0001297983 */ /* 0x000ea20000300800 */
[----:B------:R-:W-:Y:S01]  /*5d320*/  PRMT R16, R25, 0x7632, R16 ;  /* 0x0000763219107816 */ /* 0x000fe20000000010 */
[----:B------:R-:W-:-:S02]  /*5d330*/  IMAD.WIDE R24, R0, 0x2, R12 ;  /* 0x0000000200187825 */ /* 0x000fc400078e020c */
[----:B------:R0:W-:Y:S01]  /*5d340*/  @P4 STG.E.U16 [R36.64], R4 ;  /* 0x0000000424004986 */ /* 0x0001e2000c101504 */
[----:B------:R-:W-:-:S03]  /*5d350*/  PRMT R57, R57, 0x7632, R57 ;  /* 0x0000763239397816 */ /* 0x000fc60000000039 */
[----:B------:R-:W2:Y:S04]  /*5d360*/  LDL.LU R61, [R1+0x154] ;  /* 0x00015400013d7983 */ /* 0x000ea80000300800 */
[----:B------:R-:W2:Y:S01]  /*5d370*/  LDL.LU R50, [R1+0x134] ;  /* 0x0001340001327983 */ /* 0x000ea20000300800 */
[----:B0-----:R-:W-:Y:S01]  /*5d380*/  PRMT R4, R51, 0x7632, R4 ;  /* 0x0000763233047816 */ /* 0x001fe20000000004 */
[----:B------:R-:W-:Y:S02]  /*5d390*/  IMAD.WIDE R36, R0, 0x2, R10 ;  /* 0x0000000200247825 */ /* 0x000fe400078e020a */
[----:B------:R-:W2:Y:S01]  /*5d3a0*/  LDL.LU R51, [R1+0xa4] ;  /* 0x0000a40001337983 */ /* 0x000ea20000300800 */
[----:B------:R-:W-:Y:S01]  /*5d3b0*/  ISETP.LT.AND P2, PT, R52, c[0x0][0x178], !P1 ;  /* 0x00005e0034007a0c */ /* 0x000fe20004f41270 */
[----:B------:R-:W-:Y:S01]  /*5d3c0*/  IMAD.WIDE R38, R0, 0x2, R8 ;  /* 0x0000000200267825 */ /* 0x000fe200078e0208 */
[----:B---3--:R-:W-:-:S02]  /*5d3d0*/  ISETP.LT.AND P3, PT, R42, c[0x0][0x178], !P1 ;  /* 0x00005e002a007a0c */ /* 0x008fc40004f61270 */
[----:B----4-:R-:W-:-:S11]  /*5d3e0*/  ISETP.LT.AND P5, PT, R43, c[0x0][0x178], !P1 ;  /* 0x00005e002b007a0c */ /* 0x010fd60004fa1270 */
[----:B------:R-:W-:Y:S04]  /*5d3f0*/  @P3 STG.E.U16 [R24.64], R4 ;  /* 0x0000000418003986 */ /* 0x000fe8000c101504 */
[----:B------:R0:W-:Y:S04]  /*5d400*/  @P5 STG.E.U16 [R36.64], R57 ;  /* 0x0000003924005986 */ /* 0x0001e8000c101504 */
[----:B0-----:R-:W3:Y:S04]  /*5d410*/  LDL.LU R57, [R1+0xfa4] ;  /* 0x000fa40001397983 */ /* 0x001ee80000300800 */
[----:B------:R0:W-:Y:S01]  /*5d420*/  @P2 STG.E.U16 [R38.64], R16 ;  /* 0x0000001026002986 */ /* 0x0001e2000c101504 */
[----:B--2---:R-:W-:-:S03]  /*5d430*/  ISETP.GE.AND P2, PT, R40, c[0x0][0x17c], PT ;  /* 0x00005f0028007a0c */ /* 0x004fc60003f46270 */
[----:B------:R-:W2:Y:S01]  /*5d440*/  LDL.LU R40, [R1+0x2430] ;  /* 0x0024300001287983 */ /* 0x000ea20000300800 */
[----:B------:R-:W-:Y:S02]  /*5d450*/  ISETP.LT.AND P4, PT, R7, c[0x0][0x178], !P0 ;  /* 0x00005e0007007a0c */ /* 0x000fe40004781270 */
[----:B------:R-:W-:Y:S02]  /*5d460*/  IADD3 R0, R0, c[0x0][0x198], RZ ;  /* 0x0000660000007a10 */ /* 0x000fe40007ffe0ff */
[----:B------:R-:W-:Y:S02]  /*5d470*/  ISETP.LT.AND P1, PT, R23, c[0x0][0x178], !P0 ;  /* 0x00005e0017007a0c */ /* 0x000fe40004721270 */
[----:B------:R-:W-:Y:S01]  /*5d480*/  ISETP.LT.AND P5, PT, R59, c[0x0][0x178], !P0 ;  /* 0x00005e003b007a0c */ /* 0x000fe200047a1270 */
[----:B------:R-:W-:Y:S01]  /*5d490*/  IMAD.WIDE R36, R0, 0x2, R48 ;  /* 0x0000000200247825 */ /* 0x000fe200078e0230 */
[----:B------:R-:W-:-:S03]  /*5d4a0*/  ISETP.LT.AND P3, PT, R58, c[0x0][0x178], !P0 ;  /* 0x00005e003a007a0c */ /* 0x000fc60004761270 */
[----:B------:R-:W-:Y:S02]  /*5d4b0*/  IMAD.WIDE R24, R0, 0x2, R46 ;  /* 0x0000000200187825 */ /* 0x000fe400078e022e */
[----:B------:R1:W-:Y:S01]  /*5d4c0*/  @P4 STG.E.U16 [R36.64], R32 ;  /* 0x0000002024004986 */ /* 0x0003e2000c101504 */
[----:B------:R-:W-:Y:S01]  /*5d4d0*/  ISETP.LT.AND P4, PT, R42, c[0x0][0x178], !P0 ;  /* 0x00005e002a007a0c */ /* 0x000fe20004781270 */
[C---:B0-----:R-:W-:Y:S02]  /*5d4e0*/  IMAD.WIDE R38, R0.reuse, 0x2, R2 ;  /* 0x0000000200267825 */ /* 0x041fe400078e0202 */
[----:B------:R0:W-:Y:S04]  /*5d4f0*/  @P1 STG.E.U16 [R24.64], R56 ;  /* 0x0000003818001986 */ /* 0x0001e8000c101504 */
[----:B------:R4:W-:Y:S01]  /*5d500*/  @P5 STG.E.U16 [R38.64], R60 ;  /* 0x0000003c26005986 */ /* 0x0009e2000c101504 */
[----:B------:R-:W-:Y:S01]  /*5d510*/  ISETP.LT.AND P5, PT, R43, c[0x0][0x178], !P0 ;  /* 0x00005e002b007a0c */ /* 0x000fe200047a1270 */
[----:B-1----:R-:W-:-:S04]  /*5d520*/  IMAD.WIDE R36, R0, 0x2, R44 ;  /* 0x0000000200247825 */ /* 0x002fc800078e022c */
[C---:B0-----:R-:W-:Y:S01]  /*5d530*/  IMAD.WIDE R24, R0.reuse, 0x2, R14 ;  /* 0x0000000200187825 */ /* 0x041fe200078e020e */
[----:B------:R0:W-:Y:S03]  /*5d540*/  @P3 STG.E.U16 [R36.64], R61 ;  /* 0x0000003d24003986 */ /* 0x0001e6000c101504 */
[----:B----4-:R-:W-:Y:S01]  /*5d550*/  IMAD.WIDE R38, R0, 0x2, R12 ;  /* 0x0000000200267825 */ /* 0x010fe200078e020c */
[----:B------:R-:W-:Y:S02]  /*5d560*/  ISETP.LT.AND P3, PT, R52, c[0x0][0x178], !P0 ;  /* 0x00005e0034007a0c */ /* 0x000fe40004761270 */
[----:B------:R-:W-:Y:S02]  /*5d570*/  IADD3 R4, R0, c[0x0][0x198], RZ ;  /* 0x0000660000047a10 */ /* 0x000fe40007ffe0ff */
[----:B------:R-:W-:-:S03]  /*5d580*/  PRMT R16, R32, 0x7632, R16 ;  /* 0x0000763220107816 */ /* 0x000fc60000000010 */
[----:B0-----:R-:W-:Y:S01]  /*5d590*/  IMAD.WIDE R36, R4, 0x2, R48 ;  /* 0x0000000204247825 */ /* 0x001fe200078e0230 */
[----:B------:R-:W-:Y:S02]  /*5d5a0*/  ISETP.GE.AND P1, PT, R41, c[0x0][0x17c], PT ;  /* 0x00005f0029007a0c */ /* 0x000fe40003f26270 */
[----:B------:R-:W-:Y:S02]  /*5d5b0*/  PRMT R20, R50, 0x7632, R20 ;  /* 0x0000763232147816 */ /* 0x000fe40000000014 */
[----:B------:R-:W-:Y:S02]  /*5d5c0*/  PRMT R28, R51, 0x7632, R28 ;  /* 0x00007632331c7816 */ /* 0x000fe4000000001c */
[----:B---3--:R-:W-:-:S13]  /*5d5d0*/  ISETP.LT.AND P6, PT, R57, c[0x0][0x178], !P0 ;  /* 0x00005e0039007a0c */ /* 0x008fda00047c1270 */
[----:B------:R0:W-:Y:S01]  /*5d5e0*/  @P6 STG.E.U16 [R24.64], R50 ;  /* 0x0000003218006986 */ /* 0x0001e2000c101504 */
[----:B------:R-:W-:-:S03]  /*5d5f0*/  ISETP.LT.AND P6, PT, R7, c[0x0][0x178], !P2 ;  /* 0x00005e0007007a0c */ /* 0x000fc600057c1270 */
[----:B------:R1:W-:Y:S01]  /*5d600*/  @P4 STG.E.U16 [R38.64], R51 ;  /* 0x0000003326004986 */ /* 0x0003e2000c101504 */
[----:B------:R-:W-:Y:S01]  /*5d610*/  ISETP.LT.AND P4, PT, R23, c[0x0][0x178], !P2 ;  /* 0x00005e0017007a0c */ /* 0x000fe20005781270 */
[----:B0-----:R-:W-:-:S04]  /*5d620*/  IMAD.WIDE R24, R0, 0x2, R10 ;  /* 0x0000000200187825 */ /* 0x001fc800078e020a */
[----:B-1----:R-:W-:Y:S01]  /*5d630*/  IMAD.WIDE R38, R0, 0x2, R8 ;  /* 0x0000000200267825 */ /* 0x002fe200078e0208 */
[----:B------:R0:W-:Y:S01]  /*5d640*/  @P5 STG.E.U16 [R24.64], R53 ;  /* 0x0000003518005986 */ /* 0x0001e2000c101504 */
[----:B------:R-:W-:-:S03]  /*5d650*/  PRMT R0, R56, 0x7632, R0 ;  /* 0x0000763238007816 */ /* 0x000fc60000000000 */
[----:B------:R-:W-:Y:S01]  /*5d660*/  @P3 STG.E.U16 [R38.64], R29 ;  /* 0x0000001d26003986 */ /* 0x000fe2000c101504 */
[----:B------:R-:W-:-:S03]  /*5d670*/  ISETP.LT.AND P3, PT, R59, c[0x0][0x178], !P2 ;  /* 0x00005e003b007a0c */ /* 0x000fc60005761270 */
[----:B------:R1:W-:Y:S01]  /*5d680*/  @P6 STG.E.U16 [R36.64], R16 ;  /* 0x0000001024006986 */ /* 0x0003e2000c101504 */
[----:B0-----:R-:W-:Y:S01]  /*5d690*/  IMAD.WIDE R24, R4, 0x2, R46 ;  /* 0x0000000204187825 */ /* 0x001fe200078e022e */
[----:B------:R-:W-:Y:S02]  /*5d6a0*/  ISETP.LT.AND P6, PT, R58, c[0x0][0x178], !P2 ;  /* 0x00005e003a007a0c */ /* 0x000fe400057c1270 */
[----:B------:R-:W-:Y:S01]  /*5d6b0*/  ISETP.LT.AND P5, PT, R42, c[0x0][0x178], !P2 ;  /* 0x00005e002a007a0c */ /* 0x000fe200057a1270 */
[----:B------:R-:W3:Y:S04]  /*5d6c0*/  LDL.LU R58, [R1+0x2488] ;  /* 0x00248800013a7983 */ /* 0x000ee80000300800 */
[----:B------:R0:W-:Y:S01]  /*5d6d0*/  @P4 STG.E.U16 [R24.64], R0 ;  /* 0x0000000018004986 */ /* 0x0001e2000c101504 */
[----:B------:R-:W-:Y:S01]  /*5d6e0*/  ISETP.LT.AND P4, PT, R57, c[0x0][0x178], !P2 ;  /* 0x00005e0039007a0c */ /* 0x000fe20005781270 */
[----:B-1----:R-:W-:Y:S01]  /*5d6f0*/  IMAD.WIDE R36, R4, 0x2, R44 ;  /* 0x0000000204247825 */ /* 0x002fe200078e022c */
[----:B------:R-:W-:Y:S01]  /*5d700*/  PRMT R16, R61, 0x7632, R16 ;  /* 0x000076323d107816 */ /* 0x000fe20000000010 */
[----:B------:R-:W4:Y:S01]  /*5d710*/  LDL.LU R32, [R1+0x484] ;  /* 0x0004840001207983 */ /* 0x000f220000300800 */
[----:B--2---:R-:W-:Y:S01]  /*5d720*/  ISETP.GE.AND P0, PT, R40, c[0x0][0x17c], PT ;  /* 0x00005f0028007a0c */ /* 0x004fe20003f06270 */
[----:B------:R-:W-:-:S02]  /*5d730*/  IMAD.WIDE R38, R4, 0x2, R14 ;  /* 0x0000000204267825 */ /* 0x000fc400078e020e */
[----:B------:R-:W2:Y:S01]  /*5d740*/  LDL.LU R56, [R1+0x464] ;  /* 0x0004640001387983 */ /* 0x000ea20000300800 */
[----:B0-----:R-:W-:Y:S01]  /*5d750*/  PRMT R0, R60, 0x7632, R0 ;  /* 0x000076323c007816 */ /* 0x001fe20000000000 */
[C---:B------:R-:W-:Y:S02]  /*5d760*/  IMAD.WIDE R24, R4.reuse, 0x2, R2 ;  /* 0x0000000204187825 */ /* 0x040fe400078e0202 */
[----:B------:R-:W3:Y:S02]  /*5d770*/  LDL.LU R60, [R1+0x1a4] ;  /* 0x0001a400013c7983 */ /* 0x000ee40000300800 */
[C---:B------:R-:W-:Y:S02]  /*5d780*/  IMAD.WIDE R40, R4.reuse, 0x2, R12 ;  /* 0x0000000204287825 */ /* 0x040fe400078e020c */
[----:B------:R-:W3:Y:S04]  /*5d790*/  LDL.LU R61, [R1+0x164] ;  /* 0x00016400013d7983 */ /* 0x000ee80000300800 */
[----:B------:R-:W-:Y:S04]  /*5d7a0*/  @P3 STG.E.U16 [R24.64], R0 ;  /* 0x0000000018003986 */ /* 0x000fe8000c101504 */
[----:B------:R-:W3:Y:S04]  /*5d7b0*/  LDL.LU R50, [R1+0x124] ;  /* 0x0001240001327983 */ /* 0x000ee80000300800 */
[----:B------:R-:W-:Y:S04]  /*5d7c0*/  @P6 STG.E.U16 [R36.64], R16 ;  /* 0x0000001024006986 */ /* 0x000fe8000c101504 */
[----:B------:R-:W3:Y:S04]  /*5d7d0*/  LDL.LU R51, [R1+0x94] ;  /* 0x0000940001337983 */ /* 0x000ee80000300800 */
[----:B------:R0:W-:Y:S04]  /*5d7e0*/  @P4 STG.E.U16 [R38.64], R20 ;  /* 0x0000001426004986 */ /* 0x0001e8000c101504 */
[----:B------:R1:W-:Y:S04]  /*5d7f0*/  @P5 STG.E.U16 [R40.64], R28 ;  /* 0x0000001c28005986 */ /* 0x0003e8000c101504 */
[----:B0-----:R-:W3:Y:S04]  /*5d800*/  LDL.LU R39, [R1+0x2434] ;  /* 0x0024340001277983 */ /* 0x001ee80000300800 */
[----:B-1----:R-:W3:Y:S01]  /*5d810*/  LDL.LU R40, [R1+0xfa0] ;  /* 0x000fa00001287983 */ /* 0x002ee20000300800 */
[----:B------:R-:W-:Y:S01]  /*5d820*/  ISETP.LT.AND P3, PT, R43, c[0x0][0x178], !P2 ;  /* 0x00005e002b007a0c */ /* 0x000fe20005761270 */
[----:B------:R-:W-:Y:S01]  /*5d830*/  IMAD.WIDE R24, R4, 0x2, R10 ;  /* 0x0000000204187825 */ /* 0x000fe200078e020a */
[----:B------:R-:W-:-:S02]  /*5d840*/  PRMT R53, R53, 0x7632, R53 ;  /* 0x0000763235357816 */ /* 0x000fc40000000035 */
[----:B------:R-:W-:Y:S02]  /*5d850*/  ISETP.LT.AND P4, PT, R59, c[0x0][0x178], !P1 ;  /* 0x00005e003b007a0c */ /* 0x000fe40004f81270 */
[----:B------:R-:W3:Y:S07]  /*5d860*/  LDL.LU R59, [R1+0x2484] ;  /* 0x00248400013b7983 */ /* 0x000eee0000300800 */
[----:B------:R0:W-:Y:S04]  /*5d870*/  @P3 STG.E.U16 [R24.64], R53 ;  /* 0x0000003518003986 */ /* 0x0001e8000c101504 */
[----:B0-----:R-:W3:Y:S01]  /*5d880*/  LDL.LU R53, [R1+0xf9c] ;  /* 0x000f9c0001357983 */ /* 0x001ee20000300800 */
[----:B------:R-:W-:-:S02]  /*5d890*/  ISETP.LT.AND P2, PT, R52, c[0x0][0x178], !P2 ;  /* 0x00005e0034007a0c */ /* 0x000fc40005741270 */
[----:B------:R-:W-:Y:S02]  /*5d8a0*/  ISETP.LT.AND P6, PT, R7, c[0x0][0x178], !P1 ;  /* 0x00005e0007007a0c */ /* 0x000fe40004fc1270 */
[C---:B------:R-:W-:Y:S01]  /*5d8b0*/  IADD3 R0, R4.reuse, c[0x0][0x198], RZ ;  /* 0x0000660004007a10 */ /* 0x040fe20007ffe0ff */
[----:B------:R-:W-:Y:S01]  /*5d8c0*/  IMAD.WIDE R36, R4, 0x2, R8 ;  /* 0x0000000204247825 */ /* 0x000fe200078e0208 */
[----:B------:R-:W-:Y:S01]  /*5d8d0*/  ISETP.LT.AND P5, PT, R23, c[0x0][0x178], !P1 ;  /* 0x00005e0017007a0c */ /* 0x000fe20004fa1270 */
[----:B------:R-:W3:Y:S01]  /*5d8e0*/  LDL.LU R41, [R1+0x2438] ;  /* 0x0024380001297983 */ /* 0x000ee20000300800 */
[----:B------:R-:W-:Y:S01]  /*5d8f0*/  PRMT R16, R29, 0x7632, R16 ;  /* 0x000076321d107816 */ /* 0x000fe20000000010 */
[----:B------:R-:W-:-:S04]  /*5d900*/  IMAD.WIDE R28, R0, 0x2, R48 ;  /* 0x00000002001c7825 */ /* 0x000fc800078e0230 */
[C---:B------:R-:W-:Y:S01]  /*5d910*/  IMAD.WIDE R24, R0.reuse, 0x2, R46 ;  /* 0x0000000200187825 */ /* 0x040fe200078e022e */
[----:B------:R0:W-:Y:S01]  /*5d920*/  @P2 STG.E.U16 [R36.64], R16 ;  /* 0x0000001024002986 */ /* 0x0001e2000c101504 */
[----:B------:R-:W-:Y:S02]  /*5d930*/  ISETP.LT.AND P2, PT, R57, c[0x0][0x178], !P1 ;  /* 0x00005e0039007a0c */ /* 0x000fe40004f41270 */
[C---:B------:R-:W-:Y:S01]  /*5d940*/  IADD3 R4, R0.reuse, c[0x0][0x198], RZ ;  /* 0x0000660000047a10 */ /* 0x040fe20007ffe0ff */
[----:B0-----:R-:W-:Y:S01]  /*5d950*/  IMAD.WIDE R36, R0, 0x2, R10 ;  /* 0x0000000200247825 */ /* 0x001fe200078e020a */
[----:B----4-:R0:W-:Y:S01]  /*5d960*/  @P6 STG.E.U16 [R28.64], R32 ;  /* 0x000000201c006986 */ /* 0x0101e2000c101504 */
[----:B------:R-:W-:-:S03]  /*5d970*/  ISETP.LT.AND P6, PT, R42, c[0x0][0x178], !P1 ;  /* 0x00005e002a007a0c */ /* 0x000fc60004fc1270 */
[----:B--2---:R1:W-:Y:S01]  /*5d980*/  @P5 STG.E.U16 [R24.64], R56 ;  /* 0x0000003818005986 */ /* 0x0043e2000c101504 */
[----:B------:R-:W-:Y:S01]  /*5d990*/  ISETP.LT.AND P5, PT, R43, c[0x0][0x178], !P1 ;  /* 0x00005e002b007a0c */ /* 0x000fe20004fa1270 */
[----:B0-----:R-:W-:-:S04]  /*5d9a0*/  IMAD.WIDE R28, R0, 0x2, R2 ;  /* 0x00000002001c7825 */ /* 0x001fc800078e0202 */
[C---:B-1----:R-:W-:Y:S01]  /*5d9b0*/  IMAD.WIDE R24, R0.reuse, 0x2, R44 ;  /* 0x0000000200187825 */ /* 0x042fe200078e022c */
[----:B---3--:R0:W-:Y:S03]  /*5d9c0*/  @P4 STG.E.U16 [R28.64], R60 ;  /* 0x0000003c1c004986 */ /* 0x0081e6000c101504 */
[----:B0-----:R-:W-:Y:S01]  /*5d9d0*/  IMAD.WIDE R28, R0, 0x2, R14 ;  /* 0x00000002001c7825 */ /* 0x001fe200078e020e */
[----:B------:R-:W-:Y:S02]  /*5d9e0*/  ISETP.LT.AND P3, PT, R40, c[0x0][0x178], !P1 ;  /* 0x00005e0028007a0c */ /* 0x000fe40004f61270 */
[----:B------:R-:W-:-:S11]  /*5d9f0*/  ISETP.LT.AND P1, PT, R52, c[0x0][0x178], !P1 ;  /* 0x00005e0034007a0c */ /* 0x000fd60004f21270 */
[----:B------:R0:W-:Y:S01]  /*5da00*/  @P3 STG.E.U16 [R24.64], R61 ;  /* 0x0000003d18003986 */ /* 0x0001e2000c101504 */
[----:B------:R-:W-:-:S03]  /*5da10*/  ISETP.LT.AND P3, PT, R7, c[0x0][0x178], !P0 ;  /* 0x00005e0007007a0c */ /* 0x000fc60004761270 */
[----:B------:R1:W-:Y:S01]  /*5da20*/  @P2 STG.E.U16 [R28.64], R50 ;  /* 0x000000321c002986 */ /* 0x0003e2000c101504 */
[----:B0-----:R-:W-:-:S04]  /*5da30*/  IMAD.WIDE R24, R0, 0x2, R12 ;  /* 0x0000000200187825 */ /* 0x001fc800078e020c */
[----:B-1----:R-:W-:Y:S01]  /*5da40*/  IMAD.WIDE R28, R0, 0x2, R8 ;  /* 0x00000002001c7825 */ /* 0x002fe200078e0208 */
[----:B------:R0:W-:Y:S01]  /*5da50*/  @P6 STG.E.U16 [R24.64], R51 ;  /* 0x0000003318006986 */ /* 0x0001e2000c101504 */
[----:B------:R-:W-:-:S03]  /*5da60*/  ISETP.LT.AND P2, PT, R53, c[0x0][0x178], !P0 ;  /* 0x00005e0035007a0c */ /* 0x000fc60004741270 */
[----:B------:R1:W-:Y:S01]  /*5da70*/  @P5 STG.E.U16 [R36.64], R17 ;  /* 0x0000001124005986 */ /* 0x0003e2000c101504 */
[----:B------:R-:W-:-:S03]  /*5da80*/  PRMT R0, R32, 0x7632, R0 ;  /* 0x0000763220007816 */ /* 0x000fc60000000000 */
[----:B------:R2:W-:Y:S01]  /*5da90*/  @P1 STG.E.U16 [R28.64], R33 ;  /* 0x000000211c001986 */ /* 0x0005e2000c101504 */
[----:B------:R-:W-:Y:S02]  /*5daa0*/  ISETP.LT.AND P1, PT, R23, c[0x0][0x178], !P0 ;  /* 0x00005e0017007a0c */ /* 0x000fe40004721270 */
[----:B------:R-:W-:Y:S01]  /*5dab0*/  ISETP.LT.AND P5, PT, R40, c[0x0][0x178], !P0 ;  /* 0x00005e0028007a0c */ /* 0x000fe200047a1270 */
[----:B0-----:R-:W-:Y:S01]  /*5dac0*/  IMAD.WIDE R24, R4, 0x2, R48 ;  /* 0x0000000204187825 */ /* 0x001fe200078e0230 */
[----:B------:R-:W-:Y:S01]  /*5dad0*/  PRMT R16, R60, 0x7632, R16 ;  /* 0x000076323c107816 */ /* 0x000fe20000000010 */
[----:B------:R-:W3:Y:S04]  /*5dae0*/  LDL.LU R32, [R1+0x494] ;  /* 0x0004940001207983 */ /* 0x000ee80000300800 */
[----:B------:R0:W-:Y:S01]  /*5daf0*/  @P3 STG.E.U16 [R24.64], R0 ;  /* 0x0000000018003986 */ /* 0x0001e2000c101504 */
[----:B-1----:R-:W-:Y:S01]  /*5db00*/  PRMT R17, R61, 0x7632, R17 ;  /* 0x000076323d117816 */ /* 0x002fe20000000011 */
[----:B--2---:R-:W-:-:S04]  /*5db10*/  IMAD.WIDE R28, R4, 0x2, R2 ;  /* 0x00000002041c7825 */ /* 0x004fc800078e0202 */
[----:B------:R-:W-:Y:S01]  /*5db20*/  IMAD.WIDE R36, R4, 0x2, R44 ;  /* 0x0000000204247825 */ /* 0x000fe200078e022c */
[----:B0-----:R-:W-:-:S03]  /*5db30*/  PRMT R0, R56, 0x7632, R0 ;  /* 0x0000763238007816 */ /* 0x001fc60000000000 */
[----:B------:R-:W-:Y:S01]  /*5db40*/  IMAD.WIDE R24, R4, 0x2, R46 ;  /* 0x0000000204187825 */ /* 0x000fe200078e022e */
[----:B------:R-:W2:Y:S01]  /*5db50*/  LDL.LU R56, [R1+0x474] ;  /* 0x0004740001387983 */ /* 0x000ea20000300800 */
[----:B------:R-:W-:-:S03]  /*5db60*/  PRMT R20, R50, 0x7632, R20 ;  /* 0x0000763232147816 */ /* 0x000fc60000000014 */
[----:B------:R0:W-:Y:S04]  /*5db70*/  @P1 STG.E.U16 [R24.64], R0 ;  /* 0x0000000018001986 */ /* 0x0001e8000c101504 */
[----:B------:R-:W4:Y:S04]  /*5db80*/  LDL.LU R60, [R1+0x194] ;  /* 0x00019400013c7983 */ /* 0x000f280000300800 */
[----:B------:R-:W-:Y:S04]  /*5db90*/  @P2 STG.E.U16 [R28.64], R16 ;  /* 0x000000101c002986 */ /* 0x000fe8000c101504 */
[----:B------:R-:W4:Y:S04]  /*5dba0*/  LDL.LU R61, [R1+0x144] ;  /* 0x00014400013d7983 */ /* 0x000f280000300800 */
[----:B------:R1:W-:Y:S01]  /*5dbb0*/  @P5 STG.E.U16 [R36.64], R17 ;  /* 0x0000001124005986 */ /* 0x0003e2000c101504 */
[----:B0-----:R-:W-:-:S03]  /*5dbc0*/  PRMT R0, R51, 0x7632, R0 ;  /* 0x0000763233007816 */ /* 0x001fc60000000000 */
[----:B-1----:R-:W4:Y:S04]  /*5dbd0*/  LDL.LU R36, [R1+0x243c] ;  /* 0x00243c0001247983 */ /* 0x002f280000300800 */
[----:B------:R-:W4:Y:S04]  /*5dbe0*/  LDL.LU R50, [R1+0x114] ;  /* 0x0001140001327983 */ /* 0x000f280000300800 */
[----:B------:R-:W4:Y:S01]  /*5dbf0*/  LDL.LU R51, [R1+0x84] ;  /* 0x0000840001337983 */ /* 0x000f220000300800 */
[----:B------:R-:W-:Y:S02]  /*5dc00*/  ISETP.LT.AND P3, PT, R57, c[0x0][0x178], !P0 ;  /* 0x00005e0039007a0c */ /* 0x000fe40004761270 */
[----:B------:R-:W-:Y:S01]  /*5dc10*/  ISETP.GE.AND P4, PT, R39, c[0x0][0x17c], PT ;  /* 0x00005f0027007a0c */ /* 0x000fe20003f86270 */
[----:B------:R-:W-:Y:S01]  /*5dc20*/  IMAD.WIDE R38, R4, 0x2, R14 ;  /* 0x0000000204267825 */ /* 0x000fe200078e020e */
[----:B------:R-:W-:-:S02]  /*5dc30*/  ISETP.LT.AND P2, PT, R42, c[0x0][0x178], !P0 ;  /* 0x00005e002a007a0c */ /* 0x000fc40004741270 */
[----:B------:R-:W-:Y:S02]  /*5dc40*/  ISETP.LT.AND P1, PT, R43, c[0x0][0x178], !P0 ;  /* 0x00005e002b007a0c */ /* 0x000fe40004721270 */
[----:B------:R-:W-:Y:S01]  /*5dc50*/  ISETP.LT.AND P0, PT, R52, c[0x0][0x178], !P0 ;  /* 0x00005e0034007a0c */ /* 0x000fe20004701270 */
[----:B------:R-:W-:Y:S01]  /*5dc60*/  IMAD.WIDE R24, R4, 0x2, R10 ;  /* 0x0000000204187825 */ /* 0x000fe200078e020a */
[----:B------:R-:W-:-:S03]  /*5dc70*/  ISETP.LT.AND P5, PT, R23, c[0x0][0x178], !P4 ;  /* 0x00005e0017007a0c */ /* 0x000fc600067a1270 */
[----:B------:R0:W-:Y:S01]  /*5dc80*/  @P3 STG.E.U16 [R38.64], R20 ;  /* 0x0000001426003986 */ /* 0x0001e2000c101504 */
[----:B------:R-:W-:Y:S01]  /*5dc90*/  ISETP.LT.AND P3, PT, R7, c[0x0][0x178], !P4 ;  /* 0x00005e0007007a0c */ /* 0x000fe20006761270 */
[C---:B------:R-:W-:Y:S01]  /*5dca0*/  IMAD.WIDE R28, R4.reuse, 0x2, R8 ;  /* 0x00000002041c7825 */ /* 0x040fe200078e0208 */
[----:B------:R-:W-:Y:S02]  /*5dcb0*/  ISETP.LT.AND P6, PT, R53, c[0x0][0x178], !P4 ;  /* 0x00005e0035007a0c */ /* 0x000fe400067c1270 */
[----:B0-----:R-:W-:Y:S01]  /*5dcc0*/  PRMT R20, R17, 0x7632, R20 ;  /* 0x0000763211147816 */ /* 0x001fe20000000014 */
[C---:B------:R-:W-:Y:S01]  /*5dcd0*/  IMAD.WIDE R16, R4.reuse, 0x2, R12 ;  /* 0x0000000204107825 */ /* 0x040fe200078e020c */
[----:B------:R-:W-:Y:S02]  /*5dce0*/  IADD3 R4, R4, c[0x0][0x198], RZ ;  /* 0x0000660004047a10 */ /* 0x000fe40007ffe0ff */
[----:B------:R-:W-:Y:S02]  /*5dcf0*/  PRMT R33, R33, 0x7632, R33 ;  /* 0x0000763221217816 */ /* 0x000fe40000000021 */
[----:B------:R0:W-:Y:S01]  /*5dd00*/  @P2 STG.E.U16 [R16.64], R0 ;  /* 0x0000000010002986 */ /* 0x0001e2000c101504 */
[----:B------:R-:W-:-:S03]  /*5dd10*/  ISETP.LT.AND P2, PT, R57, c[0x0][0x178], !P4 ;  /* 0x00005e0039007a0c */ /* 0x000fc60006741270 */
[----:B------:R1:W-:Y:S01]  /*5dd20*/  @P1 STG.E.U16 [R24.64], R20 ;  /* 0x0000001418001986 */ /* 0x0003e2000c101504 */
[----:B------:R-:W-:-:S03]  /*5dd30*/  ISETP.LT.AND P1, PT, R40, c[0x0][0x178], !P4 ;  /* 0x00005e0028007a0c */ /* 0x000fc60006721270 */
[----:B------:R1:W-:Y:S01]  /*5dd40*/  @P0 STG.E.U16 [R28.64], R33 ;  /* 0x000000211c000986 */ /* 0x0003e2000c101504 */
[----:B0-----:R-:W-:-:S04]  /*5dd50*/  IMAD.WIDE R16, R4, 0x2, R48 ;  /* 0x0000000204107825 */ /* 0x001fc800078e0230 */
[C---:B-1----:R-:W-:Y:S01]  /*5dd60*/  IMAD.WIDE R24, R4.reuse, 0x2, R46 ;  /* 0x0000000204187825 */ /* 0x042fe200078e022e */
[----:B------:R-:W-:Y:S02]  /*5dd70*/  ISETP.GE.AND P0, PT, R41, c[0x0][0x17c], PT ;  /* 0x00005f0029007a0c */ /* 0x000fe40003f06270 */
[C---:B------:R-:W-:Y:S01]  /*5dd80*/  IADD3 R0, R4.reuse, c[0x0][0x198], RZ ;  /* 0x0000660004007a10 */ /* 0x040fe20007ffe0ff */
[----:B------:R-:W-:Y:S01]  /*5dd90*/  IMAD.WIDE R28, R4, 0x2, R2 ;  /* 0x00000002041c7825 */ /* 0x000fe200078e0202 */
[----:B------:R-:W4:Y:S04]  /*5dda0*/  LDL.LU R41, [R1+0x108] ;  /* 0x0001080001297983 */ /* 0x000f280000300800 */
[----:B---3--:R0:W-:Y:S01]  /*5ddb0*/  @P3 STG.E.U16 [R16.64], R32 ;  /* 0x0000002010003986 */ /* 0x0081e2000c101504 */
[----:B------:R-:W-:Y:S01]  /*5ddc0*/  ISETP.LT.AND P3, PT, R42, c[0x0][0x178], !P4 ;  /* 0x00005e002a007a0c */ /* 0x000fe20006761270 */
[----:B0-----:R-:W-:-:S02]  /*5ddd0*/  IMAD.WIDE R16, R4, 0x2, R44 ;  /* 0x0000000204107825 */ /* 0x001fc400078e022c */
[----:B--2---:R0:W-:Y:S01]  /*5dde0*/  @P5 STG.E.U16 [R24.64], R56 ;  /* 0x0000003818005986 */ /* 0x0041e2000c101504 */
[----:B------:R-:W-:Y:S02]  /*5ddf0*/  ISETP.LT.AND P5, PT, R43, c[0x0][0x178], !P4 ;  /* 0x00005e002b007a0c */ /* 0x000fe400067a1270 */
[----:B------:R-:W-:Y:S01]  /*5de00*/  ISETP.LT.AND P4, PT, R52, c[0x0][0x178], !P4 ;  /* 0x00005e0034007a0c */ /* 0x000fe20006781270 */
[----:B----4-:R1:W-:Y:S01]  /*5de10*/  @P6 STG.E.U16 [R28.64], R60 ;  /* 0x0000003c1c006986 */ /* 0x0103e2000c101504 */
[C---:B0-----:R-:W-:Y:S01]  /*5de20*/  IMAD.WIDE R24, R4.reuse, 0x2, R14 ;  /* 0x0000000204187825 */ /* 0x041fe200078e020e */
[----:B------:R-:W-:Y:S02]  /*5de30*/  ISETP.LT.AND P6, PT, R7, c[0x0][0x178], !P0 ;  /* 0x00005e0007007a0c */ /* 0x000fe400047c1270 */
[----:B------:R0:W-:Y:S01]  /*5de40*/  @P1 STG.E.U16 [R16.64], R61 ;  /* 0x0000003d10001986 */ /* 0x0001e2000c101504 */
[----:B-1----:R-:W-:Y:S01]  /*5de50*/  IMAD.WIDE R28, R4, 0x2, R8 ;  /* 0x00000002041c7825 */ /* 0x002fe200078e0208 */
[----:B------:R-:W-:-:S03]  /*5de60*/  PRMT R20, R32, 0x7632, R20 ;  /* 0x0000763220147816 */ /* 0x000fc60000000014 */
[----:B0-----:R-:W-:Y:S01]  /*5de70*/  IMAD.WIDE R16, R4, 0x2, R10 ;  /* 0x0000000204107825 */ /* 0x001fe200078e020a */
[----:B------:R0:W-:Y:S03]  /*5de80*/  @P2 STG.E.U16 [R24.64], R50 ;  /* 0x0000003218002986 */ /* 0x0001e6000c101504 */
[----:B------:R-:W-:Y:S01]  /*5de90*/  IMAD.WIDE R32, R0, 0x2, R48 ;  /* 0x0000000200207825 */ /* 0x000fe200078e0230 */
[----:B------:R-:W-:-:S03]  /*5dea0*/  ISETP.LT.AND P2, PT, R23, c[0x0][0x178], !P0 ;  /* 0x00005e0017007a0c */ /* 0x000fc60004741270 */
[----:B0-----:R-:W-:-:S05]  /*5deb0*/  IMAD.WIDE R24, R4, 0x2, R12 ;  /* 0x0000000204187825 */ /* 0x001fca00078e020c */
[----:B------:R-:W-:Y:S04]  /*5dec0*/  @P3 STG.E.U16 [R24.64], R51 ;  /* 0x0000003318003986 */ /* 0x000fe8000c101504 */
[----:B------:R0:W-:Y:S04]  /*5ded0*/  @P5 STG.E.U16 [R16.64], R5 ;  /* 0x0000000510005986 */ /* 0x0001e8000c101504 */
[----:B------:R1:W-:Y:S01]  /*5dee0*/  @P4 STG.E.U16 [R28.64], R21 ;  /* 0x000000151c004986 */ /* 0x0003e2000c101504 */
[----:B------:R-:W-:-:S03]  /*5def0*/  ISETP.LT.AND P4, PT, R53, c[0x0][0x178], !P0 ;  /* 0x00005e0035007a0c */ /* 0x000fc60004781270 */
[----:B------:R2:W-:Y:S01]  /*5df00*/  @P6 STG.E.U16 [R32.64], R20 ;  /* 0x0000001420006986 */ /* 0x0005e2000c101504 */
[----:B------:R-:W-:Y:S02]  /*5df10*/  PRMT R4, R60, 0x7632, R4 ;  /* 0x000076323c047816 */ /* 0x000fe40000000004 */
[----:B------:R-:W-:Y:S01]  /*5df20*/  ISETP.GE.AND P1, PT, R36, c[0x0][0x17c], PT ;  /* 0x00005f0024007a0c */ /* 0x000fe20003f26270 */
[----:B0-----:R-:W-:-:S04]  /*5df30*/  IMAD.WIDE R16, R0, 0x2, R2 ;  /* 0x0000000200107825 */ /* 0x001fc800078e0202 */
[----:B-1----:R-:W-:Y:S01]  /*5df40*/  IMAD.WIDE R28, R0, 0x2, R46 ;  /* 0x00000002001c7825 */ /* 0x002fe200078e022e */
[----:B--2---:R-:W-:Y:S02]  /*5df50*/  PRMT R20, R56, 0x7632, R20 ;  /* 0x0000763238147816 */ /* 0x004fe40000000014 */
[----:B------:R-:W2:Y:S01]  /*5df60*/  LDL.LU R56, [R1+0xf8] ;  /* 0x0000f80001387983 */ /* 0x000ea20000300800 */
[----:B------:R-:W-:-:S03]  /*5df70*/  PRMT R5, R61, 0x7632, R5 ;  /* 0x000076323d057816 */ /* 0x000fc60000000005 */
[----:B------:R-:W3:Y:S04]  /*5df80*/  LDL.LU R36, [R1+0x2440] ;  /* 0x0024400001247983 */ /* 0x000ee80000300800 */
[----:B------:R-:W4:Y:S04]  /*5df90*/  LDL.LU R60, [R1+0xe8] ;  /* 0x0000e800013c7983 */ /* 0x000f280000300800 */
[----:B------:R0:W-:Y:S04]  /*5dfa0*/  @P2 STG.E.U16 [R28.64], R20 ;  /* 0x000000141c002986 */ /* 0x0001e8000c101504 */
[----:B------:R-:W4:Y:S04]  /*5dfb0*/  LDL.LU R33, [R1+0x2444] ;  /* 0x0024440001217983 */ /* 0x000f280000300800 */
[----:B------:R1:W-:Y:S01]  /*5dfc0*/  @P4 STG.E.U16 [R16.64], R4 ;  /* 0x0000000410004986 */ /* 0x0003e2000c101504 */
[----:B0-----:R-:W-:-:S03]  /*5dfd0*/  PRMT R20, R50, 0x7632, R20 ;  /* 0x0000763232147816 */ /* 0x001fc60000000014 */
[----:B------:R-:W4:Y:S04]  /*5dfe0*/  LDL.LU R61, [R1+0xd8] ;  /* 0x0000d800013d7983 */ /* 0x000f280000300800 */
[----:B------:R-:W4:Y:S01]  /*5dff0*/  LDL.LU R50, [R1+0xc8] ;  /* 0x0000c80001327983 */ /* 0x000f220000300800 */
[----:B-1----:R-:W-:-:S03]  /*5e000*/  PRMT R4, R51, 0x7632, R4 ;  /* 0x0000763233047816 */ /* 0x002fc60000000004 */
[----:B------:R-:W4:Y:S01]  /*5e010*/  LDL.LU R51, [R1+0xb8] ;  /* 0x0000b80001337983 */ /* 0x000f220000300800 */
[----:B------:R-:W-:Y:S02]  /*5e020*/  ISETP.LT.AND P5, PT, R40, c[0x0][0x178], !P0 ;  /* 0x00005e0028007a0c */ /* 0x000fe400047a1270 */
[----:B------:R-:W-:Y:S02]  /*5e030*/  ISETP.LT.AND P6, PT, R57, c[0x0][0x178], !P0 ;  /* 0x00005e0039007a0c */ /* 0x000fe400047c1270 */
[----:B------:R-:W-:Y:S01]  /*5e040*/  ISETP.LT.AND P3, PT, R42, c[0x0][0x178], !P0 ;  /* 0x00005e002a007a0c */ /* 0x000fe20004761270 */
[----:B------:R-:W-:Y:S01]  /*5e050*/  IMAD.WIDE R24, R0, 0x2, R44 ;  /* 0x0000000200187825 */ /* 0x000fe200078e022c */
[----:B------:R-:W-:-:S03]  /*5e060*/  ISETP.LT.AND P4, PT, R43, c[0x0][0x178], !P0 ;  /* 0x00005e002b007a0c */ /* 0x000fc60004781270 */
[----:B------:R-:W-:Y:S01]  /*5e070*/  IMAD.WIDE R28, R0, 0x2, R14 ;  /* 0x00000002001c7825 */ /* 0x000fe200078e020e */
[----:B------:R-:W-:-:S03]  /*5e080*/  ISETP.LT.AND P0, PT, R52, c[0x0][0x178], !P0 ;  /* 0x00005e0034007a0c */ /* 0x000fc60004701270 */
[----:B------:R-:W-:Y:S01]  /*5e090*/  IMAD.WIDE R16, R0, 0x2, R12 ;  /* 0x0000000200107825 */ /* 0x000fe200078e020c */
[----:B------:R0:W-:Y:S01]  /*5e0a0*/  @P5 STG.E.U16 [R24.64], R5 ;  /* 0x0000000518005986 */ /* 0x0001e2000c101504 */
[----:B------:R-:W-:-:S03]  /*5e0b0*/  ISETP.LT.AND P5, PT, R7, c[0x0][0x178], !P1 ;  /* 0x00005e0007007a0c */ /* 0x000fc60004fa1270 */
[----:B------:R1:W-:Y:S01]  /*5e0c0*/  @P6 STG.E.U16 [R28.64], R20 ;  /* 0x000000141c006986 */ /* 0x0003e2000c101504 */
[----:B------:R-:W-:-:S03]  /*5e0d0*/  ISETP.LT.AND P6, PT, R23, c[0x0][0x178], !P1 ;  /* 0x00005e0017007a0c */ /* 0x000fc60004fc1270 */
[----:B------:R1:W-:Y:S01]  /*5e0e0*/  @P3 STG.E.U16 [R16.64], R4 ;  /* 0x0000000410003986 */ /* 0x0003e2000c101504 */
[----:B------:R-:W-:Y:S02]  /*5e0f0*/  PRMT R32, R21, 0x7632, R32 ;  /* 0x0000763215207816 */ /* 0x000fe40000000020 */
[----:B0-----:R-:W-:Y:S01]  /*5e100*/  PRMT R5, R5, 0x7632, R5 ;  /* 0x0000763205057816 */ /* 0x001fe20000000005 */
[C---:B-1----:R-:W-:Y:S01]  /*5e110*/  IMAD.WIDE R20, R0.reuse, 0x2, R8 ;  /* 0x0000000200147825 */ /* 0x042fe200078e0208 */
[----:B------:R-:W-:-:S03]  /*5e120*/  IADD3 R4, R0, c[0x0][0x198], RZ ;  /* 0x0000660000047a10 */ /* 0x000fc60007ffe0ff */
[----:B------:R-:W-:Y:S01]  /*5e130*/  IMAD.WIDE R16, R0, 0x2, R10 ;  /* 0x0000000200107825 */ /* 0x000fe200078e020a */
[----:B------:R-:W-:-:S03]  /*5e140*/  ISETP.LT.AND P2, PT, R53, c[0x0][0x178], !P1 ;  /* 0x00005e0035007a0c */ /* 0x000fc60004f41270 */
[----:B------:R-:W-:Y:S01]  /*5e150*/  IMAD.WIDE R24, R4, 0x2, R48 ;  /* 0x0000000204187825 */ /* 0x000fe200078e0230 */
[----:B------:R0:W-:Y:S01]  /*5e160*/  @P4 STG.E.U16 [R16.64], R5 ;  /* 0x0000000510004986 */ /* 0x0001e2000c101504 */
[----:B------:R-:W-:Y:S02]  /*5e170*/  ISETP.LT.AND P3, PT, R40, c[0x0][0x178], !P1 ;  /* 0x00005e0028007a0c */ /* 0x000fe40004f61270 */
[----:B------:R-:W-:Y:S01]  /*5e180*/  IMAD.WIDE R28, R4, 0x2, R46 ;  /* 0x00000002041c7825 */ /* 0x000fe200078e022e */
[----:B------:R1:W-:Y:S01]  /*5e190*/  @P0 STG.E.U16 [R20.64], R32 ;  /* 0x0000002014000986 */ /* 0x0003e2000c101504 */
[----:B------:R-:W-:-:S03]  /*5e1a0*/  ISETP.LT.AND P4, PT, R57, c[0x0][0x178], !P1 ;  /* 0x00005e0039007a0c */ /* 0x000fc60004f81270 */
[----:B------:R1:W-:Y:S01]  /*5e1b0*/  @P5 STG.E.U16 [R24.64], R41 ;  /* 0x0000002918005986 */ /* 0x0003e2000c101504 */
[----:B------:R-:W-:Y:S01]  /*5e1c0*/  ISETP.LT.AND P5, PT, R42, c[0x0][0x178], !P1 ;  /* 0x00005e002a007a0c */ /* 0x000fe20004fa1270 */
[----:B0-----:R-:W-:-:S04]  /*5e1d0*/  IMAD.WIDE R16, R4, 0x2, R2 ;  /* 0x0000000204107825 */ /* 0x001fc800078e0202 */
[----:B-1----:R-:W-:-:S04]  /*5e1e0*/  IMAD.WIDE R20, R4, 0x2, R12 ;  /* 0x0000000204147825 */ /* 0x002fc800078e020c */
[C---:B------:R-:W-:Y:S01]  /*5e1f0*/  IMAD.WIDE R24, R4.reuse, 0x2, R14 ;  /* 0x0000000204187825 */ /* 0x040fe200078e020e */
[----:B------:R-:W-:Y:S01]  /*5e200*/  IADD3 R0, R4, c[0x0][0x198], RZ ;  /* 0x0000660004007a10 */ /* 0x000fe20007ffe0ff */
[----:B--2---:R0:W-:Y:S01]  /*5e210*/  @P6 STG.E.U16 [R28.64], R56 ;  /* 0x000000381c006986 */ /* 0x0041e2000c101504 */
[----:B------:R-:W-:Y:S02]  /*5e220*/  ISETP.LT.AND P6, PT, R43, c[0x0][0x178], !P1 ;  /* 0x00005e002b007a0c */ /* 0x000fe40004fc1270 */
[----:B------:R-:W-:Y:S02]  /*5e230*/  ISETP.LT.AND P1, PT, R52, c[0x0][0x178], !P1 ;  /* 0x00005e0034007a0c */ /* 0x000fe40004f21270 */
[----:B---3--:R-:W-:Y:S01]  /*5e240*/  ISETP.GE.AND P0, PT, R36, c[0x0][0x17c], PT ;  /* 0x00005f0024007a0c */ /* 0x008fe20003f06270 */
[----:B----4-:R1:W-:Y:S01]  /*5e250*/  @P2 STG.E.U16 [R16.64], R60 ;  /* 0x0000003c10002986 */ /* 0x0103e2000c101504 */
[----:B0-----:R-:W-:-:S04]  /*5e260*/  IMAD.WIDE R28, R4, 0x2, R44 ;  /* 0x00000002041c7825 */ /* 0x001fc800078e022c */
[----:B-1----:R-:W-:Y:S01]  /*5e270*/  IMAD.WIDE R16, R4, 0x2, R10 ;  /* 0x0000000204107825 */ /* 0x002fe200078e020a */
[----:B------:R0:W-:Y:S01]  /*5e280*/  @P3 STG.E.U16 [R28.64], R61 ;  /* 0x0000003d1c003986 */ /* 0x0001e2000c101504 */
[----:B------:R-:W-:-:S03]  /*5e290*/  ISETP.LT.AND P3, PT, R7, c[0x0][0x178], !P0 ;  /* 0x00005e0007007a0c */ /* 0x000fc60004761270 */
[----:B------:R1:W-:Y:S01]  /*5e2a0*/  @P4 STG.E.U16 [R24.64], R50 ;  /* 0x0000003218004986 */ /* 0x0003e2000c101504 */
[----:B------:R-:W-:-:S03]  /*5e2b0*/  ISETP.LT.AND P4, PT, R23, c[0x0][0x178], !P0 ;  /* 0x00005e0017007a0c */ /* 0x000fc60004781270 */
[----:B------:R2:W-:Y:S01]  /*5e2c0*/  @P5 STG.E.U16 [R20.64], R51 ;  /* 0x0000003314005986 */ /* 0x0005e2000c101504 */
[----:B------:R-:W-:Y:S01]  /*5e2d0*/  ISETP.LT.AND P5, PT, R53, c[0x0][0x178], !P0 ;  /* 0x00005e0035007a0c */ /* 0x000fe200047a1270 */
[----:B0-----:R-:W-:Y:S02]  /*5e2e0*/  IMAD.WIDE R28, R4, 0x2, R8 ;  /* 0x00000002041c7825 */ /* 0x001fe400078e0208 */
[----:B------:R0:W-:Y:S01]  /*5e2f0*/  @P6 STG.E.U16 [R16.64], R58 ;  /* 0x0000003a10006986 */ /* 0x0001e2000c101504 */
[----:B------:R-:W-:-:S03]  /*5e300*/  ISETP.LT.AND P6, PT, R40, c[0x0][0x178], !P0 ;  /* 0x00005e0028007a0c */ /* 0x000fc600047c1270 */
[----:B------:R3:W-:Y:S01]  /*5e310*/  @P1 STG.E.U16 [R28.64], R26 ;  /* 0x0000001a1c001986 */ /* 0x0007e2000c101504 */
[----:B------:R-:W-:Y:S01]  /*5e320*/  ISETP.LT.AND P1, PT, R57, c[0x0][0x178], !P0 ;  /* 0x00005e0039007a0c */ /* 0x000fe20004721270 */
[----:B------:R-:W-:Y:S01]  /*5e330*/  IMAD.WIDE R4, R0, 0x2, R2 ;  /* 0x0000000200047825 */ /* 0x000fe200078e0202 */
[----:B-1----:R-:W-:-:S03]  /*5e340*/  PRMT R24, R56, 0x7632, R24 ;  /* 0x0000763238187816 */ /* 0x002fc60000000018 */
[----:B--2---:R-:W-:Y:S01]  /*5e350*/  IMAD.WIDE R20, R0, 0x2, R48 ;  /* 0x0000000200147825 */ /* 0x004fe200078e0230 */
[----:B------:R-:W-:-:S03]  /*5e360*/  PRMT R25, R60, 0x7632, R25 ;  /* 0x000076323c197816 */ /* 0x000fc60000000019 */
[C---:B0-----:R-:W-:Y:S01]  /*5e370*/  IMAD.WIDE R16, R0.reuse, 0x2, R46 ;  /* 0x0000000200107825 */ /* 0x041fe200078e022e */
[----:B---3--:R-:W-:Y:S02]  /*5e380*/  PRMT R26, R41, 0x7632, R26 ;  /* 0x00007632291a7816 */ /* 0x008fe4000000001a */
[----:B------:R-:W2:Y:S04]  /*5e390*/  LDL.LU R41, [R1+0x458] ;  /* 0x0004580001297983 */ /* 0x000ea80000300800 */
[----:B------:R0:W-:Y:S04]  /*5e3a0*/  @P3 STG.E.U16 [R20.64], R26 ;  /* 0x0000001a14003986 */ /* 0x0001e8000c101504 */
[----:B------:R1:W-:Y:S04]  /*5e3b0*/  @P4 STG.E.U16 [R16.64], R24 ;  /* 0x0000001810004986 */ /* 0x0003e8000c101504 */
[----:B------:R-:W3:Y:S01]  /*5e3c0*/  LDL.LU R37, [R1+0x2448] ;  /* 0x0024480001257983 */ /* 0x000ee20000300800 */
[----:B0-----:R-:W-:Y:S01]  /*5e3d0*/  PRMT R26, R61, 0x7632, R26 ;  /* 0x000076323d1a7816 */ /* 0x001fe2000000001a */
[----:B------:R-:W-:-:S02]  /*5e3e0*/  IMAD.WIDE R20, R0, 0x2, R44 ;  /* 0x0000000200147825 */ /* 0x000fc400078e022c */
[----:B------:R0:W-:Y:S01]  /*5e3f0*/  @P5 STG.E.U16 [R4.64], R25 ;  /* 0x0000001904005986 */ /* 0x0001e2000c101504 */
[----:B-1----:R-:W-:-:S03]  /*5e400*/  PRMT R16, R50, 0x7632, R16 ;  /* 0x0000763232107816 */ /* 0x002fc60000000010 */
[----:B------:R-:W4:Y:S04]  /*5e410*/  LDL.LU R36, [R1+0x244c] ;  /* 0x00244c0001247983 */ /* 0x000f280000300800 */
[----:B------:R-:W3:Y:S01]  /*5e420*/  LDL.LU R56, [R1+0x188] ;  /* 0x0001880001387983 */ /* 0x000ee20000300800 */
[----:B0-----:R-:W-:-:S03]  /*5e430*/  IMAD.WIDE R4, R0, 0x2, R14 ;  /* 0x0000000200047825 */ /* 0x001fc600078e020e */
[----:B------:R-:W4:Y:S01]  /*5e440*/  LDL.LU R60, [R1+0x178] ;  /* 0x00017800013c7983 */ /* 0x000f220000300800 */
[----:B------:R-:W-:-:S03]  /*5e450*/  ISETP.GE.AND P2, PT, R33, c[0x0][0x17c], PT ;  /* 0x00005f0021007a0c */ /* 0x000fc60003f46270 */
[----:B------:R-:W4:Y:S04]  /*5e460*/  LDL.LU R61, [R1+0x158] ;  /* 0x00015800013d7983 */ /* 0x000f280000300800 */
[----:B------:R-:W-:Y:S04]  /*5e470*/  @P6 STG.E.U16 [R20.64], R26 ;  /* 0x0000001a14006986 */ /* 0x000fe8000c101504 */
[----:B------:R-:W4:Y:S04]  /*5e480*/  LDL.LU R50, [R1+0x138] ;  /* 0x0001380001327983 */ /* 0x000f280000300800 */
[----:B------:R0:W-:Y:S04]  /*5e490*/  @P1 STG.E.U16 [R4.64], R16 ;  /* 0x0000001004001986 */ /* 0x0001e8000c101504 */
[----:B------:R-:W4:Y:S01]  /*5e4a0*/  LDL.LU R33, [R1+0x2450] ;  /* 0x0024500001217983 */ /* 0x000f220000300800 */
[----:B0-----:R-:W-:-:S03]  /*5e4b0*/  PRMT R5, R51, 0x7632, R5 ;  /* 0x0000763233057816 */ /* 0x001fc60000000005 */
[----:B------:R-:W4:Y:S01]  /*5e4c0*/  LDL.LU R51, [R1+0xa8] ;  /* 0x0000a80001337983 */ /* 0x000f220000300800 */
[----:B------:R-:W-:Y:S02]  /*5e4d0*/  ISETP.LT.AND P3, PT, R42, c[0x0][0x178], !P0 ;  /* 0x00005e002a007a0c */ /* 0x000fe40004761270 */
[----:B------:R-:W-:Y:S02]  /*5e4e0*/  ISETP.LT.AND P4, PT, R43, c[0x0][0x178], !P0 ;  /* 0x00005e002b007a0c */ /* 0x000fe40004781270 */
[----:B------:R-:W-:Y:S01]  /*5e4f0*/  ISETP.LT.AND P0, PT, R52, c[0x0][0x178], !P0 ;  /* 0x00005e0034007a0c */ /* 0x000fe20004701270 */
[----:B------:R-:W-:Y:S01]  /*5e500*/  IMAD.WIDE R16, R0, 0x2, R12 ;  /* 0x0000000200107825 */ /* 0x000fe200078e020c */
[----:B------:R-:W-:Y:S02]  /*5e510*/  ISETP.LT.AND P5, PT, R7, c[0x0][0x178], !P2 ;  /* 0x00005e0007007a0c */ /* 0x000fe400057a1270 */
[----:B------:R-:W-:Y:S01]  /*5e520*/  PRMT R58, R58, 0x7632, R58 ;  /* 0x000076323a3a7816 */ /* 0x000fe2000000003a */
[C---:B------:R-:W-:Y:S01]  /*5e530*/  IMAD.WIDE R20, R0.reuse, 0x2, R10 ;  /* 0x0000000200147825 */ /* 0x040fe200078e020a */
[----:B------:R-:W-:-:S02]  /*5e540*/  IADD3 R4, R0, c[0x0][0x198], RZ ;  /* 0x0000660000047a10 */ /* 0x000fc40007ffe0ff */
[----:B------:R-:W-:Y:S01]  /*5e550*/  PRMT R26, R26, 0x7632, R26 ;  /* 0x000076321a1a7816 */ /* 0x000fe2000000001a */
[----:B------:R-:W-:Y:S01]  /*5e560*/  @P3 STG.E.U16 [R16.64], R5 ;  /* 0x0000000510003986 */ /* 0x000fe2000c101504 */
[----:B------:R-:W-:Y:S01]  /*5e570*/  IMAD.WIDE R24, R0, 0x2, R8 ;  /* 0x0000000200187825 */ /* 0x000fe200078e0208 */
[----:B------:R-:W-:Y:S02]  /*5e580*/  ISETP.LT.AND P1, PT, R23, c[0x0][0x178], !P2 ;  /* 0x00005e0017007a0c */ /* 0x000fe40005721270 */
[----:B------:R0:W-:Y:S01]  /*5e590*/  @P4 STG.E.U16 [R20.64], R58 ;  /* 0x0000003a14004986 */ /* 0x0001e2000c101504 */
[----:B------:R-:W-:Y:S02]  /*5e5a0*/  ISETP.LT.AND P4, PT, R53, c[0x0][0x178], !P2 ;  /* 0x00005e0035007a0c */ /* 0x000fe40005781270 */
[----:B------:R-:W-:Y:S01]  /*5e5b0*/  ISETP.LT.AND P3, PT, R40, c[0x0][0x178], !P2 ;  /* 0x00005e0028007a0c */ /* 0x000fe20005761270 */
[----:B------:R1:W-:Y:S01]  /*5e5c0*/  @P0 STG.E.U16 [R24.64], R26 ;  /* 0x0000001a18000986 */ /* 0x0003e2000c101504 */
[----:B------:R-:W-:Y:S01]  /*5e5d0*/  ISETP.LT.AND P6, PT, R57, c[0x0][0x178], !P2 ;  /* 0x00005e0039007a0c */ /* 0x000fe200057c1270 */
[----:B0-----:R-:W-:-:S04]  /*5e5e0*/  IMAD.WIDE R20, R4, 0x2, R48 ;  /* 0x0000000204147825 */ /* 0x001fc800078e0230 */
[----:B------:R-:W-:-:S04]  /*5e5f0*/  IMAD.WIDE R16, R4, 0x2, R46 ;  /* 0x0000000204107825 */ /* 0x000fc800078e022e */
[----:B-1----:R-:W-:Y:S01]  /*5e600*/  IMAD.WIDE R24, R4, 0x2, R2 ;  /* 0x0000000204187825 */ /* 0x002fe200078e0202 */
[----:B--2---:R0:W-:Y:S01]  /*5e610*/  @P5 STG.E.U16 [R20.64], R41 ;  /* 0x0000002914005986 */ /* 0x0041e2000c101504 */
[----:B------:R-:W-:Y:S02]  /*5e620*/  ISETP.LT.AND P5, PT, R42, c[0x0][0x178], !P2 ;  /* 0x00005e002a007a0c */ /* 0x000fe400057a1270 */
[C---:B0-----:R-:W-:Y:S01]  /*5e630*/  IMAD.WIDE R20, R4.reuse, 0x2, R44 ;  /* 0x0000000204147825 */ /* 0x041fe200078e022c */
[----:B---3--:R0:W-:Y:S04]  /*5e640*/  @P1 STG.E.U16 [R16.64], R56 ;  /* 0x0000003810001986 */ /* 0x0081e8000c101504 */
[----:B----4-:R1:W-:Y:S01]  /*5e650*/  @P4 STG.E.U16 [R24.64], R60 ;  /* 0x0000003c18004986 */ /* 0x0103e2000c101504 */
[----:B0-----:R-:W-:-:S03]  /*5e660*/  IMAD.WIDE R16, R4, 0x2, R14 ;  /* 0x0000000204107825 */ /* 0x001fc600078e020e */
[----:B------:R-:W-:Y:S01]  /*5e670*/  @P3 STG.E.U16 [R20.64], R61 ;  /* 0x0000003d14003986 */ /* 0x000fe2000c101504 */
[----:B-1----:R-:W-:-:S03]  /*5e680*/  IMAD.WIDE R24, R4, 0x2, R12 ;  /* 0x0000000204187825 */ /* 0x002fc600078e020c */
[----:B------:R-:W-:Y:S01]  /*5e690*/  @P6 STG.E.U16 [R16.64], R50 ;  /* 0x0000003210006986 */ /* 0x000fe2000c101504 */
[----:B------:R-:W-:Y:S02]  /*5e6a0*/  ISETP.LT.AND P4, PT, R43, c[0x0][0x178], !P2 ;  /* 0x00005e002b007a0c */ /* 0x000fe40005781270 */
[----:B------:R-:W-:Y:S02]  /*5e6b0*/  ISETP.LT.AND P3, PT, R52, c[0x0][0x178], !P2 ;  /* 0x00005e0034007a0c */ /* 0x000fe40005761270 */
[----:B------:R-:W-:Y:S02]  /*5e6c0*/  PRMT R26, R60, 0x7632, R26 ;  /* 0x000076323c1a7816 */ /* 0x000fe4000000001a */
[----:B------:R-:W-:Y:S01]  /*5e6d0*/  ISETP.GE.AND P2, PT, R33, c[0x0][0x17c], PT ;  /* 0x00005f0021007a0c */ /* 0x000fe20003f46270 */
[----:B------:R0:W-:Y:S02]  /*5e6e0*/  @P5 STG.E.U16 [R24.64], R51 ;  /* 0x0000003318005986 */ /* 0x0001e4000c101504 */
[----:B0-----:R-:W-:-:S02]  /*5e6f0*/  PRMT R24, R41, 0x7632, R24 ;  /* 0x0000763229187816 */ /* 0x001fc40000000018 */
[----:B------:R-:W2:Y:S01]  /*5e700*/  LDL.LU R41, [R1+0x488] ;  /* 0x0004880001297983 */ /* 0x000ea20000300800 */
[----:B------:R-:W-:-:S03]  /*5e710*/  PRMT R25, R56, 0x7632, R25 ;  /* 0x0000763238197816 */ /* 0x000fc60000000019 */
[----:B------:R-:W3:Y:S04]  /*5e720*/  LDL.LU R56, [R1+0x468] ;  /* 0x0004680001387983 */ /* 0x000ee80000300800 */
[----:B------:R-:W4:Y:S04]  /*5e730*/  LDL.LU R33, [R1+0x2454] ;  /* 0x0024540001217983 */ /* 0x000f280000300800 */
[----:B------:R-:W4:Y:S01]  /*5e740*/  LDL.LU R60, [R1+0x1a8] ;  /* 0x0001a800013c7983 */ /* 0x000f220000300800 */
[----:B------:R-:W-:Y:S01]  /*5e750*/  PRMT R28, R61, 0x7632, R28 ;  /* 0x000076323d1c7816 */ /* 0x000fe2000000001c */
[----:B------:R-:W-:Y:S01]  /*5e760*/  IMAD.WIDE R16, R4, 0x2, R10 ;  /* 0x0000000204107825 */ /* 0x000fe200078e020a */
[----:B------:R-:W-:Y:S01]  /*5e770*/  PRMT R29, R50, 0x7632, R29 ;  /* 0x00007632321d7816 */ /* 0x000fe2000000001d */
[----:B------:R-:W4:Y:S02]  /*5e780*/  LDL.LU R61, [R1+0x168] ;  /* 0x00016800013d7983 */ /* 0x000f240000300800 */
[----:B------:R-:W-:-:S02]  /*5e790*/  IMAD.WIDE R20, R4, 0x2, R8 ;  /* 0x0000000204147825 */ /* 0x000fc400078e0208 */
[----:B------:R-:W4:Y:S04]  /*5e7a0*/  LDL.LU R50, [R1+0x128] ;  /* 0x0001280001327983 */ /* 0x000f280000300800 */
[----:B------:R-:W-:Y:S04]  /*5e7b0*/  @P4 STG.E.U16 [R16.64], R54 ;  /* 0x0000003610004986 */ /* 0x000fe8000c101504 */
[----:B------:R0:W-:Y:S02]  /*5e7c0*/  @P3 STG.E.U16 [R20.64], R30 ;  /* 0x0000001e14003986 */ /* 0x0001e4000c101504 */
[----:B0-----:R-:W-:-:S02]  /*5e7d0*/  PRMT R30, R51, 0x7632, R30 ;  /* 0x00007632331e7816 */ /* 0x001fc4000000001e */
[----:B------:R-:W4:Y:S01]  /*5e7e0*/  LDL.LU R51, [R1+0x98] ;  /* 0x0000980001337983 */ /* 0x000f220000300800 */
[----:B------:R-:W-:-:S04]  /*5e7f0*/  ISETP.GE.AND P0, PT, R37, c[0x0][0x17c], PT ;  /* 0x00005f0025007a0c */ /* 0x000fc80003f06270 */
[----:B------:R-:W-:Y:S02]  /*5e800*/  ISETP.LT.AND P6, PT, R7, c[0x0][0x178], !P0 ;  /* 0x00005e0007007a0c */ /* 0x000fe400047c1270 */
[----:B------:R-:W-:Y:S02]  /*5e810*/  ISETP.LT.AND P5, PT, R23, c[0x0][0x178], !P0 ;  /* 0x00005e0017007a0c */ /* 0x000fe400047a1270 */
[----:B------:R-:W-:-:S05]  /*5e820*/  IADD3 R0, R4, c[0x0][0x198], RZ ;  /* 0x0000660004007a10 */ /* 0x000fca0007ffe0ff */
[----:B------:R-:W-:Y:S01]  /*5e830*/  IMAD.WIDE R4, R0, 0x2, R48 ;  /* 0x0000000200047825 */ /* 0x000fe200078e0230 */
[----:B------:R-:W-:-:S03]  /*5e840*/  ISETP.LT.AND P4, PT, R53, c[0x0][0x178], !P0 ;  /* 0x00005e0035007a0c */ /* 0x000fc60004781270 */
[----:B------:R-:W-:Y:S01]  /*5e850*/  IMAD.WIDE R16, R0, 0x2, R46 ;  /* 0x0000000200107825 */ /* 0x000fe200078e022e */
[----:B------:R0:W-:Y:S01]  /*5e860*/  @P6 STG.E.U16 [R4.64], R24 ;  /* 0x0000001804006986 */ /* 0x0001e2000c101504 */
[----:B------:R-:W-:Y:S02]  /*5e870*/  ISETP.LT.AND P6, PT, R40, c[0x0][0x178], !P0 ;  /* 0x00005e0028007a0c */ /* 0x000fe400047c1270 */
[----:B------:R-:W-:Y:S01]  /*5e880*/  ISETP.LT.AND P3, PT, R57, c[0x0][0x178], !P0 ;  /* 0x00005e0039007a0c */ /* 0x000fe20004761270 */
[----:B------:R1:W-:Y:S01]  /*5e890*/  @P5 STG.E.U16 [R16.64], R25 ;  /* 0x0000001910005986 */ /* 0x0003e2000c101504 */
[----:B------:R-:W-:Y:S01]  /*5e8a0*/  ISETP.LT.AND P5, PT, R42, c[0x0][0x178], !P0 ;  /* 0x00005e002a007a0c */ /* 0x000fe200047a1270 */
[----:B------:R-:W-:Y:S01]  /*5e8b0*/  IMAD.WIDE R20, R0, 0x2, R14 ;  /* 0x0000000200147825 */ /* 0x000fe200078e020e */
[----:B------:R-:W-:-:S03]  /*5e8c0*/  ISETP.GE.AND P1, PT, R36, c[0x0][0x17c], PT ;  /* 0x00005f0024007a0c */ /* 0x000fc60003f26270 */
[----:B0-----:R-:W-:-:S04]  /*5e8d0*/  IMAD.WIDE R4, R0, 0x2, R2 ;  /* 0x0000000200047825 */ /* 0x001fc800078e0202 */
[C---:B-1----:R-:W-:Y:S01]  /*5e8e0*/  IMAD.WIDE R16, R0.reuse, 0x2, R44 ;  /* 0x0000000200107825 */ /* 0x042fe200078e022c */
[----:B------:R0:W-:Y:S03]  /*5e8f0*/  @P4 STG.E.U16 [R4.64], R26 ;  /* 0x0000001a04004986 */ /* 0x0001e6000c101504 */
[----:B------:R-:W-:Y:S01]  /*5e900*/  IMAD.WIDE R24, R0, 0x2, R12 ;  /* 0x0000000200187825 */ /* 0x000fe200078e020c */
[----:B------:R-:W-:Y:S01]  /*5e910*/  @P6 STG.E.U16 [R16.64], R28 ;  /* 0x0000001c10006986 */ /* 0x000fe2000c101504 */
[----:B------:R-:W-:Y:S02]  /*5e920*/  ISETP.LT.AND P4, PT, R43, c[0x0][0x178], !P0 ;  /* 0x00005e002b007a0c */ /* 0x000fe40004781270 */
[----:B------:R-:W-:Y:S01]  /*5e930*/  ISETP.LT.AND P0, PT, R52, c[0x0][0x178], !P0 ;  /* 0x00005e0034007a0c */ /* 0x000fe20004701270 */
[----:B------:R1:W-:Y:S04]  /*5e940*/  @P3 STG.E.U16 [R20.64], R29 ;  /* 0x0000001d14003986 */ /* 0x0003e8000c101504 */
[----:B------:R1:W-:Y:S01]  /*5e950*/  @P5 STG.E.U16 [R24.64], R30 ;  /* 0x0000001e18005986 */ /* 0x0003e2000c101504 */
[----:B------:R-:W-:Y:S01]  /*5e960*/  ISETP.LT.AND P5, PT, R7, c[0x0][0x178], !P1 ;  /* 0x00005e0007007a0c */ /* 0x000fe20004fa1270 */
[----:B0-----:R-:W-:Y:S01]  /*5e970*/  IMAD.WIDE R4, R0, 0x2, R10 ;  /* 0x0000000200047825 */ /* 0x001fe200078e020a */
[----:B------:R-:W-:-:S02]  /*5e980*/  PRMT R54, R54, 0x7632, R54 ;  /* 0x0000763236367816 */ /* 0x000fc40000000036 */
[----:B------:R-:W-:Y:S02]  /*5e990*/  ISETP.LT.AND P6, PT, R23, c[0x0][0x178], !P1 ;  /* 0x00005e0017007a0c */ /* 0x000fe40004fc1270 */
[----:B------:R-:W-:Y:S01]  /*5e9a0*/  ISETP.LT.AND P3, PT, R53, c[0x0][0x178], !P1 ;  /* 0x00005e0035007a0c */ /* 0x000fe20004f61270 */
[C---:B-1----:R-:W-:Y:S01]  /*5e9b0*/  IMAD.WIDE R20, R0.reuse, 0x2, R8 ;  /* 0x0000000200147825 */ /* 0x042fe200078e0208 */
[----:B------:R-:W-:Y:S02]  /*5e9c0*/  IADD3 R24, R0, c[0x0][0x198], RZ ;  /* 0x0000660000187a10 */ /* 0x000fe40007ffe0ff */
[----:B------:R-:W-:-:S03]  /*5e9d0*/  PRMT R30, R30, 0x7632, R30 ;  /* 0x000076321e1e7816 */ /* 0x000fc6000000001e */
[----:B------:R-:W-:Y:S01]  /*5e9e0*/  IMAD.WIDE R16, R24, 0x2, R48 ;  /* 0x0000000218107825 */ /* 0x000fe200078e0230 */
[----:B------:R0:W-:Y:S01]  /*5e9f0*/  @P4 STG.E.U16 [R4.64], R54 ;  /* 0x0000003604004986 */ /* 0x0001e2000c101504 */
[----:B------:R-:W-:-:S03]  /*5ea00*/  ISETP.LT.AND P4, PT, R40, c[0x0][0x178], !P1 ;  /* 0x00005e0028007a0c */ /* 0x000fc60004f81270 */
[----:B------:R-:W-:Y:S01]  /*5ea10*/  @P0 STG.E.U16 [R20.64], R30 ;  /* 0x0000001e14000986 */ /* 0x000fe2000c101504 */
[C---:B0-----:R-:W-:Y:S01]  /*5ea20*/  IMAD.WIDE R4, R24.reuse, 0x2, R46 ;  /* 0x0000000218047825 */ /* 0x041fe200078e022e */
[----:B------:R-:W-:Y:S02]  /*5ea30*/  IADD3 R0, R24, c[0x0][0x198], RZ ;  /* 0x0000660018007a10 */ /* 0x000fe40007ffe0ff */
[----:B--2---:R0:W-:Y:S01]  /*5ea40*/  @P5 STG.E.U16 [R16.64], R41 ;  /* 0x0000002910005986 */ /* 0x0041e2000c101504 */
[----:B------:R-:W-:-:S03]  /*5ea50*/  ISETP.LT.AND P5, PT, R57, c[0x0][0x178], !P1 ;  /* 0x00005e0039007a0c */ /* 0x000fc60004fa1270 */
[----:B---3--:R1:W-:Y:S01]  /*5ea60*/  @P6 STG.E.U16 [R4.64], R56 ;  /* 0x0000003804006986 */ /* 0x0083e2000c101504 */
[----:B------:R-:W-:Y:S01]  /*5ea70*/  ISETP.LT.AND P6, PT, R42, c[0x0][0x178], !P1 ;  /* 0x00005e002a007a0c */ /* 0x000fe20004fc1270 */
[----:B0-----:R-:W-:-:S04]  /*5ea80*/  IMAD.WIDE R16, R24, 0x2, R2 ;  /* 0x0000000218107825 */ /* 0x001fc800078e0202 */
[----:B-1----:R-:W-:Y:S01]  /*5ea90*/  IMAD.WIDE R4, R24, 0x2, R44 ;  /* 0x0000000218047825 */ /* 0x002fe200078e022c */
[----:B----4-:R0:W-:Y:S01]  /*5eaa0*/  @P3 STG.E.U16 [R16.64], R60 ;  /* 0x0000003c10003986 */ /* 0x0101e2000c101504 */
[----:B------:R-:W-:Y:S02]  /*5eab0*/  ISETP.LT.AND P3, PT, R43, c[0x0][0x178], !P1 ;  /* 0x00005e002b007a0c */ /* 0x000fe40004f61270 */
[----:B------:R-:W-:Y:S01]  /*5eac0*/  ISETP.LT.AND P1, PT, R52, c[0x0][0x178], !P1 ;  /* 0x00005e0034007a0c */ /* 0x000fe20004f21270 */
[----:B------:R1:W-:Y:S01]  /*5ead0*/  @P4 STG.E.U16 [R4.64], R61 ;  /* 0x0000003d04004986 */ /* 0x0003e2000c101504 */
[----:B------:R-:W-:Y:S01]  /*5eae0*/  ISETP.LT.AND P4, PT, R7, c[0x0][0x178], !P2 ;  /* 0x00005e0007007a0c */ /* 0x000fe20005781270 */
[----:B0-----:R-:W-:-:S05]  /*5eaf0*/  IMAD.WIDE R16, R24, 0x2, R14 ;  /* 0x0000000218107825 */ /* 0x001fca00078e020e */
[----:B------:R0:W-:Y:S01]  /*5eb00*/  @P5 STG.E.U16 [R16.64], R50 ;  /* 0x0000003210005986 */ /* 0x0001e2000c101504 */
[----:B------:R-:W-:Y:S01]  /*5eb10*/  ISETP.LT.AND P5, PT, R23, c[0x0][0x178], !P2 ;  /* 0x00005e0017007a0c */ /* 0x000fe200057a1270 */
[C---:B-1----:R-:W-:Y:S01]  /*5eb20*/  IMAD.WIDE R4, R24.reuse, 0x2, R12 ;  /* 0x0000000218047825 */ /* 0x042fe200078e020c */
[----:B------:R-:W-:Y:S02]  /*5eb30*/  PRMT R20, R41, 0x7632, R20 ;  /* 0x0000763229147816 */ /* 0x000fe40000000014 */
[----:B------:R-:W-:Y:S02]  /*5eb40*/  ISETP.GE.AND P0, PT, R33, c[0x0][0x17c], PT ;  /* 0x00005f0021007a0c */ /* 0x000fe40003f06270 */
[----:B------:R-:W2:Y:S01]  /*5eb50*/  LDL.LU R33, [R1+0x2458] ;  /* 0x0024580001217983 */ /* 0x000ea20000300800 */
[----:B0-----:R-:W-:-:S03]  /*5eb60*/  IMAD.WIDE R16, R24, 0x2, R10 ;  /* 0x0000000218107825 */ /* 0x001fc600078e020a */
[----:B------:R0:W-:Y:S01]  /*5eb70*/  @P6 STG.E.U16 [R4.64], R51 ;  /* 0x0000003304006986 */ /* 0x0001e2000c101504 */
[----:B------:R-:W-:-:S03]  /*5eb80*/  IMAD.WIDE R24, R24, 0x2, R8 ;  /* 0x0000000218187825 */ /* 0x000fc600078e0208 */
[----:B------:R1:W-:Y:S04]  /*5eb90*/  @P3 STG.E.U16 [R16.64], R18 ;  /* 0x0000001210003986 */ /* 0x0003e8000c101504 */
[----:B------:R-:W3:Y:S01]  /*5eba0*/  LDL.LU R41, [R1+0x498] ;  /* 0x0004980001297983 */ /* 0x000ee20000300800 */
[----:B0-----:R-:W-:-:S03]  /*5ebb0*/  IMAD.WIDE R4, R0, 0x2, R48 ;  /* 0x0000000200047825 */ /* 0x001fc600078e0230 */
[----:B------:R-:W-:Y:S01]  /*5ebc0*/  @P1 STG.E.U16 [R24.64], R34 ;  /* 0x0000002218001986 */ /* 0x000fe2000c101504 */
[----:B-1----:R-:W-:Y:S01]  /*5ebd0*/  PRMT R18, R56, 0x7632, R18 ;  /* 0x0000763238127816 */ /* 0x002fe20000000012 */
[----:B------:R-:W-:Y:S02]  /*5ebe0*/  IMAD.WIDE R16, R0, 0x2, R46 ;  /* 0x0000000200107825 */ /* 0x000fe400078e022e */
[----:B------:R-:W-:Y:S01]  /*5ebf0*/  @P4 STG.E.U16 [R4.64], R20 ;  /* 0x0000001404004986 */ /* 0x000fe2000c101504 */
[----:B------:R-:W-:-:S03]  /*5ec00*/  PRMT R26, R61, 0x7632, R26 ;  /* 0x000076323d1a7816 */ /* 0x000fc6000000001a */
[----:B------:R0:W-:Y:S04]  /*5ec10*/  @P5 STG.E.U16 [R16.64], R18 ;  /* 0x0000001210005986 */ /* 0x0001e8000c101504 */
[----:B------:R-:W4:Y:S04]  /*5ec20*/  LDL.LU R30, [R1+0x245c] ;  /* 0x00245c00011e7983 */ /* 0x000f280000300800 */
[----:B------:R-:W4:Y:S01]  /*5ec30*/  LDL.LU R56, [R1+0x478] ;  /* 0x0004780001387983 */ /* 0x000f220000300800 */
[----:B0-----:R-:W-:-:S03]  /*5ec40*/  PRMT R18, R60, 0x7632, R18 ;  /* 0x000076323c127816 */ /* 0x001fc60000000012 */
[----:B------:R-:W4:Y:S04]  /*5ec50*/  LDL.LU R60, [R1+0x198] ;  /* 0x00019800013c7983 */ /* 0x000f280000300800 */
[----:B------:R-:W4:Y:S01]  /*5ec60*/  LDL.LU R61, [R1+0x148] ;  /* 0x00014800013d7983 */ /* 0x000f220000300800 */
[----:B------:R-:W-:-:S03]  /*5ec70*/  PRMT R28, R50, 0x7632, R28 ;  /* 0x00007632321c7816 */ /* 0x000fc6000000001c */
[----:B------:R-:W4:Y:S01]  /*5ec80*/  LDL.LU R50, [R1+0x118] ;  /* 0x0001180001327983 */ /* 0x000f220000300800 */
[----:B------:R-:W-:-:S03]  /*5ec90*/  PRMT R29, R51, 0x7632, R29 ;  /* 0x00007632331d7816 */ /* 0x000fc6000000001d */
[----:B------:R-:W4:Y:S01]  /*5eca0*/  LDL.LU R51, [R1+0x88] ;  /* 0x0000880001337983 */ /* 0x000f220000300800 */
[----:B------:R-:W-:Y:S02]  /*5ecb0*/  ISETP.LT.AND P1, PT, R53, c[0x0][0x178], !P2 ;  /* 0x00005e0035007a0c */ /* 0x000fe40005721270 */
[----:B------:R-:W-:Y:S01]  /*5ecc0*/  ISETP.LT.AND P3, PT, R40, c[0x0][0x178], !P2 ;  /* 0x00005e0028007a0c */ /* 0x000fe20005761270 */
[----:B------:R-:W-:Y:S01]  /*5ecd0*/  IMAD.WIDE R4, R0, 0x2, R2 ;  /* 0x0000000200047825 */ /* 0x000fe200078e0202 */
[----:B------:R-:W-:-:S03]  /*5ece0*/  ISETP.LT.AND P4, PT, R57, c[0x0][0x178], !P2 ;  /* 0x00005e0039007a0c */ /* 0x000fc60005781270 */
[----:B------:R-:W-:Y:S01]  /*5ecf0*/  IMAD.WIDE R16, R0, 0x2, R44 ;  /* 0x0000000200107825 */ /* 0x000fe200078e022c */
[----:B------:R-:W-:-:S05]  /*5ed00*/  ISETP.LT.AND P5, PT, R42, c[0x0][0x178], !P2 ;  /* 0x00005e002a007a0c */ /* 0x000fca00057a1270 */
[----:B------:R0:W-:Y:S01]  /*5ed10*/  @P1 STG.E.U16 [R4.64], R18 ;  /* 0x0000001204001986 */ /* 0x0001e2000c101504 */
[----:B------:R-:W-:-:S03]  /*5ed20*/  IMAD.WIDE R20, R0, 0x2, R14 ;  /* 0x0000000200147825 */ /* 0x000fc600078e020e */
[----:B------:R-:W-:Y:S01]  /*5ed30*/  @P3 STG.E.U16 [R16.64], R26 ;  /* 0x0000001a10003986 */ /* 0x000fe2000c101504 */
[----:B------:R-:W-:Y:S01]  /*5ed40*/  ISETP.LT.AND P3, PT, R43, c[0x0][0x178], !P2 ;  /* 0x00005e002b007a0c */ /* 0x000fe20005761270 */
[----:B------:R-:W-:Y:S01]  /*5ed50*/  IMAD.WIDE R24, R0, 0x2, R12 ;  /* 0x0000000200187825 */ /* 0x000fe200078e020c */
[----:B------:R-:W-:Y:S01]  /*5ed60*/  ISETP.LT.AND P1, PT, R52, c[0x0][0x178], !P2 ;  /* 0x00005e0034007a0c */ /* 0x000fe20005721270 */
[----:B------:R1:W-:Y:S01]  /*5ed70*/  @P4 STG.E.U16 [R20.64], R28 ;  /* 0x0000001c14004986 */ /* 0x0003e2000c101504 */
[----:B------:R-:W-:Y:S01]  /*5ed80*/  ISETP.LT.AND P2, PT, R7, c[0x0][0x178], !P0 ;  /* 0x00005e0007007a0c */ /* 0x000fe20004741270 */
[----:B0-----:R-:W-:Y:S02]  /*5ed90*/  IMAD.WIDE R4, R0, 0x2, R10 ;  /* 0x0000000200047825 */ /* 0x001fe400078e020a */
[----:B------:R0:W-:Y:S01]  /*5eda0*/  @P5 STG.E.U16 [R24.64], R29 ;  /* 0x0000001d18005986 */ /* 0x0001e2000c101504 */
[----:B------:R-:W-:Y:S02]  /*5edb0*/  ISETP.LT.AND P4, PT, R23, c[0x0][0x178], !P0 ;  /* 0x00005e0017007a0c */ /* 0x000fe40004781270 */
[----:B-1----:R-:W-:-:S02]  /*5edc0*/  PRMT R20, R18, 0x7632, R20 ;  /* 0x0000763212147816 */ /* 0x002fc40000000014 */
[----:B------:R-:W-:Y:S02]  /*5edd0*/  IADD3 R18, R0, c[0x0][0x198], RZ ;  /* 0x0000660000127a10 */ /* 0x000fe40007ffe0ff */
[----:B------:R-:W-:Y:S01]  /*5ede0*/  ISETP.LT.AND P6, PT, R53, c[0x0][0x178], !P0 ;  /* 0x00005e0035007a0c */ /* 0x000fe200047c1270 */
[----:B------:R1:W-:Y:S01]  /*5edf0*/  @P3 STG.E.U16 [R4.64], R20 ;  /* 0x0000001404003986 */ /* 0x0003e2000c101504 */
[----:B------:R-:W-:Y:S01]  /*5ee00*/  ISETP.LT.AND P3, PT, R40, c[0x0][0x178], !P0 ;  /* 0x00005e0028007a0c */ /* 0x000fe20004761270 */
[----:B------:R-:W-:Y:S01]  /*5ee10*/  IMAD.WIDE R16, R0, 0x2, R8 ;  /* 0x0000000200107825 */ /* 0x000fe200078e0208 */
[----:B------:R-:W-:Y:S01]  /*5ee20*/  PRMT R34, R34, 0x7632, R34 ;  /* 0x0000763222227816 */ /* 0x000fe20000000022 */
[----:B0-----:R-:W4:Y:S04]  /*5ee30*/  LDL.LU R29, [R1+0x2460] ;  /* 0x00246000011d7983 */ /* 0x001f280000300800 */
[----:B------:R0:W-:Y:S01]  /*5ee40*/  @P1 STG.E.U16 [R16.64], R34 ;  /* 0x0000002210001986 */ /* 0x0001e2000c101504 */
[----:B-1----:R-:W-:Y:S01]  /*5ee50*/  IMAD.WIDE R4, R18, 0x2, R48 ;  /* 0x0000000212047825 */ /* 0x002fe200078e0230 */
[----:B------:R-:W-:-:S02]  /*5ee60*/  ISETP.LT.AND P1, PT, R57, c[0x0][0x178], !P0 ;  /* 0x00005e0039007a0c */ /* 0x000fc40004721270 */
[----:B------:R-:W4:Y:S01]  /*5ee70*/  LDL.LU R28, [R1+0x2464] ;  /* 0x00246400011c7983 */ /* 0x000f220000300800 */
[----:B------:R-:W-:-:S04]  /*5ee80*/  IMAD.WIDE R20, R18, 0x2, R46 ;  /* 0x0000000212147825 */ /* 0x000fc800078e022e */
[C---:B0-----:R-:W-:Y:S01]  /*5ee90*/  IMAD.WIDE R16, R18.reuse, 0x2, R2 ;  /* 0x0000000212107825 */ /* 0x041fe200078e0202 */
[----:B------:R-:W-:-:S05]  /*5eea0*/  IADD3 R0, R18, c[0x0][0x198], RZ ;  /* 0x0000660012007a10 */ /* 0x000fca0007ffe0ff */
[----:B------:R-:W-:Y:S01]  /*5eeb0*/  IMAD.WIDE R24, R0, 0x2, R48 ;  /* 0x0000000200187825 */ /* 0x000fe200078e0230 */
[----:B--2---:R-:W-:Y:S01]  /*5eec0*/  ISETP.GE.AND P5, PT, R33, c[0x0][0x17c], PT ;  /* 0x00005f0021007a0c */ /* 0x004fe20003fa6270 */
[----:B---3--:R0:W-:Y:S02]  /*5eed0*/  @P2 STG.E.U16 [R4.64], R41 ;  /* 0x0000002904002986 */ /* 0x0081e4000c101504 */
[----:B0-----:R-:W-:Y:S02]  /*5eee0*/  IMAD.WIDE R4, R18, 0x2, R44 ;  /* 0x0000000212047825 */ /* 0x001fe400078e022c */
[----:B----4-:R-:W-:Y:S01]  /*5eef0*/  @P4 STG.E.U16 [R20.64], R56 ;  /* 0x0000003814004986 */ /* 0x010fe2000c101504 */
[----:B------:R-:W-:-:S03]  /*5ef00*/  ISETP.LT.AND P4, PT, R42, c[0x0][0x178], !P0 ;  /* 0x00005e002a007a0c */ /* 0x000fc60004781270 */
[----:B------:R0:W-:Y:S04]  /*5ef10*/  @P6 STG.E.U16 [R16.64], R60 ;  /* 0x0000003c10006986 */ /* 0x0001e8000c101504 */
[----:B------:R1:W-:Y:S01]  /*5ef20*/  @P3 STG.E.U16 [R4.64], R61 ;  /* 0x0000003d04003986 */ /* 0x0003e2000c101504 */
[----:B------:R-:W-:Y:S02]  /*5ef30*/  ISETP.LT.AND P3, PT, R43, c[0x0][0x178], !P0 ;  /* 0x00005e002b007a0c */ /* 0x000fe40004761270 */
[----:B------:R-:W-:Y:S01]  /*5ef40*/  ISETP.LT.AND P0, PT, R52, c[0x0][0x178], !P0 ;  /* 0x00005e0034007a0c */ /* 0x000fe20004701270 */
[----:B0-----:R-:W-:Y:S01]  /*5ef50*/  IMAD.WIDE R16, R18, 0x2, R14 ;  /* 0x0000000212107825 */ /* 0x001fe200078e020e */
[----:B------:R-:W-:-:S03]  /*5ef60*/  ISETP.LT.AND P6, PT, R7, c[0x0][0x178], !P5 ;  /* 0x00005e0007007a0c */ /* 0x000fc60006fc1270 */
[C---:B-1----:R-:W-:Y:S01]  /*5ef70*/  IMAD.WIDE R4, R18.reuse, 0x2, R12 ;  /* 0x0000000212047825 */ /* 0x042fe200078e020c */
[----:B------:R0:W-:Y:S01]  /*5ef80*/  @P1 STG.E.U16 [R16.64], R50 ;  /* 0x0000003210001986 */ /* 0x0001e2000c101504 */
[----:B------:R-:W-:Y:S02]  /*5ef90*/  ISETP.LT.AND P1, PT, R23, c[0x0][0x178], !P5 ;  /* 0x00005e0017007a0c */ /* 0x000fe40006f21270 */
[----:B------:R-:W-:Y:S01]  /*5efa0*/  PRMT R26, R41, 0x7632, R26 ;  /* 0x00007632291a7816 */ /* 0x000fe2000000001a */
[----:B------:R1:W-:Y:S01]  /*5efb0*/  @P4 STG.E.U16 [R4.64], R51 ;  /* 0x0000003304004986 */ /* 0x0003e2000c101504 */
[----:B------:R-:W-:Y:S01]  /*5efc0*/  ISETP.LT.AND P4, PT, R53, c[0x0][0x178], !P5 ;  /* 0x00005e0035007a0c */ /* 0x000fe20006f81270 */
[C---:B------:R-:W-:Y:S02]  /*5efd0*/  IMAD.WIDE R20, R18.reuse, 0x2, R8 ;  /* 0x0000000212147825 */ /* 0x040fe400078e0208 */
[----:B------:R-:W2:Y:S02]  /*5efe0*/  LDL.LU R41, [R1+0x10c] ;  /* 0x00010c0001297983 */ /* 0x000ea40000300800 */
[----:B0-----:R-:W-:-:S05]  /*5eff0*/  IMAD.WIDE R16, R18, 0x2, R10 ;  /* 0x0000000212107825 */ /* 0x001fca00078e020a */
[----:B------:R0:W-:Y:S01]  /*5f000*/  @P3 STG.E.U16 [R16.64], R6 ;  /* 0x0000000610003986 */ /* 0x0001e2000c101504 */
[----:B-1----:R-:W-:Y:S01]  /*5f010*/  IMAD.WIDE R4, R0, 0x2, R46 ;  /* 0x0000000200047825 */ /* 0x002fe200078e022e */
[----:B------:R-:W-:Y:S02]  /*5f020*/  PRMT R18, R60, 0x7632, R18 ;  /* 0x000076323c127816 */ /* 0x000fe40000000012 */
[----:B------:R1:W-:Y:S01]  /*5f030*/  @P0 STG.E.U16 [R20.64], R22 ;  /* 0x0000001614000986 */ /* 0x0003e2000c101504 */
[----:B0-----:R-:W-:-:S03]  /*5f040*/  PRMT R6, R56, 0x7632, R6 ;  /* 0x0000763238067816 */ /* 0x001fc60000000006 */
[----:B------:R-:W3:Y:S01]  /*5f050*/  LDL.LU R56, [R1+0xfc] ;  /* 0x0000fc0001387983 */ /* 0x000ee20000300800 */
[----:B------:R-:W-:-:S03]  /*5f060*/  IMAD.WIDE R16, R0, 0x2, R2 ;  /* 0x0000000200107825 */ /* 0x000fc600078e0202 */
[----:B------:R-:W-:Y:S04]  /*5f070*/  @P6 STG.E.U16 [R24.64], R26 ;  /* 0x0000001a18006986 */ /* 0x000fe8000c101504 */
[----:B------:R0:W-:Y:S04]  /*5f080*/  @P1 STG.E.U16 [R4.64], R6 ;  /* 0x0000000604001986 */ /* 0x0001e8000c101504 */
[----:B------:R-:W4:Y:S01]  /*5f090*/  LDL.LU R60, [R1+0xec] ;  /* 0x0000ec00013c7983 */ /* 0x000f220000300800 */
[----:B-1----:R-:W-:-:S03]  /*5f0a0*/  PRMT R22, R51, 0x7632, R22 ;  /* 0x0000763233167816 */ /* 0x002fc60000000016 */
[----:B------:R1:W-:Y:S01]  /*5f0b0*/  @P4 STG.E.U16 [R16.64], R18 ;  /* 0x0000001210004986 */ /* 0x0003e2000c101504 */
[----:B0-----:R-:W-:-:S03]  /*5f0c0*/  PRMT R6, R61, 0x7632, R6 ;  /* 0x000076323d067816 */ /* 0x001fc60000000006 */
[----:B------:R-:W4:Y:S01]  /*5f0d0*/  LDL.LU R61, [R1+0xdc] ;  /* 0x0000dc00013d7983 */ /* 0x000f220000300800 */
[----:B-1----:R-:W-:-:S03]  /*5f0e0*/  PRMT R18, R50, 0x7632, R18 ;  /* 0x0000763232127816 */ /* 0x002fc60000000012 */
[----:B------:R-:W4:Y:S04]  /*5f0f0*/  LDL.LU R50, [R1+0xcc] ;  /* 0x0000cc0001327983 */ /* 0x000f280000300800 */
[----:B------:R-:W4:Y:S01]  /*5f100*/  LDL.LU R51, [R1+0xbc] ;  /* 0x0000bc0001337983 */ /* 0x000f220000300800 */
[----:B------:R-:W-:Y:S02]  /*5f110*/  ISETP.LT.AND P0, PT, R40, c[0x0][0x178], !P5 ;  /* 0x00005e0028007a0c */ /* 0x000fe40006f01270 */
[----:B------:R-:W-:Y:S01]  /*5f120*/  ISETP.LT.AND P6, PT, R57, c[0x0][0x178], !P5 ;  /* 0x00005e0039007a0c */ /* 0x000fe20006fc1270 */
[----:B------:R-:W-:Y:S01]  /*5f130*/  IMAD.WIDE R4, R0, 0x2, R44 ;  /* 0x0000000200047825 */ /* 0x000fe200078e022c */
[----:B------:R-:W-:-:S03]  /*5f140*/  ISETP.LT.AND P3, PT, R42, c[0x0][0x178], !P5 ;  /* 0x00005e002a007a0c */ /* 0x000fc60006f61270 */
[----:B------:R-:W-:Y:S01]  /*5f150*/  IMAD.WIDE R16, R0, 0x2, R14 ;  /* 0x0000000200107825 */ /* 0x000fe200078e020e */
[----:B------:R-:W-:-:S03]  /*5f160*/  ISETP.GE.AND P2, PT, R30, c[0x0][0x17c], PT ;  /* 0x00005f001e007a0c */ /* 0x000fc60003f46270 */
[----:B------:R-:W-:Y:S02]  /*5f170*/  IMAD.WIDE R20, R0, 0x2, R12 ;  /* 0x0000000200147825 */ /* 0x000fe400078e020c */
[----:B------:R0:W-:Y:S01]  /*5f180*/  @P0 STG.E.U16 [R4.64], R6 ;  /* 0x0000000604000986 */ /* 0x0001e2000c101504 */
[----:B------:R-:W-:Y:S02]  /*5f190*/  ISETP.LT.AND P0, PT, R43, c[0x0][0x178], !P5 ;  /* 0x00005e002b007a0c */ /* 0x000fe40006f01270 */
[----:B------:R-:W-:Y:S01]  /*5f1a0*/  ISETP.LT.AND P5, PT, R52, c[0x0][0x178], !P5 ;  /* 0x00005e0034007a0c */ /* 0x000fe20006fa1270 */
[----:B------:R1:W-:Y:S01]  /*5f1b0*/  @P6 STG.E.U16 [R16.64], R18 ;  /* 0x0000001210006986 */ /* 0x0003e2000c101504 */
[----:B------:R-:W-:-:S03]  /*5f1c0*/  ISETP.LT.AND P6, PT, R7, c[0x0][0x178], !P2 ;  /* 0x00005e0007007a0c */ /* 0x000fc600057c1270 */
[----:B------:R1:W-:Y:S01]  /*5f1d0*/  @P3 STG.E.U16 [R20.64], R22 ;  /* 0x0000001614003986 */ /* 0x0003e2000c101504 */
[----:B------:R-:W-:Y:S01]  /*5f1e0*/  ISETP.LT.AND P3, PT, R23, c[0x0][0x178], !P2 ;  /* 0x00005e0017007a0c */ /* 0x000fe20005761270 */
[----:B0-----:R-:W-:Y:S01]  /*5f1f0*/  IMAD.WIDE R4, R0, 0x2, R10 ;  /* 0x0000000200047825 */ /* 0x001fe200078e020a */
[----:B------:R-:W-:Y:S01]  /*5f200*/  ISETP.GE.AND P1, PT, R29, c[0x0][0x17c], PT ;  /* 0x00005f001d007a0c */ /* 0x000fe20003f26270 */
[----:B------:R-:W4:Y:S01]  /*5f210*/  LDL.LU R30, [R1+0x2468] ;  /* 0x00246800011e7983 */ /* 0x000f220000300800 */
[----:B-1----:R-:W-:Y:S01]  /*5f220*/  PRMT R18, R6, 0x7632, R18 ;  /* 0x0000763206127816 */ /* 0x002fe20000000012 */
[C---:B------:R-:W-:Y:S01]  /*5f230*/  IMAD.WIDE R16, R0.reuse, 0x2, R8 ;  /* 0x0000000200107825 */ /* 0x040fe200078e0208 */
[----:B------:R-:W-:Y:S01]  /*5f240*/  IADD3 R6, R0, c[0x0][0x198], RZ ;  /* 0x0000660000067a10 */ /* 0x000fe20007ffe0ff */
[----:B------:R-:W4:Y:S01]  /*5f250*/  LDL.LU R29, [R1+0x2470] ;  /* 0x00247000011d7983 */ /* 0x000f220000300800 */
[----:B------:R-:W-:Y:S02]  /*5f260*/  PRMT R22, R22, 0x7632, R22 ;  /* 0x0000763216167816 */ /* 0x000fe40000000016 */
[----:B------:R-:W-:Y:S01]  /*5f270*/  ISETP.LT.AND P4, PT, R53, c[0x0][0x178], !P2 ;  /* 0x00005e0035007a0c */ /* 0x000fe20005781270 */
[----:B------:R0:W-:Y:S01]  /*5f280*/  @P0 STG.E.U16 [R4.64], R18 ;  /* 0x0000001204000986 */ /* 0x0001e2000c101504 */
[----:B------:R-:W-:-:S03]  /*5f290*/  IMAD.WIDE R20, R6, 0x2, R48 ;  /* 0x0000000206147825 */ /* 0x000fc600078e0230 */
[----:B------:R1:W-:Y:S01]  /*5f2a0*/  @P5 STG.E.U16 [R16.64], R22 ;  /* 0x0000001610005986 */ /* 0x0003e2000c101504 */
[----:B------:R-:W-:Y:S02]  /*5f2b0*/  ISETP.LT.AND P5, PT, R40, c[0x0][0x178], !P2 ;  /* 0x00005e0028007a0c */ /* 0x000fe400057a1270 */
[----:B------:R-:W-:Y:S02]  /*5f2c0*/  ISETP.GE.AND P0, PT, R28, c[0x0][0x17c], PT ;  /* 0x00005f001c007a0c */ /* 0x000fe40003f06270 */
[----:B------:R-:W4:Y:S01]  /*5f2d0*/  LDL.LU R28, [R1+0x246c] ;  /* 0x00246c00011c7983 */ /* 0x000f220000300800 */
[----:B0-----:R-:W-:-:S04]  /*5f2e0*/  IMAD.WIDE R4, R6, 0x2, R46 ;  /* 0x0000000206047825 */ /* 0x001fc800078e022e */
[----:B-1----:R-:W-:Y:S01]  /*5f2f0*/  IMAD.WIDE R16, R6, 0x2, R2 ;  /* 0x0000000206107825 */ /* 0x002fe200078e0202 */
[----:B--2---:R0:W-:Y:S01]  /*5f300*/  @P6 STG.E.U16 [R20.64], R41 ;  /* 0x0000002914006986 */ /* 0x0041e2000c101504 */
[----:B------:R-:W-:Y:S02]  /*5f310*/  PRMT R0, R41, 0x7632, R0 ;  /* 0x0000763229007816 */ /* 0x000fe40000000000 */
[----:B------:R-:W-:Y:S01]  /*5f320*/  ISETP.LT.AND P6, PT, R57, c[0x0][0x178], !P2 ;  /* 0x00005e0039007a0c */ /* 0x000fe200057c1270 */
[----:B0-----:R-:W2:Y:S04]  /*5f330*/  LDL.LU R41, [R1+0x45c] ;  /* 0x00045c0001297983 */ /* 0x001ea80000300800 */
[----:B---3--:R0:W-:Y:S01]  /*5f340*/  @P3 STG.E.U16 [R4.64], R56 ;  /* 0x0000003804003986 */ /* 0x0081e2000c101504 */
[----:B------:R-:W-:-:S02]  /*5f350*/  PRMT R18, R56, 0x7632, R18 ;  /* 0x0000763238127816 */ /* 0x000fc40000000012 */
[----:B------:R-:W-:Y:S01]  /*5f360*/  ISETP.LT.AND P3, PT, R42, c[0x0][0x178], !P2 ;  /* 0x00005e002a007a0c */ /* 0x000fe20005761270 */
[----:B0-----:R-:W3:Y:S01]  /*5f370*/  LDL.LU R56, [R1+0x18c] ;  /* 0x00018c0001387983 */ /* 0x001ee20000300800 */
[----:B------:R-:W-:Y:S01]  /*5f380*/  IMAD.WIDE R4, R6, 0x2, R44 ;  /* 0x0000000206047825 */ /* 0x000fe200078e022c */
[----:B----4-:R-:W-:Y:S02]  /*5f390*/  PRMT R22, R60, 0x7632, R22 ;  /* 0x000076323c167816 */ /* 0x010fe40000000016 */
[----:B------:R0:W-:Y:S04]  /*5f3a0*/  @P4 STG.E.U16 [R16.64], R60 ;  /* 0x0000003c10004986 */ /* 0x0001e8000c101504 */
[----:B------:R1:W-:Y:S01]  /*5f3b0*/  @P5 STG.E.U16 [R4.64], R61 ;  /* 0x0000003d04005986 */ /* 0x0003e2000c101504 */
[----:B------:R-:W-:Y:S01]  /*5f3c0*/  PRMT R24, R61, 0x7632, R24 ;  /* 0x000076323d187816 */ /* 0x000fe20000000018 */
[----:B0-----:R-:W-:-:S02]  /*5f3d0*/  IMAD.WIDE R16, R6, 0x2, R14 ;  /* 0x0000000206107825 */ /* 0x001fc400078e020e */
[----:B------:R-:W4:Y:S01]  /*5f3e0*/  LDL.LU R60, [R1+0x17c] ;  /* 0x00017c00013c7983 */ /* 0x000f220000300800 */
[----:B------:R-:W-:Y:S01]  /*5f3f0*/  PRMT R25, R50, 0x7632, R25 ;  /* 0x0000763232197816 */ /* 0x000fe20000000019 */
[----:B-1----:R-:W-:Y:S02]  /*5f400*/  IMAD.WIDE R4, R6, 0x2, R12 ;  /* 0x0000000206047825 */ /* 0x002fe400078e020c */
[----:B------:R-:W4:Y:S01]  /*5f410*/  LDL.LU R61, [R1+0x15c] ;  /* 0x00015c00013d7983 */ /* 0x000f220000300800 */
[----:B------:R-:W-:-:S03]  /*5f420*/  PRMT R26, R51, 0x7632, R26 ;  /* 0x00007632331a7816 */ /* 0x000fc6000000001a */
[----:B------:R0:W-:Y:S04]  /*5f430*/  @P6 STG.E.U16 [R16.64], R50 ;  /* 0x0000003210006986 */ /* 0x0001e8000c101504 */
[----:B------:R1:W-:Y:S04]  /*5f440*/  @P3 STG.E.U16 [R4.64], R51 ;  /* 0x0000003304003986 */ /* 0x0003e8000c101504 */
[----:B0-----:R-:W4:Y:S04]  /*5f450*/  LDL.LU R50, [R1+0x13c] ;  /* 0x00013c0001327983 */ /* 0x001f280000300800 */
[----:B-1----:R-:W4:Y:S01]  /*5f460*/  LDL.LU R51, [R1+0xac] ;  /* 0x0000ac0001337983 */ /* 0x002f220000300800 */
[----:B------:R-:W-:-:S02]  /*5f470*/  ISETP.LT.AND P4, PT, R43, c[0x0][0x178], !P2 ;  /* 0x00005e002b007a0c */ /* 0x000fc40005781270 */
[----:B------:R-:W-:Y:S01]  /*5f480*/  ISETP.LT.AND P2, PT, R52, c[0x0][0x178], !P2 ;  /* 0x00005e0034007a0c */ /* 0x000fe20005741270 */
[C---:B------:R-:W-:Y:S01]  /*5f490*/  IMAD.WIDE R16, R6.reuse, 0x2, R10 ;  /* 0x0000000206107825 */ /* 0x040fe200078e020a */
[----:B------:R-:W-:Y:S02]  /*5f4a0*/  ISETP.LT.AND P5, PT, R7, c[0x0][0x178], !P1 ;  /* 0x00005e0007007a0c */ /* 0x000fe40004fa1270 */
[----:B------:R-:W-:Y:S01]  /*5f4b0*/  ISETP.LT.AND P6, PT, R23, c[0x0][0x178], !P1 ;  /* 0x00005e0017007a0c */ /* 0x000fe20004fc1270 */
[C---:B------:R-:W-:Y:S01]  /*5f4c0*/  IMAD.WIDE R20, R6.reuse, 0x2, R8 ;  /* 0x0000000206147825 */ /* 0x040fe200078e0208 */
[----:B------:R-:W-:Y:S02]  /*5f4d0*/  IADD3 R6, R6, c[0x0][0x198], RZ ;  /* 0x0000660006067a10 */ /* 0x000fe40007ffe0ff */
[----:B------:R-:W-:-:S03]  /*5f4e0*/  ISETP.LT.AND P3, PT, R40, c[0x0][0x178], !P1 ;  /* 0x00005e0028007a0c */ /* 0x000fc60004f61270 */
[----:B------:R0:W-:Y:S01]  /*5f4f0*/  @P4 STG.E.U16 [R16.64], R59 ;  /* 0x0000003b10004986 */ /* 0x0001e2000c101504 */
[----:B------:R-:W-:-:S03]  /*5f500*/  IMAD.WIDE R4, R6, 0x2, R48 ;  /* 0x0000000206047825 */ /* 0x000fc600078e0230 */
[----:B------:R1:W-:Y:S01]  /*5f510*/  @P2 STG.E.U16 [R20.64], R27 ;  /* 0x0000001b14002986 */ /* 0x0003e2000c101504 */
[----:B------:R-:W-:Y:S02]  /*5f520*/  ISETP.LT.AND P2, PT, R53, c[0x0][0x178], !P1 ;  /* 0x00005e0035007a0c */ /* 0x000fe40004f41270 */
[----:B------:R-:W-:Y:S01]  /*5f530*/  ISETP.LT.AND P4, PT, R57, c[0x0][0x178], !P1 ;  /* 0x00005e0039007a0c */ /* 0x000fe20004f81270 */
[----:B------:R1:W-:Y:S01]  /*5f540*/  @P5 STG.E.U16 [R4.64], R0 ;  /* 0x0000000004005986 */ /* 0x0003e2000c101504 */
[----:B0-----:R-:W-:Y:S01]  /*5f550*/  IMAD.WIDE R16, R6, 0x2, R46 ;  /* 0x0000000206107825 */ /* 0x001fe200078e022e */
[----:B------:R-:W-:-:S04]  /*5f560*/  ISETP.LT.AND P5, PT, R42, c[0x0][0x178], !P1 ;  /* 0x00005e002a007a0c */ /* 0x000fc80004fa1270 */
[----:B------:R0:W-:Y:S01]  /*5f570*/  @P6 STG.E.U16 [R16.64], R18 ;  /* 0x0000001210006986 */ /* 0x0001e2000c101504 */
[----:B-1----:R-:W-:Y:S01]  /*5f580*/  IMAD.WIDE R20, R6, 0x2, R14 ;  /* 0x0000000206147825 */ /* 0x002fe200078e020e */
[----:B------:R-:W-:-:S03]  /*5f590*/  ISETP.LT.AND P6, PT, R43, c[0x0][0x178], !P1 ;  /* 0x00005e002b007a0c */ /* 0x000fc60004fc1270 */
[----:B------:R-:W-:Y:S01]  /*5f5a0*/  IMAD.WIDE R4, R6, 0x2, R2 ;  /* 0x0000000206047825 */ /* 0x000fe200078e0202 */
[----:B------:R-:W-:-:S03]  /*5f5b0*/  ISETP.LT.AND P1, PT, R52, c[0x0][0x178], !P1 ;  /* 0x00005e0034007a0c */ /* 0x000fc60004f21270 */
[----:B0-----:R-:W-:Y:S01]  /*5f5c0*/  IMAD.WIDE R16, R6, 0x2, R44 ;  /* 0x0000000206107825 */ /* 0x001fe200078e022c */
[----:B------:R0:W-:Y:S04]  /*5f5d0*/  @P2 STG.E.U16 [R4.64], R22 ;  /* 0x0000001604002986 */ /* 0x0001e8000c101504 */
[----:B------:R1:W-:Y:S01]  /*5f5e0*/  @P3 STG.E.U16 [R16.64], R24 ;  /* 0x0000001810003986 */ /* 0x0003e2000c101504 */
[----:B------:R-:W-:-:S03]  /*5f5f0*/  ISETP.LT.AND P3, PT, R7, c[0x0][0x178], !P0 ;  /* 0x00005e0007007a0c */ /* 0x000fc60004761270 */
[----:B------:R1:W-:Y:S01]  /*5f600*/  @P4 STG.E.U16 [R20.64], R25 ;  /* 0x0000001914004986 */ /* 0x0003e2000c101504 */
[----:B------:R-:W-:Y:S02]  /*5f610*/  ISETP.LT.AND P4, PT, R23, c[0x0][0x178], !P0 ;  /* 0x00005e0017007a0c */ /* 0x000fe40004781270 */
[----:B------:R-:W-:Y:S01]  /*5f620*/  PRMT R59, R59, 0x7632, R59 ;  /* 0x000076323b3b7816 */ /* 0x000fe2000000003b */
[----:B0-----:R-:W-:-:S04]  /*5f630*/  IMAD.WIDE R4, R6, 0x2, R12 ;  /* 0x0000000206047825 */ /* 0x001fc800078e020c */
[----:B-1----:R-:W-:-:S04]  /*5f640*/  IMAD.WIDE R16, R6, 0x2, R10 ;  /* 0x0000000206107825 */ /* 0x002fc800078e020a */
[C---:B------:R-:W-:Y:S01]  /*5f650*/  IMAD.WIDE R20, R6.reuse, 0x2, R8 ;  /* 0x0000000206147825 */ /* 0x040fe200078e0208 */
[----:B------:R-:W-:Y:S01]  /*5f660*/  IADD3 R6, R6, c[0x0][0x198], RZ ;  /* 0x0000660006067a10 */ /* 0x000fe20007ffe0ff */
[----:B------:R0:W-:Y:S01]  /*5f670*/  @P5 STG.E.U16 [R4.64], R26 ;  /* 0x0000001a04005986 */ /* 0x0001e2000c101504 */
[----:B------:R-:W-:Y:S02]  /*5f680*/  PRMT R27, R27, 0x7632, R27 ;  /* 0x000076321b1b7816 */ /* 0x000fe4000000001b */
[----:B------:R-:W-:Y:S01]  /*5f690*/  ISETP.LT.AND P2, PT, R53, c[0x0][0x178], !P0 ;  /* 0x00005e0035007a0c */ /* 0x000fe20004741270 */
[----:B------:R1:W-:Y:S01]  /*5f6a0*/  @P6 STG.E.U16 [R16.64], R59 ;  /* 0x0000003b10006986 */ /* 0x0003e2000c101504 */
[----:B------:R-:W-:-:S03]  /*5f6b0*/  ISETP.LT.AND P6, PT, R40, c[0x0][0x178], !P0 ;  /* 0x00005e0028007a0c */ /* 0x000fc600047c1270 */
[----:B------:R1:W-:Y:S01]  /*5f6c0*/  @P1 STG.E.U16 [R20.64], R27 ;  /* 0x0000001b14001986 */ /* 0x0003e2000c101504 */
[----:B0-----:R-:W-:-:S04]  /*5f6d0*/  IMAD.WIDE R4, R6, 0x2, R48 ;  /* 0x0000000206047825 */ /* 0x001fc800078e0230 */
[----:B-1----:R-:W-:Y:S01]  /*5f6e0*/  IMAD.WIDE R16, R6, 0x2, R46 ;  /* 0x0000000206107825 */ /* 0x002fe200078e022e */
[----:B------:R-:W-:Y:S02]  /*5f6f0*/  ISETP.LT.AND P1, PT, R57, c[0x0][0x178], !P0 ;  /* 0x00005e0039007a0c */ /* 0x000fe40004721270 */
[----:B------:R-:W-:Y:S01]  /*5f700*/  ISETP.LT.AND P5, PT, R42, c[0x0][0x178], !P0 ;  /* 0x00005e002a007a0c */ /* 0x000fe200047a1270 */
[C---:B------:R-:W-:Y:S01]  /*5f710*/  IMAD.WIDE R20, R6.reuse, 0x2, R2 ;  /* 0x0000000206147825 */ /* 0x040fe200078e0202 */
[----:B------:R-:W4:Y:S01]  /*5f720*/  LDL.LU R27, [R1+0x2474] ;  /* 0x00247400011b7983 */ /* 0x000f220000300800 */
[----:B------:R-:W-:-:S03]  /*5f730*/  IADD3 R0, R6, c[0x0][0x198], RZ ;  /* 0x0000660006007a10 */ /* 0x000fc60007ffe0ff */
[----:B--2---:R0:W-:Y:S01]  /*5f740*/  @P3 STG.E.U16 [R4.64], R41 ;  /* 0x0000002904003986 */ /* 0x0041e2000c101504 */
[----:B------:R-:W-:Y:S01]  /*5f750*/  PRMT R22, R41, 0x7632, R22 ;  /* 0x0000763229167816 */ /* 0x000fe20000000016 */
[----:B0-----:R-:W-:Y:S02]  /*5f760*/  IMAD.WIDE R4, R6, 0x2, R44 ;  /* 0x0000000206047825 */ /* 0x001fe400078e022c */
[----:B------:R-:W2:Y:S04]  /*5f770*/  LDL.LU R41, [R1+0x48c] ;  /* 0x00048c0001297983 */ /* 0x000ea80000300800 */
[----:B---3--:R0:W-:Y:S01]  /*5f780*/  @P4 STG.E.U16 [R16.64], R56 ;  /* 0x0000003810004986 */ /* 0x0081e2000c101504 */
[----:B------:R-:W-:Y:S02]  /*5f790*/  ISETP.LT.AND P4, PT, R43, c[0x0][0x178], !P0 ;  /* 0x00005e002b007a0c */ /* 0x000fe40004781270 */
[----:B------:R-:W-:Y:S01]  /*5f7a0*/  PRMT R24, R56, 0x7632, R24 ;  /* 0x0000763238187816 */ /* 0x000fe20000000018 */
[C---:B0-----:R-:W-:Y:S01]  /*5f7b0*/  IMAD.WIDE R16, R6.reuse, 0x2, R14 ;  /* 0x0000000206107825 */ /* 0x041fe200078e020e */
[----:B------:R-:W3:Y:S04]  /*5f7c0*/  LDL.LU R56, [R1+0x46c] ;  /* 0x00046c0001387983 */ /* 0x000ee80000300800 */
[----:B----4-:R0:W-:Y:S04]  /*5f7d0*/  @P2 STG.E.U16 [R20.64], R60 ;  /* 0x0000003c14002986 */ /* 0x0101e8000c101504 */
[----:B------:R1:W-:Y:S01]  /*5f7e0*/  @P6 STG.E.U16 [R4.64], R61 ;  /* 0x0000003d04006986 */ /* 0x0003e2000c101504 */
[----:B0-----:R-:W-:-:S04]  /*5f7f0*/  IMAD.WIDE R20, R6, 0x2, R12 ;  /* 0x0000000206147825 */ /* 0x001fc800078e020c */
[----:B-1----:R-:W-:Y:S01]  /*5f800*/  IMAD.WIDE R4, R6, 0x2, R10 ;  /* 0x0000000206047825 */ /* 0x002fe200078e020a */
[----:B------:R-:W-:Y:S04]  /*5f810*/  @P1 STG.E.U16 [R16.64], R50 ;  /* 0x0000003210001986 */ /* 0x000fe8000c101504 */
[----:B------:R-:W-:Y:S01]  /*5f820*/  @P5 STG.E.U16 [R20.64], R51 ;  /* 0x0000003314005986 */ /* 0x000fe2000c101504 */
[----:B------:R-:W-:-:S03]  /*5f830*/  PRMT R18, R61, 0x7632, R18 ;  /* 0x000076323d127816 */ /* 0x000fc60000000012 */
[----:B------:R0:W-:Y:S02]  /*5f840*/  @P4 STG.E.U16 [R4.64], R55 ;  /* 0x0000003704004986 */ /* 0x0001e4000c101504 */
[----:B0-----:R-:W-:Y:S01]  /*5f850*/  IMAD.WIDE R4, R6, 0x2, R8 ;  /* 0x0000000206047825 */ /* 0x001fe200078e0208 */
[----:B------:R-:W-:Y:S02]  /*5f860*/  PRMT R6, R60, 0x7632, R6 ;  /* 0x000076323c067816 */ /* 0x000fe40000000006 */
[----:B------:R-:W4:Y:S04]  /*5f870*/  LDL.LU R60, [R1+0x1ac] ;  /* 0x0001ac00013c7983 */ /* 0x000f280000300800 */
[----:B------:R-:W4:Y:S01]  /*5f880*/  LDL.LU R61, [R1+0x16c] ;  /* 0x00016c00013d7983 */ /* 0x000f220000300800 */
[----:B------:R-:W-:-:S02]  /*5f890*/  ISETP.GE.AND P3, PT, R30, c[0x0][0x17c], PT ;  /* 0x00005f001e007a0c */ /* 0x000fc40003f66270 */
[----:B------:R-:W-:Y:S02]  /*5f8a0*/  ISETP.LT.AND P0, PT, R52, c[0x0][0x178], !P0 ;  /* 0x00005e0034007a0c */ /* 0x000fe40004701270 */
[----:B------:R-:W-:Y:S02]  /*5f8b0*/  ISETP.LT.AND P5, PT, R7, c[0x0][0x178], !P3 ;  /* 0x00005e0007007a0c */ /* 0x000fe40005fa1270 */
[----:B------:R-:W-:Y:S02]  /*5f8c0*/  ISETP.LT.AND P1, PT, R23, c[0x0][0x178], !P3 ;  /* 0x00005e0017007a0c */ /* 0x000fe40005f21270 */
[----:B------:R-:W-:Y:S01]  /*5f8d0*/  ISETP.LT.AND P4, PT, R53, c[0x0][0x178], !P3 ;  /* 0x00005e0035007a0c */ /* 0x000fe20005f81270 */
[----:B------:R-:W-:Y:S01]  /*5f8e0*/  IMAD.WIDE R16, R0, 0x2, R48 ;  /* 0x0000000200107825 */ /* 0x000fe200078e0230 */
[----:B------:R-:W-:Y:S02]  /*5f8f0*/  PRMT R25, R50, 0x7632, R25 ;  /* 0x0000763232197816 */ /* 0x000fe40000000019 */
[----:B------:R-:W-:Y:S01]  /*5f900*/  PRMT R26, R51, 0x7632, R26 ;  /* 0x00007632331a7816 */ /* 0x000fe2000000001a */
[----:B------:R-:W-:Y:S01]  /*5f910*/  IMAD.WIDE R20, R0, 0x2, R46 ;  /* 0x0000000200147825 */ /* 0x000fe200078e022e */
[----:B------:R-:W4:Y:S04]  /*5f920*/  LDL.LU R50, [R1+0x12c] ;  /* 0x00012c0001327983 */ /* 0x000f280000300800 */
[----:B------:R0:W-:Y:S01]  /*5f930*/  @P0 STG.E.U16 [R4.64], R31 ;  /* 0x0000001f04000986 */ /* 0x0001e2000c101504 */
[----:B------:R-:W-:-:S03]  /*5f940*/  ISETP.LT.AND P0, PT, R40, c[0x0][0x178], !P3 ;  /* 0x00005e0028007a0c */ /* 0x000fc60005f01270 */
[----:B------:R-:W4:Y:S04]  /*5f950*/  LDL.LU R51, [R1+0x9c] ;  /* 0x00009c0001337983 */ /* 0x000f280000300800 */
[----:B------:R1:W-:Y:S01]  /*5f960*/  @P5 STG.E.U16 [R16.64], R22 ;  /* 0x0000001610005986 */ /* 0x0003e2000c101504 */
[----:B------:R-:W-:-:S03]  /*5f970*/  ISETP.LT.AND P5, PT, R57, c[0x0][0x178], !P3 ;  /* 0x00005e0039007a0c */ /* 0x000fc60005fa1270 */
[----:B------:R1:W-:Y:S01]  /*5f980*/  @P1 STG.E.U16 [R20.64], R24 ;  /* 0x0000001814001986 */ /* 0x0003e2000c101504 */
[----:B0-----:R-:W-:Y:S01]  /*5f990*/  IMAD.WIDE R4, R0, 0x2, R2 ;  /* 0x0000000200047825 */ /* 0x001fe200078e0202 */
[----:B------:R-:W-:Y:S02]  /*5f9a0*/  ISETP.LT.AND P1, PT, R42, c[0x0][0x178], !P3 ;  /* 0x00005e002a007a0c */ /* 0x000fe40005f21270 */
[----:B------:R-:W-:Y:S01]  /*5f9b0*/  ISETP.GE.AND P2, PT, R29, c[0x0][0x17c], PT ;  /* 0x00005f001d007a0c */ /* 0x000fe20003f46270 */
[----:B------:R-:W4:Y:S04]  /*5f9c0*/  LDL.LU R34, [R1+0x2478] ;  /* 0x0024780001227983 */ /* 0x000f280000300800 */
[----:B------:R0:W-:Y:S01]  /*5f9d0*/  @P4 STG.E.U16 [R4.64], R6 ;  /* 0x0000000604004986 */ /* 0x0001e2000c101504 */
[----:B------:R-:W-:Y:S01]  /*5f9e0*/  ISETP.LT.AND P4, PT, R43, c[0x0][0x178], !P3 ;  /* 0x00005e002b007a0c */ /* 0x000fe20005f81270 */
[----:B-1----:R-:W-:Y:S01]  /*5f9f0*/  IMAD.WIDE R16, R0, 0x2, R14 ;  /* 0x0000000200107825 */ /* 0x002fe200078e020e */
[----:B------:R-:W-:-:S03]  /*5fa00*/  ISETP.LT.AND P3, PT, R52, c[0x0][0x178], !P3 ;  /* 0x00005e0034007a0c */ /* 0x000fc60005f61270 */
[----:B------:R-:W-:-:S04]  /*5fa10*/  IMAD.WIDE R20, R0, 0x2, R12 ;  /* 0x0000000200147825 */ /* 0x000fc800078e020c */
[----:B0-----:R-:W-:Y:S01]  /*5fa20*/  IMAD.WIDE R4, R0, 0x2, R44 ;  /* 0x0000000200047825 */ /* 0x001fe200078e022c */
[----:B------:R-:W-:-:S04]  /*5fa30*/  PRMT R55, R55, 0x7632, R55 ;  /* 0x0000763237377816 */ /* 0x000fc80000000037 */
[----:B------:R0:W-:Y:S01]  /*5fa40*/  @P0 STG.E.U16 [R4.64], R18 ;  /* 0x0000001204000986 */ /* 0x0001e2000c101504 */
[----:B------:R-:W-:-:S03]  /*5fa50*/  PRMT R31, R31, 0x7632, R31 ;  /* 0x000076321f1f7816 */ /* 0x000fc6000000001f */
[----:B------:R1:W-:Y:S01]  /*5fa60*/  @P5 STG.E.U16 [R16.64], R25 ;  /* 0x0000001910005986 */ /* 0x0003e2000c101504 */
[----:B------:R-:W-:-:S03]  /*5fa70*/  ISETP.LT.AND P5, PT, R7, c[0x0][0x178], !P2 ;  /* 0x00005e0007007a0c */ /* 0x000fc600057a1270 */
[----:B------:R-:W-:Y:S01]  /*5fa80*/  @P1 STG.E.U16 [R20.64], R26 ;  /* 0x0000001a14001986 */ /* 0x000fe2000c101504 */
[----:B------:R-:W-:Y:S01]  /*5fa90*/  ISETP.LT.AND P1, PT, R23, c[0x0][0x178], !P2 ;  /* 0x00005e0017007a0c */ /* 0x000fe20005721270 */
[C---:B0-----:R-:W-:Y:S01]  /*5faa0*/  IMAD.WIDE R4, R0.reuse, 0x2, R10 ;  /* 0x0000000200047825 */ /* 0x041fe200078e020a */
[----:B------:R-:W-:-:S03]  /*5fab0*/  IADD3 R6, R0, c[0x0][0x198], RZ ;  /* 0x0000660000067a10 */ /* 0x000fc60007ffe0ff */
[----:B-1----:R-:W-:Y:S01]  /*5fac0*/  IMAD.WIDE R16, R0, 0x2, R8 ;  /* 0x0000000200107825 */ /* 0x002fe200078e0208 */
[----:B------:R0:W-:Y:S01]  /*5fad0*/  @P4 STG.E.U16 [R4.64], R55 ;  /* 0x0000003704004986 */ /* 0x0001e2000c101504 */
[----:B------:R-:W-:-:S03]  /*5fae0*/  ISETP.LT.AND P4, PT, R53, c[0x0][0x178], !P2 ;  /* 0x00005e0035007a0c */ /* 0x000fc60005781270 */
[----:B------:R1:W-:Y:S01]  /*5faf0*/  @P3 STG.E.U16 [R16.64], R31 ;  /* 0x0000001f10003986 */ /* 0x0003e2000c101504 */
[----:B------:R-:W-:Y:S01]  /*5fb00*/  ISETP.LT.AND P3, PT, R40, c[0x0][0x178], !P2 ;  /* 0x00005e0028007a0c */ /* 0x000fe20005761270 */
[----:B0-----:R-:W-:-:S04]  /*5fb10*/  IMAD.WIDE R4, R6, 0x2, R48 ;  /* 0x0000000206047825 */ /* 0x001fc800078e0230 */
[C---:B-1----:R-:W-:Y:S01]  /*5fb20*/  IMAD.WIDE R16, R6.reuse, 0x2, R46 ;  /* 0x0000000206107825 */ /* 0x042fe200078e022e */
[----:B--2---:R0:W-:Y:S01]  /*5fb30*/  @P5 STG.E.U16 [R4.64], R41 ;  /* 0x0000002904005986 */ /* 0x0041e2000c101504 */
[----:B------:R-:W-:Y:S02]  /*5fb40*/  PRMT R0, R41, 0x7632, R0 ;  /* 0x0000763229007816 */ /* 0x000fe40000000000 */
[----:B0-----:R-:W-:Y:S01]  /*5fb50*/  IMAD.WIDE R4, R6, 0x2, R2 ;  /* 0x0000000206047825 */ /* 0x001fe200078e0202 */
[----:B------:R-:W2:Y:S04]  /*5fb60*/  LDL.LU R41, [R1+0x49c] ;  /* 0x00049c0001297983 */ /* 0x000ea80000300800 */
[----:B---3--:R0:W-:Y:S01]  /*5fb70*/  @P1 STG.E.U16 [R16.64], R56 ;  /* 0x0000003810001986 */ /* 0x0081e2000c101504 */
[----:B------:R-:W-:Y:S01]  /*5fb80*/  PRMT R18, R56, 0x7632, R18 ;  /* 0x0000763238127816 */ /* 0x000fe20000000012 */
[----:B0-----:R-:W-:-:S02]  /*5fb90*/  IMAD.WIDE R16, R6, 0x2, R44 ;  /* 0x0000000206107825 */ /* 0x001fc400078e022c */
[----:B------:R-:W3:Y:S01]  /*5fba0*/  LDL.LU R56, [R1+0x47c] ;  /* 0x00047c0001387983 */ /* 0x000ee20000300800 */
[----:B----4-:R-:W-:-:S03]  /*5fbb0*/  PRMT R22, R60, 0x7632, R22 ;  /* 0x000076323c167816 */ /* 0x010fc60000000016 */
[----:B------:R0:W-:Y:S01]  /*5fbc0*/  @P4 STG.E.U16 [R4.64], R60 ;  /* 0x0000003c04004986 */ /* 0x0001e2000c101504 */
[----:B------:R-:W-:-:S03]  /*5fbd0*/  PRMT R24, R61, 0x7632, R24 ;  /* 0x000076323d187816 */ /* 0x000fc60000000018 */
[----:B------:R1:W-:Y:S04]  /*5fbe0*/  @P3 STG.E.U16 [R16.64], R61 ;  /* 0x0000003d10003986 */ /* 0x0003e8000c101504 */
[----:B0-----:R-:W4:Y:S04]  /*5fbf0*/  LDL.LU R60, [R1+0x19c] ;  /* 0x00019c00013c7983 */ /* 0x001f280000300800 */
[----:B-1----:R-:W4:Y:S01]  /*5fc00*/  LDL.LU R61, [R1+0x14c] ;  /* 0x00014c00013d7983 */ /* 0x002f220000300800 */
[----:B------:R-:W-:Y:S02]  /*5fc10*/  ISETP.LT.AND P5, PT, R57, c[0x0][0x178], !P2 ;  /* 0x00005e0039007a0c */ /* 0x000fe400057a1270 */
[----:B------:R-:W-:-:S02]  /*5fc20*/  ISETP.LT.AND P1, PT, R42, c[0x0][0x178], !P2 ;  /* 0x00005e002a007a0c */ /* 0x000fc40005721270 */
[----:B------:R-:W-:Y:S02]  /*5fc30*/  ISETP.GE.AND P6, PT, R28, c[0x0][0x17c], PT ;  /* 0x00005f001c007a0c */ /* 0x000fe40003fc6270 */
[----:B------:R-:W-:Y:S01]  /*5fc40*/  ISETP.LT.AND P3, PT, R43, c[0x0][0x178], !P2 ;  /* 0x00005e002b007a0c */ /* 0x000fe20005761270 */
[----:B------:R-:W-:Y:S01]  /*5fc50*/  IMAD.WIDE R4, R6, 0x2, R14 ;  /* 0x0000000206047825 */ /* 0x000fe200078e020e */
[----:B------:R-:W-:Y:S02]  /*5fc60*/  ISETP.LT.AND P2, PT, R52, c[0x0][0x178], !P2 ;  /* 0x00005e0034007a0c */ /* 0x000fe40005741270 */
[----:B------:R-:W-:Y:S01]  /*5fc70*/  ISETP.LT.AND P4, PT, R7, c[0x0][0x178], !P6 ;  /* 0x00005e0007007a0c */ /* 0x000fe20007781270 */
[C---:B------:R-:W-:Y:S01]  /*5fc80*/  IMAD.WIDE R16, R6.reuse, 0x2, R12 ;  /* 0x0000000206107825 */ /* 0x040fe200078e020c */
[----:B------:R-:W-:Y:S01]  /*5fc90*/  ISETP.GE.AND P0, PT, R27, c[0x0][0x17c], PT ;  /* 0x00005f001b007a0c */ /* 0x000fe20003f06270 */
[----:B------:R0:W-:Y:S01]  /*5fca0*/  @P5 STG.E.U16 [R4.64], R50 ;  /* 0x0000003204005986 */ /* 0x0001e2000c101504 */
[----:B------:R-:W-:-:S03]  /*5fcb0*/  IADD3 R27, R6, c[0x0][0x198], RZ ;  /* 0x00006600061b7a10 */ /* 0x000fc60007ffe0ff */
[----:B------:R1:W-:Y:S01]  /*5fcc0*/  @P1 STG.E.U16 [R16.64], R51 ;  /* 0x0000003310001986 */ /* 0x0003e2000c101504 */
[----:B------:R-:W-:Y:S02]  /*5fcd0*/  ISETP.LT.AND P1, PT, R23, c[0x0][0x178], !P6 ;  /* 0x00005e0017007a0c */ /* 0x000fe40007721270 */
[----:B------:R-:W-:Y:S01]  /*5fce0*/  ISETP.LT.AND P5, PT, R53, c[0x0][0x178], !P6 ;  /* 0x00005e0035007a0c */ /* 0x000fe200077a1270 */
[----:B------:R-:W-:-:S04]  /*5fcf0*/  IMAD.WIDE R20, R27, 0x2, R48 ;  /* 0x000000021b147825 */ /* 0x000fc800078e0230 */
        /* <DEDUP_REMOVED lines=12> */
[----:B------:R1:W-:Y:S01]  /*5fdc0*/  @P5 STG.E.U16 [R16.64], R22 ;  /* 0x0000001610005986 */ /* 0x0003e2000c101504 */
[----:B------:R-:W-:Y:S02]  /*5fdd0*/  PRMT R6, R19, 0x7632, R6 ;  /* 0x0000763213067816 */ /* 0x000fe40000000006 */
[----:B------:R-:W-:Y:S02]  /*5fde0*/  PRMT R26, R51, 0x7632, R26 ;  /* 0x00007632331a7816 */ /* 0x000fe4000000001a */
[C---:B------:R-:W-:Y:S01]  /*5fdf0*/  IADD3 R33, R27.reuse, c[0x0][0x198], RZ ;  /* 0x000066001b217a10 */ /* 0x040fe20007ffe0ff */
[----:B------:R-:W-:-:S04]  /*5fe00*/  IMAD.WIDE R20, R27, 0x2, R10 ;  /* 0x000000021b147825 */ /* 0x000fc800078e020a */
[----:B0-----:R-:W-:Y:S01]  /*5fe10*/  IMAD.WIDE R4, R27, 0x2, R44 ;  /* 0x000000021b047825 */ /* 0x001fe200078e022c */
[----:B------:R-:W-:Y:S01]  /*5fe20*/  ISETP.LT.AND P1, PT, R43, c[0x0][0x178], !P6 ;  /* 0x00005e002b007a0c */ /* 0x000fe20007721270 */
[----:B------:R-:W4:Y:S02]  /*5fe30*/  LDL.LU R50, [R1+0x11c] ;  /* 0x00011c0001327983 */ /* 0x000f240000300800 */
[C---:B-1----:R-:W-:Y:S01]  /*5fe40*/  IMAD.WIDE R16, R27.reuse, 0x2, R14 ;  /* 0x000000021b107825 */ /* 0x042fe200078e020e */
[----:B------:R-:W-:Y:S01]  /*5fe50*/  ISETP.LT.AND P6, PT, R52, c[0x0][0x178], !P6 ;  /* 0x00005e0034007a0c */ /* 0x000fe200077c1270 */
[----:B------:R0:W-:Y:S02]  /*5fe60*/  @P2 STG.E.U16 [R4.64], R24 ;  /* 0x0000001804002986 */ /* 0x0001e4000c101504 */
[----:B------:R-:W-:Y:S01]  /*5fe70*/  IMAD.WIDE R18, R27, 0x2, R12 ;  /* 0x000000021b127825 */ /* 0x000fe200078e020c */
[----:B------:R-:W-:Y:S01]  /*5fe80*/  ISETP.LT.AND P5, PT, R7, c[0x0][0x178], !P0 ;  /* 0x00005e0007007a0c */ /* 0x000fe200047a1270 */
[----:B------:R1:W-:Y:S01]  /*5fe90*/  @P3 STG.E.U16 [R16.64], R25 ;  /* 0x0000001910003986 */ /* 0x0003e2000c101504 */
[----:B------:R-:W-:-:S02]  /*5fea0*/  ISETP.LT.AND P3, PT, R23, c[0x0][0x178], !P0 ;  /* 0x00005e0017007a0c */ /* 0x000fc40004761270 */
[----:B------:R-:W-:Y:S01]  /*5feb0*/  ISETP.LT.AND P2, PT, R53, c[0x0][0x178], !P0 ;  /* 0x00005e0035007a0c */ /* 0x000fe20004741270 */
[----:B------:R1:W-:Y:S01]  /*5fec0*/  @P4 STG.E.U16 [R18.64], R26 ;  /* 0x0000001a12004986 */ /* 0x0003e2000c101504 */
[----:B------:R-:W-:Y:S01]  /*5fed0*/  ISETP.LT.AND P4, PT, R40, c[0x0][0x178], !P0 ;  /* 0x00005e0028007a0c */ /* 0x000fe20004781270 */
[----:B------:R-:W-:Y:S01]  /*5fee0*/  IMAD.WIDE R28, R27, 0x2, R8 ;  /* 0x000000021b1c7825 */ /* 0x000fe200078e0208 */
[----:B------:R-:W-:-:S03]  /*5fef0*/  PRMT R32, R35, 0x7632, R32 ;  /* 0x0000763223207816 */ /* 0x000fc60000000020 */
[C---:B------:R-:W-:Y:S01]  /*5ff00*/  IMAD.WIDE R30, R33.reuse, 0x2, R48 ;  /* 0x00000002211e7825 */ /* 0x040fe200078e0230 */
[----:B------:R2:W-:Y:S03]  /*5ff10*/  @P1 STG.E.U16 [R20.64], R6 ;  /* 0x0000000614001986 */ /* 0x0005e6000c101504 */
[C---:B0-----:R-:W-:Y:S01]  /*5ff20*/  IMAD.WIDE R4, R33.reuse, 0x2, R46 ;  /* 0x0000000221047825 */ /* 0x041fe200078e022e */
[----:B------:R-:W-:Y:S01]  /*5ff30*/  ISETP.GE.AND P1, PT, R34, c[0x0][0x17c], PT ;  /* 0x00005f0022007a0c */ /* 0x000fe20003f26270 */
[----:B------:R-:W-:Y:S02]  /*5ff40*/  @P6 STG.E.U16 [R28.64], R32 ;  /* 0x000000201c006986 */ /* 0x000fe4000c101504 */
[C---:B-1----:R-:W-:Y:S02]  /*5ff50*/  IMAD.WIDE R16, R33.reuse, 0x2, R2 ;  /* 0x0000000221107825 */ /* 0x042fe400078e0202 */
[----:B------:R-:W4:Y:S02]  /*5ff60*/  LDL.LU R51, [R1+0x8c] ;  /* 0x00008c0001337983 */ /* 0x000f240000300800 */
[----:B------:R-:W-:-:S02]  /*5ff70*/  IMAD.WIDE R18, R33, 0x2, R44 ;  /* 0x0000000221127825 */ /* 0x000fc400078e022c */
[----:B--2---:R-:W-:Y:S04]  /*5ff80*/  @P5 STG.E.U16 [R30.64], R41 ;  /* 0x000000291e005986 */ /* 0x004fe8000c101504 */
[----:B---3--:R0:W-:Y:S01]  /*5ff90*/  @P3 STG.E.U16 [R4.64], R56 ;  /* 0x0000003804003986 */ /* 0x0081e2000c101504 */
[----:B------:R-:W-:-:S03]  /*5ffa0*/  ISETP.LT.AND P3, PT, R7, c[0x0][0x178], !P1 ;  /* 0x00005e0007007a0c */ /* 0x000fc60004f61270 */
[----:B------:R-:W2:Y:S04]  /*5ffb0*/  LDL.LU R7, [R1+0x2480] ;  /* 0x0024800001077983 */ /* 0x000ea80000300800 */
[----:B----4-:R1:W-:Y:S04]  /*5ffc0*/  @P2 STG.E.U16 [R16.64], R60 ;  /* 0x0000003c10002986 */ /* 0x0103e8000c101504 */
[----:B------:R-:W-:Y:S01]  /*5ffd0*/  @P4 STG.E.U16 [R18.64], R61 ;  /* 0x0000003d12004986 */ /* 0x000fe2000c101504 */
[----:B------:R-:W-:-:S03]  /*5ffe0*/  ISETP.LT.AND P4, PT, R23, c[0x0][0x178], !P1 ;  /* 0x00005e0017007a0c */ /* 0x000fc60004f81270 */
[----:B------:R-:W3:Y:S01]  /*5fff0*/  LDL.LU R23, [R1+0x247c] ;  /* 0x00247c0001177983 */ /* 0x000ee20000300800 */
[----:B------:R-:W-:Y:S02]  /*60000*/  ISETP.LT.AND P5, PT, R57, c[0x0][0x178], !P0 ;  /* 0x00005e0039007a0c */ /* 0x000fe400047a1270 */
[----:B------:R-:W-:Y:S02]  /*60010*/  ISETP.LT.AND P6, PT, R42, c[0x0][0x178], !P0 ;  /* 0x00005e002a007a0c */ /* 0x000fe400047c1270 */
[----:B------:R-:W-:Y:S02]  /*60020*/  ISETP.LT.AND P2, PT, R43, c[0x0][0x178], !P0 ;  /* 0x00005e002b007a0c */ /* 0x000fe40004741270 */
[----:B------:R-:W-:Y:S01]  /*60030*/  ISETP.LT.AND P0, PT, R52, c[0x0][0x178], !P0 ;  /* 0x00005e0034007a0c */ /* 0x000fe20004701270 */
[C---:B------:R-:W-:Y:S01]  /*60040*/  IMAD.WIDE R20, R33.reuse, 0x2, R14 ;  /* 0x0000000221147825 */ /* 0x040fe200078e020e */
[----:B------:R-:W-:-:S03]  /*60050*/  IADD3 R27, R33, c[0x0][0x198], RZ ;  /* 0x00006600211b7a10 */ /* 0x000fc60007ffe0ff */
[----:B------:R-:W-:Y:S01]  /*60060*/  IMAD.WIDE R24, R33, 0x2, R12 ;  /* 0x0000000221187825 */ /* 0x000fe200078e020c */
[----:B------:R-:W-:-:S03]  /*60070*/  PRMT R0, R41, 0x7632, R0 ;  /* 0x0000763229007816 */ /* 0x000fc60000000000 */
[----:B0-----:R-:W-:-:S04]  /*60080*/  IMAD.WIDE R4, R33, 0x2, R10 ;  /* 0x0000000221047825 */ /* 0x001fc800078e020a */
[----:B-1----:R-:W-:-:S04]  /*60090*/  IMAD.WIDE R16, R33, 0x2, R8 ;  /* 0x0000000221107825 */ /* 0x002fc800078e0208 */
[----:B------:R-:W-:Y:S01]  /*600a0*/  IMAD.WIDE R48, R27, 0x2, R48 ;  /* 0x000000021b307825 */ /* 0x000fe200078e0230 */
[----:B------:R-:W-:-:S03]  /*600b0*/  PRMT R22, R61, 0x7632, R22 ;  /* 0x000076323d167816 */ /* 0x000fc60000000016 */
[----:B------:R-:W-:-:S04]  /*600c0*/  IMAD.WIDE R46, R27, 0x2, R46 ;  /* 0x000000021b2e7825 */ /* 0x000fc800078e022e */
[----:B------:R-:W-:-:S04]  /*600d0*/  IMAD.WIDE R2, R27, 0x2, R2 ;  /* 0x000000021b027825 */ /* 0x000fc800078e0202 */
[----:B------:R-:W-:-:S04]  /*600e0*/  IMAD.WIDE R44, R27, 0x2, R44 ;  /* 0x000000021b2c7825 */ /* 0x000fc800078e022c */
[----:B------:R-:W-:-:S04]  /*600f0*/  IMAD.WIDE R14, R27, 0x2, R14 ;  /* 0x000000021b0e7825 */ /* 0x000fc800078e020e */
[----:B------:R-:W-:Y:S01]  /*60100*/  IMAD.WIDE R12, R27, 0x2, R12 ;  /* 0x000000021b0c7825 */ /* 0x000fe200078e020c */
[----:B------:R-:W-:Y:S01]  /*60110*/  @P5 STG.E.U16 [R20.64], R50 ;  /* 0x0000003214005986 */ /* 0x000fe2000c101504 */
[----:B------:R-:W-:Y:S02]  /*60120*/  ISETP.LT.AND P5, PT, R53, c[0x0][0x178], !P1 ;  /* 0x00005e0035007a0c */ /* 0x000fe40004fa1270 */
[----:B------:R-:W-:-:S04]  /*60130*/  IMAD.WIDE R10, R27, 0x2, R10 ;  /* 0x000000021b0a7825 */ /* 0x000fc800078e020a */
[----:B------:R-:W-:Y:S01]  /*60140*/  IMAD.WIDE R8, R27, 0x2, R8 ;  /* 0x000000021b087825 */ /* 0x000fe200078e0208 */
[----:B------:R-:W-:Y:S01]  /*60150*/  @P6 STG.E.U16 [R24.64], R51 ;  /* 0x0000003318006986 */ /* 0x000fe2000c101504 */
[----:B------:R-:W-:Y:S02]  /*60160*/  ISETP.LT.AND P6, PT, R40, c[0x0][0x178], !P1 ;  /* 0x00005e0028007a0c */ /* 0x000fe40004fc1270 */
[----:B------:R-:W-:Y:S01]  /*60170*/  PRMT R6, R51, 0x7632, R6 ;  /* 0x0000763233067816 */ /* 0x000fe20000000006 */
[----:B--2---:R0:W-:Y:S01]  /*60180*/  @P2 STG.E.U16 [R4.64], R7 ;  /* 0x0000000704002986 */ /* 0x0041e2000c101504 */
[----:B------:R-:W-:Y:S02]  /*60190*/  ISETP.LT.AND P2, PT, R57, c[0x0][0x178], !P1 ;  /* 0x00005e0039007a0c */ /* 0x000fe40004f41270 */
[----:B0-----:R-:W-:Y:S02]  /*601a0*/  PRMT R4, R56, 0x7632, R4 ;  /* 0x0000763238047816 */ /* 0x001fe40000000004 */
[----:B------:R-:W-:-:S04]  /*601b0*/  PRMT R7, R50, 0x7632, R7 ;  /* 0x0000763232077816 */ /* 0x000fc80000000007 */
[----:B------:R-:W-:Y:S01]  /*601c0*/  PRMT R5, R7, 0x7632, R5 ;  /* 0x0000763207057816 */ /* 0x000fe20000000005 */
[----:B---3--:R-:W-:Y:S01]  /*601d0*/  @P0 STG.E.U16 [R16.64], R23 ;  /* 0x0000001710000986 */ /* 0x008fe2000c101504 */
[----:B------:R-:W-:-:S03]  /*601e0*/  ISETP.LT.AND P0, PT, R42, c[0x0][0x178], !P1 ;  /* 0x00005e002a007a0c */ /* 0x000fc60004f01270 */
[----:B------:R0:W-:Y:S01]  /*601f0*/  @P3 STG.E.U16 [R48.64], R0 ;  /* 0x0000000030003986 */ /* 0x0001e2000c101504 */
[----:B------:R-:W-:Y:S02]  /*60200*/  ISETP.LT.AND P3, PT, R43, c[0x0][0x178], !P1 ;  /* 0x00005e002b007a0c */ /* 0x000fe40004f61270 */
[----:B------:R-:W-:Y:S01]  /*60210*/  ISETP.LT.AND P1, PT, R52, c[0x0][0x178], !P1 ;  /* 0x00005e0034007a0c */ /* 0x000fe20004f21270 */
[----:B------:R1:W-:Y:S01]  /*60220*/  @P4 STG.E.U16 [R46.64], R4 ;  /* 0x000000042e004986 */ /* 0x0003e2000c101504 */
[----:B0-----:R-:W-:-:S05]  /*60230*/  PRMT R0, R60, 0x7632, R0 ;  /* 0x000076323c007816 */ /* 0x001fca0000000000 */
[----:B------:R1:W-:Y:S04]  /*60240*/  @P5 STG.E.U16 [R2.64], R0 ;  /* 0x0000000002005986 */ /* 0x0003e8000c101504 */
[----:B------:R1:W-:Y:S04]  /*60250*/  @P6 STG.E.U16 [R44.64], R22 ;  /* 0x000000162c006986 */ /* 0x0003e8000c101504 */
[----:B------:R1:W-:Y:S04]  /*60260*/  @P2 STG.E.U16 [R14.64], R7 ;  /* 0x000000070e002986 */ /* 0x0003e8000c101504 */
[----:B------:R1:W-:Y:S04]  /*60270*/  @P0 STG.E.U16 [R12.64], R6 ;  /* 0x000000060c000986 */ /* 0x0003e8000c101504 */
[----:B------:R1:W-:Y:S01]  /*60280*/  @P3 STG.E.U16 [R10.64], R5 ;  /* 0x000000050a003986 */ /* 0x0003e2000c101504 */
[----:B------:R-:W-:Y:S05]  /*60290*/  @!P1 EXIT ;  /* 0x000000000000994d */ /* 0x000fea0003800000 */
[----:B-1----:R-:W-:-:S05]  /*602a0*/  PRMT R4, R23, 0x7632, R4 ;  /* 0x0000763217047816 */ /* 0x002fca0000000004 */
[----:B------:R-:W-:Y:S01]  /*602b0*/  STG.E.U16 [R8.64], R4 ;  /* 0x0000000408007986 */ /* 0x000fe2000c101504 */
[----:B------:R-:W-:Y:S05]  /*602c0*/  EXIT ;  /* 0x000000000000794d */ /* 0x000fea0003800000 */
.L_x_4:
[----:B------:R-:W-:-:S00]  /*602d0*/  BRA `(.L_x_4) ;  /* 0xfffffff000007947 */ /* 0x000fc0000383ffff */
[----:B------:R-:W-:-:S00]  /*602e0*/  NOP ;  /* 0x0000000000007918 */ /* 0x000fc00000000000 */
        /* <DEDUP_REMOVED lines=9> */
.L_x_5:


//--------------------- .nv.shared.matmul_kernel  --------------------------
	.section	.nv.shared.matmul_kernel,"aw",@nobits
	.sectionflags	@""
	.align	16
